def attn_fwd(
    Q,
    K,
    V,
    Out,
    Lse,
    sm_scale,
    stride_qz,
    stride_qh,
    stride_qm,
    stride_qk,
    stride_kz,
    stride_kh,
    stride_kn,
    stride_kk,
    stride_vz,
    stride_vh,
    stride_vn,
    stride_vk,
    stride_oz,
    stride_oh,
    stride_om,
    stride_ok,
    seqlen_q,
    seqlen_k,
    BLOCK_M: tl.constexpr,
    BLOCK_N: tl.constexpr,
    HEAD_DIM: tl.constexpr,
    CAUSAL: tl.constexpr,
):
    start_m = tl.program_id(0)
    off_hz = tl.program_id(1)
    q_off = off_hz * stride_qh
    k_off = off_hz * stride_kh
    v_off = off_hz * stride_vh
    offs_m = start_m * BLOCK_M + tl.arange(0, BLOCK_M)
    offs_d = tl.arange(0, HEAD_DIM)
    offs_n = tl.arange(0, BLOCK_N)
    q_ptrs = Q + q_off + offs_m[:, None] * stride_qm + offs_d[None, :] * stride_qk
    k_ptrs = K + k_off + offs_d[:, None] * stride_kk + offs_n[None, :] * stride_kn
    v_ptrs = V + v_off + offs_n[:, None] * stride_vn + offs_d[None, :] * stride_vk
    m_i = tl.full([BLOCK_M], float("-inf"), dtype=tl.float32)
    l_i = tl.zeros([BLOCK_M], dtype=tl.float32) + 1.0
    acc = tl.zeros([BLOCK_M, HEAD_DIM], dtype=tl.float32)
    q = tl.load(q_ptrs)
    acc, l_i, m_i = _attn_fwd_inner(
        acc,
        l_i,
        m_i,
        q,
        k_ptrs,
        v_ptrs,
        sm_scale,
        stride_kn,
        stride_vn,
        start_m,
        seqlen_k,
        BLOCK_M,
        BLOCK_N,
        HEAD_DIM,
        CAUSAL,
    )
    acc = acc / l_i[:, None]
    lse = m_i + tl.math.log2(l_i) / 1.4426950408889634
    o_ptrs = (
        Out
        + off_hz * stride_oh
        + offs_m[:, None] * stride_om
        + offs_d[None, :] * stride_ok
    )
    tl.store(o_ptrs, acc.to(Out.dtype.element_ty))
    tl.store(Lse + off_hz * seqlen_q + offs_m, lse)

# config = {"BLOCK_M": 256, "BLOCK_N": 64, "HEAD_DIM": 256, "arch": "sm_80", "causal": false, "dtype": "fp16", "num_stages": 4, "num_warps": 8}
# arch = sm_80


// ===== COMPILED SASS (sm_80) =====

	.target	sm_80

	.elftype	@"ET_EXEC"


//--------------------- .note.nv.tkinfo           --------------------------
	.section	.note.nv.tkinfo,"",@"SHT_NOTE"
	.sectionflags	@"SHF_NOTE_NV_TKINFO"
	.tkinfo
        /*0018*/ 	.word	0x00000002
        /*0030*/ 	.string	""
        /*0030*/ 	.string	"ptxas"
        /*0030*/ 	.string	"Cuda compilation tools, release 13.0, V13.0.88"
        /*0030*/ 	.string	"Build cuda_13.0.r13.0/compiler.36424714_0"
        /*0030*/ 	.string	"-v  -suppress-debug-info  -lineinfo  -arch sm_80 "



//--------------------- .note.nv.cuinfo           --------------------------
	.section	.note.nv.cuinfo,"",@"SHT_NOTE"
	.sectionflags	@"SHF_NOTE_NV_CUINFO"
        /*0018*/ 	.short	0x0002
        /*001a*/ 	.short	0x0050
        /*001c*/ 	.short	0x0082
	.zero		2


//--------------------- .nv.info                  --------------------------
	.section	.nv.info,"",@"SHT_CUDA_INFO"
	.align	4


	//----- nvinfo : EIATTR_REGCOUNT
	.align		4
        /*0000*/ 	.byte	0x04, 0x2f
        /*0002*/ 	.short	(.L_2 - .L_1)
	.align		4
.L_1:
        /*0004*/ 	.word	index@(attn_fwd)
        /*0008*/ 	.word	0x00000020


	//----- nvinfo : EIATTR_FRAME_SIZE
	.align		4
.L_2:
        /*000c*/ 	.byte	0x04, 0x11
        /*000e*/ 	.short	(.L_4 - .L_3)
	.align		4
.L_3:
        /*0010*/ 	.word	index@(attn_fwd)
        /*0014*/ 	.word	0x000031c8


	//----- nvinfo : EIATTR_MIN_STACK_SIZE
	.align		4
.L_4:
        /*0018*/ 	.byte	0x04, 0x12
        /*001a*/ 	.short	(.L_6 - .L_5)
	.align		4
.L_5:
        /*001c*/ 	.word	index@(attn_fwd)
        /*0020*/ 	.word	0x000031c8
.L_6:


//--------------------- .nv.info.attn_fwd         --------------------------
	.section	.nv.info.attn_fwd,"",@"SHT_CUDA_INFO"
	.sectionflags	@""
	.align	4


	//----- nvinfo : EIATTR_CUDA_API_VERSION
	.align		4
        /*0000*/ 	.byte	0x04, 0x37
        /*0002*/ 	.short	(.L_8 - .L_7)
.L_7:
        /*0004*/ 	.word	0x00000082


	//----- nvinfo : EIATTR_SW2861232_WAR
	.align		4
.L_8:
        /*0008*/ 	.byte	0x01, 0x35
	.zero		2


	//----- nvinfo : EIATTR_PARAM_CBANK
	.align		4
        /*000c*/ 	.byte	0x04, 0x0a
        /*000e*/ 	.short	(.L_10 - .L_9)
	.align		4
.L_9:
        /*0010*/ 	.word	index@(.nv.constant0.attn_fwd)
        /*0014*/ 	.short	0x0160
        /*0016*/ 	.short	0x0088


	//----- nvinfo : EIATTR_CBANK_PARAM_SIZE
	.align		4
.L_10:
        /*0018*/ 	.byte	0x03, 0x19
        /*001a*/ 	.short	0x0088


	//----- nvinfo : EIATTR_KPARAM_INFO
	.align		4
        /*001c*/ 	.byte	0x04, 0x17
        /*001e*/ 	.short	(.L_12 - .L_11)
.L_11:
        /*0020*/ 	.word	0x00000000
        /*0024*/ 	.short	0x0019
        /*0026*/ 	.short	0x0080
        /*0028*/ 	.byte	0x00, 0xf4, 0x21, 0x00


	//----- nvinfo : EIATTR_KPARAM_INFO
	.align		4
.L_12:
        /*002c*/ 	.byte	0x04, 0x17
        /*002e*/ 	.short	(.L_14 - .L_13)
.L_13:
        /*0030*/ 	.word	0x00000000
        /*0034*/ 	.short	0x0018
        /*0036*/ 	.short	0x0078
        /*0038*/ 	.byte	0x00, 0xf4, 0x21, 0x00


	//----- nvinfo : EIATTR_KPARAM_INFO
	.align		4
.L_14:
        /*003c*/ 	.byte	0x04, 0x17
        /*003e*/ 	.short	(.L_16 - .L_15)
.L_15:
        /*0040*/ 	.word	0x00000000
        /*0044*/ 	.short	0x0017
        /*0046*/ 	.short	0x0070
        /*0048*/ 	.byte	0x00, 0xf0, 0x11, 0x00


	//----- nvinfo : EIATTR_KPARAM_INFO
	.align		4
.L_16:
        /*004c*/ 	.byte	0x04, 0x17
        /*004e*/ 	.short	(.L_18 - .L_17)
.L_17:
        /*0050*/ 	.word	0x00000000
        /*0054*/ 	.short	0x0016
        /*0056*/ 	.short	0x006c
        /*0058*/ 	.byte	0x00, 0xf0, 0x11, 0x00


	//----- nvinfo : EIATTR_KPARAM_INFO
	.align		4
.L_18:
        /*005c*/ 	.byte	0x04, 0x17
        /*005e*/ 	.short	(.L_20 - .L_19)
.L_19:
        /*0060*/ 	.word	0x00000000
        /*0064*/ 	.short	0x0015
        /*0066*/ 	.short	0x0068
        /*0068*/ 	.byte	0x00, 0xf0, 0x11, 0x00


	//----- nvinfo : EIATTR_KPARAM_INFO
	.align		4
.L_20:
        /*006c*/ 	.byte	0x04, 0x17
        /*006e*/ 	.short	(.L_22 - .L_21)
.L_21:
        /*0070*/ 	.word	0x00000000
        /*0074*/ 	.short	0x0014
        /*0076*/ 	.short	0x0064
        /*0078*/ 	.byte	0x00, 0xf0, 0x11, 0x00


	//----- nvinfo : EIATTR_KPARAM_INFO
	.align		4
.L_22:
        /*007c*/ 	.byte	0x04, 0x17
        /*007e*/ 	.short	(.L_24 - .L_23)
.L_23:
        /*0080*/ 	.word	0x00000000
        /*0084*/ 	.short	0x0013
        /*0086*/ 	.short	0x0060
        /*0088*/ 	.byte	0x00, 0xf0, 0x11, 0x00


	//----- nvinfo : EIATTR_KPARAM_INFO
	.align		4
.L_24:
        /*008c*/ 	.byte	0x04, 0x17
        /*008e*/ 	.short	(.L_26 - .L_25)
.L_25:
        /*0090*/ 	.word	0x00000000
        /*0094*/ 	.short	0x0012
        /*0096*/ 	.short	0x005c
        /*0098*/ 	.byte	0x00, 0xf0, 0x11, 0x00


	//----- nvinfo : EIATTR_KPARAM_INFO
	.align		4
.L_26:
        /*009c*/ 	.byte	0x04, 0x17
        /*009e*/ 	.short	(.L_28 - .L_27)
.L_27:
        /*00a0*/ 	.word	0x00000000
        /*00a4*/ 	.short	0x0011
        /*00a6*/ 	.short	0x0058
        /*00a8*/ 	.byte	0x00, 0xf0, 0x11, 0x00


	//----- nvinfo : EIATTR_KPARAM_INFO
	.align		4
.L_28:
        /*00ac*/ 	.byte	0x04, 0x17
        /*00ae*/ 	.short	(.L_30 - .L_29)
.L_29:
        /*00b0*/ 	.word	0x00000000
        /*00b4*/ 	.short	0x0010
        /*00b6*/ 	.short	0x0054
        /*00b8*/ 	.byte	0x00, 0xf0, 0x11, 0x00


	//----- nvinfo : EIATTR_KPARAM_INFO
	.align		4
.L_30:
        /*00bc*/ 	.byte	0x04, 0x17
        /*00be*/ 	.short	(.L_32 - .L_31)
.L_31:
        /*00c0*/ 	.word	0x00000000
        /*00c4*/ 	.short	0x000f
        /*00c6*/ 	.short	0x0050
        /*00c8*/ 	.byte	0x00, 0xf0, 0x11, 0x00


	//----- nvinfo : EIATTR_KPARAM_INFO
	.align		4
.L_32:
        /*00cc*/ 	.byte	0x04, 0x17
        /*00ce*/ 	.short	(.L_34 - .L_33)
.L_33:
        /*00d0*/ 	.word	0x00000000
        /*00d4*/ 	.short	0x000e
        /*00d6*/ 	.short	0x004c
        /*00d8*/ 	.byte	0x00, 0xf0, 0x11, 0x00


	//----- nvinfo : EIATTR_KPARAM_INFO
	.align		4
.L_34:
        /*00dc*/ 	.byte	0x04, 0x17
        /*00de*/ 	.short	(.L_36 - .L_35)
.L_35:
        /*00e0*/ 	.word	0x00000000
        /*00e4*/ 	.short	0x000d
        /*00e6*/ 	.short	0x0048
        /*00e8*/ 	.byte	0x00, 0xf0, 0x11, 0x00


	//----- nvinfo : EIATTR_KPARAM_INFO
	.align		4
.L_36:
        /*00ec*/ 	.byte	0x04, 0x17
        /*00ee*/ 	.short	(.L_38 - .L_37)
.L_37:
        /*00f0*/ 	.word	0x00000000
        /*00f4*/ 	.short	0x000c
        /*00f6*/ 	.short	0x0044
        /*00f8*/ 	.byte	0x00, 0xf0, 0x11, 0x00


	//----- nvinfo : EIATTR_KPARAM_INFO
	.align		4
.L_38:
        /*00fc*/ 	.byte	0x04, 0x17
        /*00fe*/ 	.short	(.L_40 - .L_39)
.L_39:
        /*0100*/ 	.word	0x00000000
        /*0104*/ 	.short	0x000b
        /*0106*/ 	.short	0x0040
        /*0108*/ 	.byte	0x00, 0xf0, 0x11, 0x00


	//----- nvinfo : EIATTR_KPARAM_INFO
	.align		4
.L_40:
        /*010c*/ 	.byte	0x04, 0x17
        /*010e*/ 	.short	(.L_42 - .L_41)
.L_41:
        /*0110*/ 	.word	0x00000000
        /*0114*/ 	.short	0x000a
        /*0116*/ 	.short	0x003c
        /*0118*/ 	.byte	0x00, 0xf0, 0x11, 0x00


	//----- nvinfo : EIATTR_KPARAM_INFO
	.align		4
.L_42:
        /*011c*/ 	.byte	0x04, 0x17
        /*011e*/ 	.short	(.L_44 - .L_43)
.L_43:
        /*0120*/ 	.word	0x00000000
        /*0124*/ 	.short	0x0009
        /*0126*/ 	.short	0x0038
        /*0128*/ 	.byte	0x00, 0xf0, 0x11, 0x00


	//----- nvinfo : EIATTR_KPARAM_INFO
	.align		4
.L_44:
        /*012c*/ 	.byte	0x04, 0x17
        /*012e*/ 	.short	(.L_46 - .L_45)
.L_45:
        /*0130*/ 	.word	0x00000000
        /*0134*/ 	.short	0x0008
        /*0136*/ 	.short	0x0034
        /*0138*/ 	.byte	0x00, 0xf0, 0x11, 0x00


	//----- nvinfo : EIATTR_KPARAM_INFO
	.align		4
.L_46:
        /*013c*/ 	.byte	0x04, 0x17
        /*013e*/ 	.short	(.L_48 - .L_47)
.L_47:
        /*0140*/ 	.word	0x00000000
        /*0144*/ 	.short	0x0007
        /*0146*/ 	.short	0x0030
        /*0148*/ 	.byte	0x00, 0xf0, 0x11, 0x00


	//----- nvinfo : EIATTR_KPARAM_INFO
	.align		4
.L_48:
        /*014c*/ 	.byte	0x04, 0x17
        /*014e*/ 	.short	(.L_50 - .L_49)
.L_49:
        /*0150*/ 	.word	0x00000000
        /*0154*/ 	.short	0x0006
        /*0156*/ 	.short	0x002c
        /*0158*/ 	.byte	0x00, 0xf0, 0x11, 0x00


	//----- nvinfo : EIATTR_KPARAM_INFO
	.align		4
.L_50:
        /*015c*/ 	.byte	0x04, 0x17
        /*015e*/ 	.short	(.L_52 - .L_51)
.L_51:
        /*0160*/ 	.word	0x00000000
        /*0164*/ 	.short	0x0005
        /*0166*/ 	.short	0x0028
        /*0168*/ 	.byte	0x00, 0xf0, 0x11, 0x00


	//----- nvinfo : EIATTR_KPARAM_INFO
	.align		4
.L_52:
        /*016c*/ 	.byte	0x04, 0x17
        /*016e*/ 	.short	(.L_54 - .L_53)
.L_53:
        /*0170*/ 	.word	0x00000000
        /*0174*/ 	.short	0x0004
        /*0176*/ 	.short	0x0020
        /*0178*/ 	.byte	0x00, 0xf4, 0x21, 0x00


	//----- nvinfo : EIATTR_KPARAM_INFO
	.align		4
.L_54:
        /*017c*/ 	.byte	0x04, 0x17
        /*017e*/ 	.short	(.L_56 - .L_55)
.L_55:
        /*0180*/ 	.word	0x00000000
        /*0184*/ 	.short	0x0003
        /*0186*/ 	.short	0x0018
        /*0188*/ 	.byte	0x00, 0xf4, 0x21, 0x00


	//----- nvinfo : EIATTR_KPARAM_INFO
	.align		4
.L_56:
        /*018c*/ 	.byte	0x04, 0x17
        /*018e*/ 	.short	(.L_58 - .L_57)
.L_57:
        /*0190*/ 	.word	0x00000000
        /*0194*/ 	.short	0x0002
        /*0196*/ 	.short	0x0010
        /*0198*/ 	.byte	0x00, 0xf4, 0x21, 0x00


	//----- nvinfo : EIATTR_KPARAM_INFO
	.align		4
.L_58:
        /*019c*/ 	.byte	0x04, 0x17
        /*019e*/ 	.short	(.L_60 - .L_59)
.L_59:
        /*01a0*/ 	.word	0x00000000
        /*01a4*/ 	.short	0x0001
        /*01a6*/ 	.short	0x0008
        /*01a8*/ 	.byte	0x00, 0xf4, 0x21, 0x00


	//----- nvinfo : EIATTR_KPARAM_INFO
	.align		4
.L_60:
        /*01ac*/ 	.byte	0x04, 0x17
        /*01ae*/ 	.short	(.L_62 - .L_61)
.L_61:
        /*01b0*/ 	.word	0x00000000
        /*01b4*/ 	.short	0x0000
        /*01b6*/ 	.short	0x0000
        /*01b8*/ 	.byte	0x00, 0xf4, 0x21, 0x00


	//----- nvinfo : EIATTR_MAXREG_COUNT
	.align		4
.L_62:
        /*01bc*/ 	.byte	0x03, 0x1b
        /*01be*/ 	.short	0x00ff


	//----- nvinfo : EIATTR_NUM_BARRIERS
	.align		4
        /*01c0*/ 	.byte	0x02, 0x4c
        /*01c2*/ 	.byte	0x01
	.zero		1


	//----- nvinfo : EIATTR_ANNOTATIONS
	.align		4
        /*01c4*/ 	.byte	0x04, 0x55
        /*01c6*/ 	.short	(.L_64 - .L_63)


	//   ....[0]....
.L_63:
        /*01c8*/ 	.word	0x00000001
        /*01cc*/ 	.byte	0x30, 0x04, 0x00, 0x00, 0x01, 0x00, 0x00, 0x00, 0x40, 0x04, 0x00, 0x00, 0x01, 0x00, 0x00, 0x00
        /* <DEDUP_REMOVED lines=935> */
        /*3c4c*/ 	.byte	0xa0, 0x12, 0x01, 0x00


	//----- nvinfo : EIATTR_MERCURY_ISA_VERSION
	.align		4
.L_64:
        /*3c50*/ 	.byte	0x03, 0x5f
        /*3c52*/ 	.short	0x0000


	//----- nvinfo : EIATTR_COOP_GROUP_MASK_REGIDS
	.align		4
        /*3c54*/ 	.byte	0x04, 0x29
        /*3c56*/ 	.short	(.L_66 - .L_65)


	//   ....[0]....
.L_65:
        /*3c58*/ 	.word	0xffffffff


	//   ....[1]....
        /*3c5c*/ 	.word	0xffffffff


	//   ....[2]....
        /*3c60*/ 	.word	0xffffffff


	//   ....[3]....
        /*3c64*/ 	.word	0xffffffff


	//   ....[4]....
        /*3c68*/ 	.word	0xffffffff


	//   ....[5]....
        /*3c6c*/ 	.word	0xffffffff


	//   ....[6]....
        /*3c70*/ 	.word	0xffffffff


	//   ....[7]....
        /*3c74*/ 	.word	0xffffffff


	//   ....[8]....
        /*3c78*/ 	.word	0xffffffff


	//   ....[9]....
        /*3c7c*/ 	.word	0xffffffff


	//   ....[10]....
        /*3c80*/ 	.word	0xffffffff


	//   ....[11]....
        /*3c84*/ 	.word	0xffffffff


	//   ....[12]....
        /*3c88*/ 	.word	0xffffffff


	//   ....[13]....
        /*3c8c*/ 	.word	0xffffffff


	//   ....[14]....
        /*3c90*/ 	.word	0xffffffff


	//   ....[15]....
        /*3c94*/ 	.word	0xffffffff


	//----- nvinfo : EIATTR_COOP_GROUP_INSTR_OFFSETS
	.align		4
.L_66:
        /*3c98*/ 	.byte	0x04, 0x28
        /*3c9a*/ 	.short	(.L_68 - .L_67)


	//   ....[0]....
.L_67:
        /*3c9c*/ 	.word	0x00020440


	//   ....[1]....
        /*3ca0*/ 	.word	0x00020600


	//   ....[2]....
        /*3ca4*/ 	.word	0x00020680


	//   ....[3]....
        /*3ca8*/ 	.word	0x000208d0


	//   ....[4]....
        /*3cac*/ 	.word	0x000208e0


	//   ....[5]....
        /*3cb0*/ 	.word	0x000208f0


	//   ....[6]....
        /*3cb4*/ 	.word	0x00020b10


	//   ....[7]....
        /*3cb8*/ 	.word	0x00020b20


	//   ....[8]....
        /*3cbc*/ 	.word	0x00031cb0


	//   ....[9]....
        /*3cc0*/ 	.word	0x00031cc0


	//   ....[10]....
        /*3cc4*/ 	.word	0x00031d00


	//   ....[11]....
        /*3cc8*/ 	.word	0x00031df0


	//   ....[12]....
        /*3ccc*/ 	.word	0x00032f80


	//   ....[13]....
        /*3cd0*/ 	.word	0x00032f90


	//   ....[14]....
        /*3cd4*/ 	.word	0x00032fa0


	//   ....[15]....
        /*3cd8*/ 	.word	0x00032fb0


	//----- nvinfo : EIATTR_EXIT_INSTR_OFFSETS
	.align		4
.L_68:
        /*3cdc*/ 	.byte	0x04, 0x1c
        /*3cde*/ 	.short	(.L_70 - .L_69)


	//   ....[0]....
.L_69:
        /*3ce0*/ 	.word	0x00047510


	//----- nvinfo : EIATTR_REQNTID
	.align		4
.L_70:
        /*3ce4*/ 	.byte	0x04, 0x10
        /*3ce6*/ 	.short	(.L_72 - .L_71)
.L_71:
        /*3ce8*/ 	.word	0x00000100
        /*3cec*/ 	.word	0x00000001
        /*3cf0*/ 	.word	0x00000001
.L_72:


//--------------------- .nv.callgraph             --------------------------
	.section	.nv.callgraph,"",@"SHT_CUDA_CALLGRAPH"
	.align	4
	.sectionentsize	8
	.align		4
        /*0000*/ 	.word	0x00000000
	.align		4
        /*0004*/ 	.word	0xffffffff
	.align		4
        /*0008*/ 	.word	0x00000000
	.align		4
        /*000c*/ 	.word	0xfffffffe
	.align		4
        /*0010*/ 	.word	0x00000000
	.align		4
        /*0014*/ 	.word	0xfffffffd
	.align		4
        /*0018*/ 	.word	0x00000000
	.align		4
        /*001c*/ 	.word	0xfffffffc


//--------------------- .nv.rel.action            --------------------------
	.section	.nv.rel.action,"",@"SHT_CUDA_RELOCINFO"
	.align	8
	.sectionentsize	8
        /*0000*/ 	.byte	0x73, 0x00, 0x00, 0x00, 0x00, 0x00, 0x00, 0x00, 0x00, 0x00, 0x00, 0x11, 0x25, 0x00, 0x05, 0x36


//--------------------- .nv.constant4             --------------------------
	.section	.nv.constant4,"a",@progbits
	.align	8
	.align		8
.nv.constant4:
        /*0000*/ 	.dword	_$_str


//--------------------- .nv.constant0.attn_fwd    --------------------------
	.section	.nv.constant0.attn_fwd,"a",@progbits
	.sectionflags	@""
	.align	4
.nv.constant0.attn_fwd:
	.zero		488


//--------------------- .text.attn_fwd            --------------------------
	.section	.text.attn_fwd,"ax",@progbits
	.sectioninfo	@"SHI_REGISTERS=32"
	.align	128
        .global         attn_fwd
        .type           attn_fwd,@function
        .size           attn_fwd,(.L_x_4 - attn_fwd)
        .other          attn_fwd,@"STO_CUDA_ENTRY STV_DEFAULT"
attn_fwd:
.text.attn_fwd:
[----:B------:R-:W-:Y:S02]  /*0000*/  MOV R1, c[0x0][0x28] ;  /* 0x00000a0000017a02 */ /* 0x000fe40000000f00 */
[----:B------:R-:W0:Y:S01]  /*0010*/  S2R R3, SR_TID.X ;  /* 0x0000000000037919 */ /* 0x000e220000002100 */
[----:B------:R-:W-:Y:S01]  /*0020*/  ULDC.64 UR4, c[0x0][0x118] ;  /* 0x0000460000047ab9 */ /* 0x000fe20000000a00 */
[----:B------:R-:W-:Y:S02]  /*0030*/  IADD3 R1, R1, -0x31c8, RZ ;  /* 0xffffce3801017810 */ /* 0x000fe40007ffe0ff */
[----:B------:R-:W1:Y:S04]  /*0040*/  S2R R0, SR_CTAID.X ;  /* 0x0000000000007919 */ /* 0x000e680000002500 */
[----:B------:R-:W2:Y:S01]  /*0050*/  S2R R2, SR_CTAID.Y ;  /* 0x0000000000027919 */ /* 0x000ea20000002600 */
[----:B0-----:R-:W-:-:S04]  /*0060*/  LOP3.LUT R3, R3, 0xff, RZ, 0xc0, !PT ;  /* 0x000000ff03037812 */ /* 0x001fc800078ec0ff */
[----:B-1----:R-:W-:Y:S01]  /*0070*/  LEA R0, R0, R3, 0x8 ;  /* 0x0000000300007211 */ /* 0x002fe200078e40ff */
[----:B--2---:R-:W-:-:S04]  /*0080*/  IMAD R2, R2, c[0x0][0x190], RZ ;  /* 0x0000640002027a24 */ /* 0x004fc800078e02ff */
[----:B------:R-:W-:Y:S01]  /*0090*/  IMAD R3, R0, c[0x0][0x194], RZ ;  /* 0x0000650000037a24 */ /* 0x000fe200078e02ff */
[----:B------:R-:W-:Y:S01]  /*00a0*/  MOV R0, c[0x0][0x198] ;  /* 0x0000660000007a02 */ /* 0x000fe20000000f00 */
[C---:B------:R-:W-:Y:S02]  /*00b0*/  IMAD.SHL.U32 R26, R2.reuse, 0x2, RZ ;  /* 0x00000002021a7824 */ /* 0x040fe400078e00ff */
[----:B------:R-:W-:Y:S01]  /*00c0*/  IMAD.HI R2, R2, 0x2, RZ ;  /* 0x0000000202027827 */ /* 0x000fe200078e02ff */
[C---:B------:R-:W-:Y:S02]  /*00d0*/  SHF.L.U32 R27, R3.reuse, 0x1, RZ ;  /* 0x00000001031b7819 */ /* 0x040fe400000006ff */
[----:B------:R-:W-:Y:S01]  /*00e0*/  SHF.L.U32 R7, R0, 0x4, RZ ;  /* 0x0000000400077819 */ /* 0x000fe200000006ff */
[----:B------:R-:W-:Y:S01]  /*00f0*/  IMAD.HI R3, R3, 0x2, RZ ;  /* 0x0000000203037827 */ /* 0x000fe200078e02ff */
[----:B------:R-:W-:-:S03]  /*0100*/  IADD3 R26, P0, P1, R27, c[0x0][0x160], R26 ;  /* 0x000058001b1a7a10 */ /* 0x000fc6000791e01a */
[C---:B------:R-:W-:Y:S01]  /*0110*/  IMAD.SHL.U32 R5, R0.reuse, 0x8, RZ ;  /* 0x0000000800057824 */ /* 0x040fe200078e00ff */
[----:B------:R-:W-:Y:S02]  /*0120*/  IADD3.X R27, R3, c[0x0][0x164], R2, P0, P1 ;  /* 0x00005900031b7a10 */ /* 0x000fe400007e2402 */
[CC--:B------:R-:W-:Y:S02]  /*0130*/  LEA R2, P0, R0.reuse, R26.reuse, 0x4 ;  /* 0x0000001a00027211 */ /* 0x0c0fe400078020ff */
[C---:B------:R-:W-:Y:S01]  /*0140*/  LEA R4, P1, R0.reuse, R26, 0x5 ;  /* 0x0000001a00047211 */ /* 0x040fe200078228ff */
[C---:B------:R-:W-:Y:S01]  /*0150*/  IMAD R25, R0.reuse, 0x110, RZ ;  /* 0x0000011000197824 */ /* 0x040fe200078e02ff */
[-C--:B------:R-:W-:Y:S02]  /*0160*/  LEA.HI.X.SX32 R3, R5, R27.reuse, 0x1, P0 ;  /* 0x0000001b05037211 */ /* 0x080fe400000f0eff */
[C---:B------:R-:W-:Y:S01]  /*0170*/  SHF.L.U32 R11, R0.reuse, 0x7, RZ ;  /* 0x00000007000b7819 */ /* 0x040fe200000006ff */
[C---:B------:R-:W-:Y:S01]  /*0180*/  IMAD.SHL.U32 R9, R0.reuse, 0x40, RZ ;  /* 0x0000004000097824 */ /* 0x040fe200078e00ff */
[----:B------:R-:W-:Y:S01]  /*0190*/  LEA.HI.X.SX32 R5, R7, R27, 0x1, P1 ;  /* 0x0000001b07057211 */ /* 0x000fe200008f0eff */
[----:B------:R0:W2:Y:S01]  /*01a0*/  LDG.E.U16 R17, [R2.64] ;  /* 0x0000000402117981 */ /* 0x0000a2000c1e1500 */
[----:B------:R-:W-:-:S02]  /*01b0*/  SHF.L.U32 R7, R0, 0x5, RZ ;  /* 0x0000000500077819 */ /* 0x000fc400000006ff */
[CC--:B------:R-:W-:Y:S01]  /*01c0*/  LEA R14, P0, R0.reuse, R26.reuse, 0x6 ;  /* 0x0000001a000e7211 */ /* 0x0c0fe200078030ff */
[----:B------:R-:W3:Y:S01]  /*01d0*/  LDG.E.U16 R18, [R26.64] ;  /* 0x000000041a127981 */ /* 0x000ee2000c1e1500 */
[CC--:B------:R-:W-:Y:S02]  /*01e0*/  LEA R28, P2, R0.reuse, R26.reuse, 0x8 ;  /* 0x0000001a001c7211 */ /* 0x0c0fe400078440ff */
[-C--:B------:R-:W-:Y:S01]  /*01f0*/  LEA.HI.X.SX32 R15, R7, R27.reuse, 0x1, P0 ;  /* 0x0000001b070f7211 */ /* 0x080fe200000f0eff */
[----:B------:R1:W4:Y:S01]  /*0200*/  LDG.E.U16 R12, [R4.64] ;  /* 0x00000004040c7981 */ /* 0x000322000c1e1500 */
[-C--:B------:R-:W-:Y:S01]  /*0210*/  IADD3 R24, P0, R25, R26.reuse, RZ ;  /* 0x0000001a19187210 */ /* 0x080fe20007f1e0ff */
[C---:B0-----:R-:W-:Y:S01]  /*0220*/  IMAD R2, R0.reuse, 0x88, RZ ;  /* 0x0000008800027824 */ /* 0x041fe200078e02ff */
[-C--:B------:R-:W-:Y:S02]  /*0230*/  LEA.HI.X.SX32 R29, R11, R27.reuse, 0x1, P2 ;  /* 0x0000001b0b1d7211 */ /* 0x080fe400010f0eff */
[C---:B------:R-:W-:Y:S01]  /*0240*/  LEA R6, P1, R0.reuse, R26, 0x7 ;  /* 0x0000001a00067211 */ /* 0x040fe200078238ff */
[----:B------:R-:W-:Y:S01]  /*0250*/  IMAD R3, R0, 0x9, RZ ;  /* 0x0000000900037824 */ /* 0x000fe200078e02ff */
[-C--:B------:R-:W-:Y:S01]  /*0260*/  LEA.HI.X.SX32 R25, R2, R27.reuse, 0x1, P0 ;  /* 0x0000001b02197211 */ /* 0x080fe200000f0eff */
[----:B------:R-:W5:Y:S01]  /*0270*/  LDG.E.U16 R28, [R28.64] ;  /* 0x000000041c1c7981 */ /* 0x000f62000c1e1500 */
[----:B------:R-:W-:Y:S01]  /*0280*/  LEA.HI.X.SX32 R7, R9, R27, 0x1, P1 ;  /* 0x0000001b09077211 */ /* 0x000fe200008f0eff */
[----:B------:R-:W-:-:S02]  /*0290*/  IMAD R9, R0, 0x12, RZ ;  /* 0x0000001200097824 */ /* 0x000fc400078e02ff */
[----:B------:R-:W2:Y:S01]  /*02a0*/  LDG.E.U16 R24, [R24.64] ;  /* 0x0000000418187981 */ /* 0x000ea2000c1e1500 */
[C---:B-1----:R-:W-:Y:S02]  /*02b0*/  IMAD R5, R0.reuse, 0x24, RZ ;  /* 0x0000002400057824 */ /* 0x042fe400078e02ff */
[-C--:B------:R-:W-:Y:S01]  /*02c0*/  IADD3 R2, P0, R9, R26.reuse, RZ ;  /* 0x0000001a09027210 */ /* 0x080fe20007f1e0ff */
[----:B------:R0:W3:Y:S02]  /*02d0*/  LDG.E.U16 R10, [R6.64] ;  /* 0x00000004060a7981 */ /* 0x0000e4000c1e1500 */
[----:B------:R-:W-:Y:S02]  /*02e0*/  IADD3 R8, P1, R5, R26, RZ ;  /* 0x0000001a05087210 */ /* 0x000fe40007f3e0ff */
[----:B------:R-:W-:Y:S01]  /*02f0*/  LEA.HI.X.SX32 R3, R3, R27, 0x1, P0 ;  /* 0x0000001b03037211 */ /* 0x000fe200000f0eff */
[----:B------:R1:W4:Y:S01]  /*0300*/  LDG.E.U16 R16, [R14.64] ;  /* 0x000000040e107981 */ /* 0x000322000c1e1500 */
[----:B------:R-:W-:-:S02]  /*0310*/  IMAD R11, R0, 0x90, RZ ;  /* 0x00000090000b7824 */ /* 0x000fc400078e02ff */
[----:B0-----:R-:W-:Y:S01]  /*0320*/  IMAD R7, R0, 0x120, RZ ;  /* 0x0000012000077824 */ /* 0x001fe200078e02ff */
[----:B------:R-:W-:Y:S01]  /*0330*/  LEA.HI.X.SX32 R9, R9, R27, 0x1, P1 ;  /* 0x0000001b09097211 */ /* 0x000fe200008f0eff */
[----:B-1----:R0:W4:Y:S03]  /*0340*/  LDG.E.U16 R15, [R2.64] ;  /* 0x00000004020f7981 */ /* 0x002126000c1e1500 */
[----:B0-----:R-:W-:-:S04]  /*0350*/  IADD3 R2, P1, R7, R26, RZ ;  /* 0x0000001a07027210 */ /* 0x001fc80007f3e0ff */
[----:B------:R-:W-:-:S05]  /*0360*/  LEA.HI.X.SX32 R3, R11, R27, 0x1, P1 ;  /* 0x0000001b0b037211 */ /* 0x000fca00008f0eff */
[----:B------:R0:W4:Y:S01]  /*0370*/  LDG.E.U16 R23, [R2.64] ;  /* 0x0000000402177981 */ /* 0x000122000c1e1500 */
[----:B------:R-:W-:-:S05]  /*0380*/  IMAD R13, R0, 0x48, RZ ;  /* 0x00000048000d7824 */ /* 0x000fca00078e02ff */
[----:B------:R-:W-:-:S04]  /*0390*/  IADD3 R6, P0, R13, R26, RZ ;  /* 0x0000001a0d067210 */ /* 0x000fc80007f1e0ff */
[----:B------:R-:W-:Y:S02]  /*03a0*/  LEA.HI.X.SX32 R7, R5, R27, 0x1, P0 ;  /* 0x0000001b05077211 */ /* 0x000fe400000f0eff */
[----:B------:R-:W-:Y:S01]  /*03b0*/  IADD3 R4, P2, R11, R26, RZ ;  /* 0x0000001a0b047210 */ /* 0x000fe20007f5e0ff */
[----:B------:R-:W-:-:S03]  /*03c0*/  IMAD R11, R0, 0x130, RZ ;  /* 0x00000130000b7824 */ /* 0x000fc600078e02ff */
[----:B------:R-:W-:-:S05]  /*03d0*/  LEA.HI.X.SX32 R5, R13, R27, 0x1, P2 ;  /* 0x0000001b0d057211 */ /* 0x000fca00010f0eff */
[----:B------:R1:W4:Y:S01]  /*03e0*/  LDG.E.U16 R14, [R4.64] ;  /* 0x00000004040e7981 */ /* 0x000322000c1e1500 */
[C---:B0-----:R-:W-:Y:S02]  /*03f0*/  IMAD R3, R0.reuse, 0x5, RZ ;  /* 0x0000000500037824 */ /* 0x041fe400078e02ff */
[----:B-1----:R-:W-:-:S05]  /*0400*/  IMAD R5, R0, 0xa, RZ ;  /* 0x0000000a00057824 */ /* 0x002fca00078e02ff */
[----:B------:R-:W-:-:S04]  /*0410*/  IADD3 R2, P0, R5, R26, RZ ;  /* 0x0000001a05027210 */ /* 0x000fc80007f1e0ff */
[----:B------:R-:W-:Y:S01]  /*0420*/  LEA.HI.X.SX32 R3, R3, R27, 0x1, P0 ;  /* 0x0000001b03037211 */ /* 0x000fe200000f0eff */
[----:B-----5:R-:W-:Y:S04]  /*0430*/  STL [R1+0xef8], R28 ;  /* 0x000ef81c01007387 */ /* 0x020fe80000100800 */
[----:B--2---:R-:W-:Y:S04]  /*0440*/  STL [R1+0xefc], R24 ;  /* 0x000efc1801007387 */ /* 0x004fe80000100800 */
[----:B---3--:R-:W-:Y:S04]  /*0450*/  STL [R1+0x28], R18 ;  /* 0x0000281201007387 */ /* 0x008fe80000100800 */
[----:B------:R0:W-:Y:S04]  /*0460*/  STL [R1+0x24], R17 ;  /* 0x0000241101007387 */ /* 0x0001e80000100800 */
[----:B----4-:R1:W-:Y:S04]  /*0470*/  STL [R1+0x20], R12 ;  /* 0x0000200c01007387 */ /* 0x0103e80000100800 */
[----:B0-----:R0:W2:Y:S04]  /*0480*/  LDG.E.U16 R17, [R8.64] ;  /* 0x0000000408117981 */ /* 0x0010a8000c1e1500 */
[----:B-1----:R1:W3:Y:S01]  /*0490*/  LDG.E.U16 R12, [R6.64] ;  /* 0x00000004060c7981 */ /* 0x0022e2000c1e1500 */
[----:B0-----:R-:W-:Y:S01]  /*04a0*/  IADD3 R8, P1, R11, R26, RZ ;  /* 0x0000001a0b087210 */ /* 0x001fe20007f3e0ff */
[----:B------:R-:W-:-:S02]  /*04b0*/  IMAD R11, R0, 0x28, RZ ;  /* 0x00000028000b7824 */ /* 0x000fc400078e02ff */
[C---:B-1----:R-:W-:Y:S02]  /*04c0*/  IMAD R6, R0.reuse, 0x98, RZ ;  /* 0x0000009800067824 */ /* 0x042fe400078e02ff */
[----:B------:R-:W-:-:S03]  /*04d0*/  IMAD R7, R0, 0x14, RZ ;  /* 0x0000001400077824 */ /* 0x000fc600078e02ff */
[-C--:B------:R-:W-:Y:S02]  /*04e0*/  LEA.HI.X.SX32 R9, R6, R27.reuse, 0x1, P1 ;  /* 0x0000001b06097211 */ /* 0x080fe400008f0eff */
[-C--:B------:R-:W-:Y:S02]  /*04f0*/  IADD3 R4, P1, R7, R26.reuse, RZ ;  /* 0x0000001a07047210 */ /* 0x080fe40007f3e0ff */
[----:B------:R-:W-:Y:S01]  /*0500*/  IADD3 R6, P2, R11, R26, RZ ;  /* 0x0000001a0b067210 */ /* 0x000fe20007f5e0ff */
[----:B------:R0:W-:Y:S01]  /*0510*/  STL [R1+0xf00], R23 ;  /* 0x000f001701007387 */ /* 0x0001e20000100800 */
[-C--:B------:R-:W-:Y:S02]  /*0520*/  LEA.HI.X.SX32 R5, R5, R27.reuse, 0x1, P1 ;  /* 0x0000001b05057211 */ /* 0x080fe400008f0eff */
[----:B------:R-:W-:Y:S01]  /*0530*/  LEA.HI.X.SX32 R7, R7, R27, 0x1, P2 ;  /* 0x0000001b07077211 */ /* 0x000fe200010f0eff */
[----:B------:R1:W-:Y:S04]  /*0540*/  STL [R1+0x1c], R16 ;  /* 0x00001c1001007387 */ /* 0x0003e80000100800 */
[----:B------:R4:W5:Y:S04]  /*0550*/  LDG.E.U16 R20, [R4.64] ;  /* 0x0000000404147981 */ /* 0x000968000c1e1500 */
[----:B0-----:R0:W5:Y:S04]  /*0560*/  LDG.E.U16 R23, [R2.64] ;  /* 0x0000000402177981 */ /* 0x001168000c1e1500 */
[----:B-1----:R1:W5:Y:S04]  /*0570*/  LDG.E.U16 R16, [R6.64] ;  /* 0x0000000406107981 */ /* 0x002368000c1e1500 */
[----:B------:R0:W-:Y:S04]  /*0580*/  STL [R1+0x14], R10 ;  /* 0x0000140a01007387 */ /* 0x0001e80000100800 */
[----:B------:R1:W5:Y:S01]  /*0590*/  LDG.E.U16 R22, [R8.64] ;  /* 0x0000000408167981 */ /* 0x000362000c1e1500 */
[----:B0-----:R-:W-:-:S05]  /*05a0*/  IMAD R10, R0, 0x50, RZ ;  /* 0x00000050000a7824 */ /* 0x001fca00078e02ff */
[----:B-1----:R-:W-:Y:S01]  /*05b0*/  IADD3 R8, P0, R10, R26, RZ ;  /* 0x0000001a0a087210 */ /* 0x002fe20007f1e0ff */
[----:B----4-:R-:W-:-:S03]  /*05c0*/  IMAD R5, R0, 0xa0, RZ ;  /* 0x000000a000057824 */ /* 0x010fc600078e02ff */
[-C--:B------:R-:W-:Y:S01]  /*05d0*/  LEA.HI.X.SX32 R9, R11, R27.reuse, 0x1, P0 ;  /* 0x0000001b0b097211 */ /* 0x080fe200000f0eff */
[----:B------:R0:W-:Y:S01]  /*05e0*/  STL [R1+0x3b8], R15 ;  /* 0x0003b80f01007387 */ /* 0x0001e20000100800 */
[-C--:B------:R-:W-:Y:S01]  /*05f0*/  IADD3 R2, P0, R5, R26.reuse, RZ ;  /* 0x0000001a05027210 */ /* 0x080fe20007f1e0ff */
[C---:B------:R-:W-:Y:S02]  /*0600*/  IMAD R11, R0.reuse, 0xb0, RZ ;  /* 0x000000b0000b7824 */ /* 0x040fe400078e02ff */
[----:B------:R-:W-:Y:S01]  /*0610*/  IMAD R6, R0, 0x150, RZ ;  /* 0x0000015000067824 */ /* 0x000fe200078e02ff */
[----:B0-----:R0:W4:Y:S01]  /*0620*/  LDG.E.U16 R15, [R8.64] ;  /* 0x00000004080f7981 */ /* 0x001122000c1e1500 */
[----:B------:R-:W-:Y:S01]  /*0630*/  LEA.HI.X.SX32 R3, R10, R27, 0x1, P0 ;  /* 0x0000001b0a037211 */ /* 0x000fe200000f0eff */
[C---:B------:R-:W-:Y:S01]  /*0640*/  IMAD R7, R0.reuse, 0x160, RZ ;  /* 0x0000016000077824 */ /* 0x040fe200078e02ff */
[-C--:B------:R-:W-:Y:S01]  /*0650*/  IADD3 R4, P0, R11, R26.reuse, RZ ;  /* 0x0000001a0b047210 */ /* 0x080fe20007f1e0ff */
[----:B------:R-:W-:Y:S01]  /*0660*/  IMAD R13, R0, 0xa8, RZ ;  /* 0x000000a8000d7824 */ /* 0x000fe200078e02ff */
[----:B------:R-:W-:Y:S01]  /*0670*/  IADD3 R6, P2, R6, R26, RZ ;  /* 0x0000001a06067210 */ /* 0x000fe20007f5e0ff */
[----:B------:R1:W4:Y:S01]  /*0680*/  LDG.E.U16 R21, [R2.64] ;  /* 0x0000000402157981 */ /* 0x000322000c1e1500 */
[----:B0-----:R-:W-:-:S05]  /*0690*/  IMAD R8, R0, 0x140, RZ ;  /* 0x0000014000087824 */ /* 0x001fca00078e02ff */
[----:B------:R-:W-:-:S04]  /*06a0*/  IADD3 R8, P1, R8, R26, RZ ;  /* 0x0000001a08087210 */ /* 0x000fc80007f3e0ff */
[-C--:B------:R-:W-:Y:S02]  /*06b0*/  LEA.HI.X.SX32 R9, R5, R27.reuse, 0x1, P1 ;  /* 0x0000001b05097211 */ /* 0x080fe400008f0eff */
[----:B-1----:R-:W-:Y:S02]  /*06c0*/  IADD3 R2, P1, R7, R26, RZ ;  /* 0x0000001a07027210 */ /* 0x002fe40007f3e0ff */
[-C--:B------:R-:W-:Y:S01]  /*06d0*/  LEA.HI.X.SX32 R7, R13, R27.reuse, 0x1, P2 ;  /* 0x0000001b0d077211 */ /* 0x080fe200010f0eff */
[----:B------:R0:W4:Y:S01]  /*06e0*/  LDG.E.U16 R19, [R8.64] ;  /* 0x0000000408137981 */ /* 0x000122000c1e1500 */
[----:B------:R-:W-:-:S03]  /*06f0*/  LEA.HI.X.SX32 R3, R11, R27, 0x1, P1 ;  /* 0x0000001b0b037211 */ /* 0x000fc600008f0eff */
[----:B------:R1:W4:Y:S01]  /*0700*/  LDG.E.U16 R18, [R6.64] ;  /* 0x0000000406127981 */ /* 0x000322000c1e1500 */
[C---:B------:R-:W-:Y:S02]  /*0710*/  IMAD R11, R0.reuse, 0x60, RZ ;  /* 0x00000060000b7824 */ /* 0x040fe400078e02ff */
[C---:B-1----:R-:W-:Y:S02]  /*0720*/  IMAD R6, R0.reuse, 0xb8, RZ ;  /* 0x000000b800067824 */ /* 0x042fe400078e02ff */
[C---:B------:R-:W-:Y:S01]  /*0730*/  IMAD R7, R0.reuse, 0x180, RZ ;  /* 0x0000018000077824 */ /* 0x040fe200078e02ff */
[----:B--2---:R1:W-:Y:S04]  /*0740*/  STL [R1+0x3b4], R17 ;  /* 0x0003b41101007387 */ /* 0x0043e80000100800 */
[----:B---3--:R2:W-:Y:S04]  /*0750*/  STL [R1+0x3b0], R12 ;  /* 0x0003b00c01007387 */ /* 0x0085e80000100800 */
[----:B-1----:R1:W3:Y:S01]  /*0760*/  LDG.E.U16 R17, [R2.64] ;  /* 0x0000000402117981 */ /* 0x0022e2000c1e1500 */
[----:B--2---:R-:W-:-:S03]  /*0770*/  IMAD R12, R0, 0x58, RZ ;  /* 0x00000058000c7824 */ /* 0x004fc600078e02ff */
[----:B------:R2:W-:Y:S02]  /*0780*/  STL [R1+0x10], R14 ;  /* 0x0000100e01007387 */ /* 0x0005e40000100800 */
[----:B------:R-:W-:-:S05]  /*0790*/  LEA.HI.X.SX32 R5, R12, R27, 0x1, P0 ;  /* 0x0000001b0c057211 */ /* 0x000fca00000f0eff */
[----:B--2---:R2:W3:Y:S01]  /*07a0*/  LDG.E.U16 R14, [R4.64] ;  /* 0x00000004040e7981 */ /* 0x0044e2000c1e1500 */
[C---:B------:R-:W-:Y:S02]  /*07b0*/  IMAD R12, R0.reuse, 0x18, RZ ;  /* 0x00000018000c7824 */ /* 0x040fe400078e02ff */
[C---:B--2---:R-:W-:Y:S02]  /*07c0*/  IMAD R4, R0.reuse, 0x170, RZ ;  /* 0x0000017000047824 */ /* 0x044fe400078e02ff */
[----:B------:R-:W-:-:S03]  /*07d0*/  IMAD R5, R0, 0x30, RZ ;  /* 0x0000003000057824 */ /* 0x000fc600078e02ff */
[-C--:B-1----:R-:W-:Y:S02]  /*07e0*/  IADD3 R2, P1, R4, R26.reuse, RZ ;  /* 0x0000001a04027210 */ /* 0x082fe40007f3e0ff */
[-C--:B0-----:R-:W-:Y:S02]  /*07f0*/  IADD3 R8, P0, R5, R26.reuse, RZ ;  /* 0x0000001a05087210 */ /* 0x081fe40007f1e0ff */
[-C--:B------:R-:W-:Y:S01]  /*0800*/  LEA.HI.X.SX32 R3, R6, R27.reuse, 0x1, P1 ;  /* 0x0000001b06037211 */ /* 0x080fe200008f0eff */
[----:B-----5:R-:W-:Y:S01]  /*0810*/  STL [R1+0x3ac], R23 ;  /* 0x0003ac1701007387 */ /* 0x020fe20000100800 */
[----:B------:R-:W-:Y:S02]  /*0820*/  LEA.HI.X.SX32 R9, R12, R27, 0x1, P0 ;  /* 0x0000001b0c097211 */ /* 0x000fe400000f0eff */
[-C--:B------:R-:W-:Y:S01]  /*0830*/  IADD3 R6, P1, R11, R26.reuse, RZ ;  /* 0x0000001a0b067210 */ /* 0x080fe20007f3e0ff */
[----:B------:R0:W-:Y:S04]  /*0840*/  STL [R1+0x3a8], R20 ;  /* 0x0003a81401007387 */ /* 0x0001e80000100800 */
[----:B------:R1:W-:Y:S04]  /*0850*/  STL [R1+0x3a4], R16 ;  /* 0x0003a41001007387 */ /* 0x0003e80000100800 */
[----:B0-----:R0:W2:Y:S04]  /*0860*/  LDG.E.U16 R20, [R8.64] ;  /* 0x0000000408147981 */ /* 0x0010a8000c1e1500 */
[----:B-1----:R1:W5:Y:S02]  /*0870*/  LDG.E.U16 R16, [R2.64] ;  /* 0x0000000402107981 */ /* 0x002364000c1e1500 */
[----:B-1----:R-:W-:-:S02]  /*0880*/  IADD3 R2, P0, R7, R26, RZ ;  /* 0x0000001a07027210 */ /* 0x002fc40007f1e0ff */
[----:B------:R-:W-:-:S05]  /*0890*/  LEA.HI.X.SX32 R7, R5, R27, 0x1, P1 ;  /* 0x0000001b05077211 */ /* 0x000fca00008f0eff */
[----:B------:R1:W5:Y:S01]  /*08a0*/  LDG.E.U16 R13, [R6.64] ;  /* 0x00000004060d7981 */ /* 0x000362000c1e1500 */
[----:B------:R-:W-:-:S05]  /*08b0*/  IMAD R10, R0, 0xc0, RZ ;  /* 0x000000c0000a7824 */ /* 0x000fca00078e02ff */
[-C--:B------:R-:W-:Y:S01]  /*08c0*/  IADD3 R4, P2, R10, R26.reuse, RZ ;  /* 0x0000001a0a047210 */ /* 0x080fe20007f5e0ff */
[----:B0-----:R-:W-:Y:S01]  /*08d0*/  IMAD R8, R0, 0x190, RZ ;  /* 0x0000019000087824 */ /* 0x001fe200078e02ff */
[-C--:B------:R-:W-:Y:S02]  /*08e0*/  LEA.HI.X.SX32 R3, R10, R27.reuse, 0x1, P0 ;  /* 0x0000001b0a037211 */ /* 0x080fe400000f0eff */
[----:B------:R-:W-:Y:S01]  /*08f0*/  LEA.HI.X.SX32 R5, R11, R27, 0x1, P2 ;  /* 0x0000001b0b057211 */ /* 0x000fe200010f0eff */
[----:B----4-:R0:W-:Y:S01]  /*0900*/  STL [R1+0x18], R15 ;  /* 0x0000180f01007387 */ /* 0x0101e20000100800 */
[----:B------:R-:W-:Y:S01]  /*0910*/  IMAD R10, R0, 0xc8, RZ ;  /* 0x000000c8000a7824 */ /* 0x000fe200078e02ff */
[----:B------:R-:W-:Y:S02]  /*0920*/  IADD3 R8, P1, R8, R26, RZ ;  /* 0x0000001a08087210 */ /* 0x000fe40007f3e0ff */
[----:B------:R4:W5:Y:S01]  /*0930*/  LDG.E.U16 R29, [R4.64] ;  /* 0x00000004041d7981 */ /* 0x000962000c1e1500 */
[----:B------:R-:W-:-:S03]  /*0940*/  IMAD R11, R0, 0x68, RZ ;  /* 0x00000068000b7824 */ /* 0x000fc600078e02ff */
[----:B0-----:R0:W5:Y:S01]  /*0950*/  LDG.E.U16 R15, [R2.64] ;  /* 0x00000004020f7981 */ /* 0x001162000c1e1500 */
[----:B----4-:R-:W-:Y:S01]  /*0960*/  IMAD R4, R0, 0x1a0, RZ ;  /* 0x000001a000047824 */ /* 0x010fe200078e02ff */
[----:B------:R-:W-:Y:S01]  /*0970*/  LEA.HI.X.SX32 R9, R10, R27, 0x1, P1 ;  /* 0x0000001b0a097211 */ /* 0x000fe200008f0eff */
[C---:B0-----:R-:W-:Y:S02]  /*0980*/  IMAD R3, R0.reuse, 0xd0, RZ ;  /* 0x000000d000037824 */ /* 0x041fe400078e02ff */
[----:B------:R-:W-:Y:S01]  /*0990*/  IMAD R2, R0, 0x1b0, RZ ;  /* 0x000001b000027824 */ /* 0x000fe200078e02ff */
[-C--:B------:R-:W-:Y:S01]  /*09a0*/  IADD3 R4, P2, R4, R26.reuse, RZ ;  /* 0x0000001a04047210 */ /* 0x080fe20007f5e0ff */
[----:B------:R-:W-:Y:S01]  /*09b0*/  IMAD R10, R0, 0xd8, RZ ;  /* 0x000000d8000a7824 */ /* 0x000fe200078e02ff */
[-C--:B-1----:R-:W-:Y:S02]  /*09c0*/  IADD3 R6, P0, R3, R26.reuse, RZ ;  /* 0x0000001a03067210 */ /* 0x082fe40007f1e0ff */
[----:B------:R-:W-:-:S02]  /*09d0*/  IADD3 R2, P1, R2, R26, RZ ;  /* 0x0000001a02027210 */ /* 0x000fc40007f3e0ff */
[-C--:B------:R-:W-:Y:S02]  /*09e0*/  LEA.HI.X.SX32 R5, R3, R27.reuse, 0x1, P2 ;  /* 0x0000001b03057211 */ /* 0x080fe400010f0eff */
[-C--:B------:R-:W-:Y:S02]  /*09f0*/  LEA.HI.X.SX32 R7, R11, R27.reuse, 0x1, P0 ;  /* 0x0000001b0b077211 */ /* 0x080fe400000f0eff */
[----:B------:R-:W-:Y:S02]  /*0a00*/  LEA.HI.X.SX32 R3, R10, R27, 0x1, P1 ;  /* 0x0000001b0a037211 */ /* 0x000fe400008f0eff */
[----:B------:R0:W4:Y:S04]  /*0a10*/  LDG.E.U16 R5, [R4.64] ;  /* 0x0000000404057981 */ /* 0x000128000c1e1500 */
[----:B------:R1:W4:Y:S01]  /*0a20*/  LDG.E.U16 R25, [R6.64] ;  /* 0x0000000406197981 */ /* 0x000322000c1e1500 */
[----:B------:R-:W-:-:S03]  /*0a30*/  IMAD R12, R0, 0x38, RZ ;  /* 0x00000038000c7824 */ /* 0x000fc600078e02ff */
[----:B0-----:R0:W4:Y:S01]  /*0a40*/  LDG.E.U16 R4, [R2.64] ;  /* 0x0000000402047981 */ /* 0x001122000c1e1500 */
[----:B-1----:R-:W-:-:S03]  /*0a50*/  IMAD R7, R0, 0x70, RZ ;  /* 0x0000007000077824 */ /* 0x002fc600078e02ff */
[----:B------:R1:W-:Y:S01]  /*0a60*/  STL [R1+0xc], R21 ;  /* 0x00000c1501007387 */ /* 0x0003e20000100800 */
[C---:B0-----:R-:W-:Y:S01]  /*0a70*/  IMAD R3, R0.reuse, 0xe0, RZ ;  /* 0x000000e000037824 */ /* 0x041fe200078e02ff */
[-C--:B------:R-:W-:Y:S01]  /*0a80*/  IADD3 R10, P0, R7, R26.reuse, RZ ;  /* 0x0000001a070a7210 */ /* 0x080fe20007f1e0ff */
[C---:B------:R-:W-:Y:S02]  /*0a90*/  IMAD R2, R0.reuse, 0x1c0, RZ ;  /* 0x000001c000027824 */ /* 0x040fe400078e02ff */
[----:B------:R-:W-:Y:S01]  /*0aa0*/  IMAD R6, R0, 0x1d0, RZ ;  /* 0x000001d000067824 */ /* 0x000fe200078e02ff */
[----:B------:R-:W-:Y:S01]  /*0ab0*/  LEA.HI.X.SX32 R11, R12, R27, 0x1, P0 ;  /* 0x0000001b0c0b7211 */ /* 0x000fe200000f0eff */
[----:B------:R-:W-:Y:S01]  /*0ac0*/  IMAD R12, R0, 0xe8, RZ ;  /* 0x000000e8000c7824 */ /* 0x000fe200078e02ff */
[-C--:B------:R-:W-:Y:S02]  /*0ad0*/  IADD3 R2, P2, R2, R26.reuse, RZ ;  /* 0x0000001a02027210 */ /* 0x080fe40007f5e0ff */
[----:B------:R-:W-:Y:S01]  /*0ae0*/  IADD3 R6, P0, R6, R26, RZ ;  /* 0x0000001a06067210 */ /* 0x000fe20007f1e0ff */
[----:B-1----:R0:W4:Y:S01]  /*0af0*/  LDG.E.U16 R21, [R10.64] ;  /* 0x000000040a157981 */ /* 0x002122000c1e1500 */
[----:B------:R-:W-:-:S02]  /*0b00*/  IMAD R23, R0, 0xf8, RZ ;  /* 0x000000f800177824 */ /* 0x000fc400078e02ff */
[----:B0-----:R-:W-:Y:S01]  /*0b10*/  IMAD R10, R0, 0x1f0, RZ ;  /* 0x000001f0000a7824 */ /* 0x001fe200078e02ff */
[----:B---3--:R0:W-:Y:S04]  /*0b20*/  STL [R1+0x8], R14 ;  /* 0x0000080e01007387 */ /* 0x0081e80000100800 */
[----:B0-----:R0:W3:Y:S02]  /*0b30*/  LDG.E.U16 R14, [R8.64] ;  /* 0x00000004080e7981 */ /* 0x0010e4000c1e1500 */
[----:B0-----:R-:W-:-:S04]  /*0b40*/  IADD3 R8, P1, R3, R26, RZ ;  /* 0x0000001a03087210 */ /* 0x001fc80007f3e0ff */
[-C--:B------:R-:W-:Y:S02]  /*0b50*/  LEA.HI.X.SX32 R9, R7, R27.reuse, 0x1, P1 ;  /* 0x0000001b07097211 */ /* 0x080fe400008f0eff */
[-C--:B------:R-:W-:Y:S02]  /*0b60*/  LEA.HI.X.SX32 R3, R3, R27.reuse, 0x1, P2 ;  /* 0x0000001b03037211 */ /* 0x080fe400010f0eff */
[----:B------:R-:W-:-:S04]  /*0b70*/  LEA.HI.X.SX32 R7, R12, R27, 0x1, P0 ;  /* 0x0000001b0c077211 */ /* 0x000fc800000f0eff */
[----:B------:R0:W3:Y:S04]  /*0b80*/  LDG.E.U16 R3, [R2.64] ;  /* 0x0000000402037981 */ /* 0x0000e8000c1e1500 */
[----:B--2---:R1:W-:Y:S04]  /*0b90*/  STL [R1+0x4], R20 ;  /* 0x0000041401007387 */ /* 0x0043e80000100800 */
[----:B0-----:R0:W2:Y:S04]  /*0ba0*/  LDG.E.U16 R2, [R6.64] ;  /* 0x0000000406027981 */ /* 0x0010a8000c1e1500 */
[----:B-1----:R1:W2:Y:S02]  /*0bb0*/  LDG.E.U16 R20, [R8.64] ;  /* 0x0000000408147981 */ /* 0x0022a4000c1e1500 */
[----:B-1----:R-:W-:-:S02]  /*0bc0*/  IMAD R9, R0, 0xf0, RZ ;  /* 0x000000f000097824 */ /* 0x002fc400078e02ff */
[----:B-----5:R1:W-:Y:S03]  /*0bd0*/  STL [R1], R13 ;  /* 0x0000000d01007387 */ /* 0x0203e60000100800 */
[----:B0-----:R-:W-:Y:S01]  /*0be0*/  IADD3 R6, P0, R9, R26, RZ ;  /* 0x0000001a09067210 */ /* 0x001fe20007f1e0ff */
[----:B-1----:R-:W-:-:S05]  /*0bf0*/  IMAD R13, R0, 0x78, RZ ;  /* 0x00000078000d7824 */ /* 0x002fca00078e02ff */
[----:B------:R-:W-:-:S05]  /*0c00*/  LEA.HI.X.SX32 R7, R13, R27, 0x1, P0 ;  /* 0x0000001b0d077211 */ /* 0x000fca00000f0eff */
[----:B------:R0:W5:Y:S01]  /*0c10*/  LDG.E.U16 R6, [R6.64] ;  /* 0x0000000406067981 */ /* 0x000162000c1e1500 */
[----:B------:R-:W-:Y:S01]  /*0c20*/  IMAD R8, R0, 0x1e0, RZ ;  /* 0x000001e000087824 */ /* 0x000fe200078e02ff */
[----:B------:R-:W-:Y:S01]  /*0c30*/  IADD3 R10, P2, R10, R26, RZ ;  /* 0x0000001a0a0a7210 */ /* 0x000fe20007f5e0ff */
[----:B------:R-:W-:-:S03]  /*0c40*/  IMAD R12, R0, 0x102, RZ ;  /* 0x00000102000c7824 */ /* 0x000fc600078e02ff */
[----:B------:R-:W-:Y:S01]  /*0c50*/  IADD3 R8, P1, R8, R26, RZ ;  /* 0x0000001a08087210 */ /* 0x000fe20007f3e0ff */
[----:B------:R-:W-:-:S03]  /*0c60*/  IMAD R13, R0, 0x81, RZ ;  /* 0x00000081000d7824 */ /* 0x000fc600078e02ff */
[-C--:B------:R-:W-:Y:S02]  /*0c70*/  LEA.HI.X.SX32 R9, R9, R27.reuse, 0x1, P1 ;  /* 0x0000001b09097211 */ /* 0x080fe400008f0eff */
[----:B------:R-:W-:Y:S02]  /*0c80*/  IADD3 R12, P0, R12, R26, RZ ;  /* 0x0000001a0c0c7210 */ /* 0x000fe40007f1e0ff */
[-C--:B------:R-:W-:Y:S02]  /*0c90*/  LEA.HI.X.SX32 R11, R23, R27.reuse, 0x1, P2 ;  /* 0x0000001b170b7211 */ /* 0x080fe400010f0eff */
[----:B------:R1:W2:Y:S01]  /*0ca0*/  LDG.E.U16 R23, [R8.64] ;  /* 0x0000000408177981 */ /* 0x0002a2000c1e1500 */
[----:B------:R-:W-:-:S03]  /*0cb0*/  LEA.HI.X.SX32 R13, R13, R27, 0x1, P0 ;  /* 0x0000001b0d0d7211 */ /* 0x000fc600000f0eff */
[----:B------:R1:W2:Y:S04]  /*0cc0*/  LDG.E.U16 R24, [R10.64] ;  /* 0x000000040a187981 */ /* 0x0002a8000c1e1500 */
[----:B------:R1:W2:Y:S01]  /*0cd0*/  LDG.E.U16 R28, [R12.64] ;  /* 0x000000040c1c7981 */ /* 0x0002a2000c1e1500 */
[C---:B0-----:R-:W-:Y:S02]  /*0ce0*/  IMAD R7, R0.reuse, 0x89, RZ ;  /* 0x0000008900077824 */ /* 0x041fe400078e02ff */
[C---:B-1----:R-:W-:Y:S02]  /*0cf0*/  IMAD R8, R0.reuse, 0x122, RZ ;  /* 0x0000012200087824 */ /* 0x042fe400078e02ff */
[C---:B------:R-:W-:Y:S02]  /*0d00*/  IMAD R9, R0.reuse, 0x91, RZ ;  /* 0x0000009100097824 */ /* 0x040fe400078e02ff */
[----:B------:R-:W-:Y:S01]  /*0d10*/  IMAD R10, R0, 0x132, RZ ;  /* 0x00000132000a7824 */ /* 0x000fe200078e02ff */
[----:B------:R-:W-:Y:S01]  /*0d20*/  IADD3 R8, P1, R8, R26, RZ ;  /* 0x0000001a08087210 */ /* 0x000fe20007f3e0ff */
[----:B------:R-:W-:-:S02]  /*0d30*/  IMAD R11, R0, 0x99, RZ ;  /* 0x00000099000b7824 */ /* 0x000fc400078e02ff */
[----:B------:R-:W-:Y:S01]  /*0d40*/  IMAD R12, R0, 0x142, RZ ;  /* 0x00000142000c7824 */ /* 0x000fe200078e02ff */
[----:B------:R-:W-:Y:S02]  /*0d50*/  IADD3 R10, P2, R10, R26, RZ ;  /* 0x0000001a0a0a7210 */ /* 0x000fe40007f5e0ff */
[-C--:B------:R-:W-:Y:S01]  /*0d60*/  LEA.HI.X.SX32 R9, R9, R27.reuse, 0x1, P1 ;  /* 0x0000001b09097211 */ /* 0x080fe200008f0eff */
[C---:B------:R-:W-:Y:S01]  /*0d70*/  IMAD R13, R0.reuse, 0xa1, RZ ;  /* 0x000000a1000d7824 */ /* 0x040fe200078e02ff */
[----:B------:R-:W-:Y:S01]  /*0d80*/  LEA.HI.X.SX32 R11, R11, R27, 0x1, P2 ;  /* 0x0000001b0b0b7211 */ /* 0x000fe200010f0eff */
[----:B-----5:R0:W-:Y:S02]  /*0d90*/  STL [R1+0x3a0], R6 ;  /* 0x0003a00601007387 */ /* 0x0201e40000100800 */
[----:B0-----:R-:W-:-:S05]  /*0da0*/  IMAD R6, R0, 0x112, RZ ;  /* 0x0000011200067824 */ /* 0x001fca00078e02ff */
[----:B------:R-:W-:-:S04]  /*0db0*/  IADD3 R6, P0, R6, R26, RZ ;  /* 0x0000001a06067210 */ /* 0x000fc80007f1e0ff */
[----:B------:R-:W-:-:S05]  /*0dc0*/  LEA.HI.X.SX32 R7, R7, R27, 0x1, P0 ;  /* 0x0000001b07077211 */ /* 0x000fca00000f0eff */
[----:B------:R0:W5:Y:S01]  /*0dd0*/  LDG.E.U16 R6, [R6.64] ;  /* 0x0000000406067981 */ /* 0x000162000c1e1500 */
[----:B------:R-:W-:-:S03]  /*0de0*/  IADD3 R12, P0, R12, R26, RZ ;  /* 0x0000001a0c0c7210 */ /* 0x000fc60007f1e0ff */
[----:B--2---:R1:W-:Y:S01]  /*0df0*/  STL [R1+0x39c], R23 ;  /* 0x00039c1701007387 */ /* 0x0043e20000100800 */
[----:B------:R-:W-:-:S03]  /*0e00*/  LEA.HI.X.SX32 R13, R13, R27, 0x1, P0 ;  /* 0x0000001b0d0d7211 */ /* 0x000fc600000f0eff */
[----:B------:R2:W-:Y:S04]  /*0e10*/  STL [R1+0x398], R24 ;  /* 0x0003981801007387 */ /* 0x0005e80000100800 */
[----:B-1----:R1:W3:Y:S04]  /*0e20*/  LDG.E.U16 R23, [R8.64] ;  /* 0x0000000408177981 */ /* 0x0022e8000c1e1500 */
[----:B--2---:R2:W3:Y:S04]  /*0e30*/  LDG.E.U16 R24, [R10.64] ;  /* 0x000000040a187981 */ /* 0x0044e8000c1e1500 */
[----:B------:R0:W-:Y:S04]  /*0e40*/  STL [R1+0x394], R28 ;  /* 0x0003941c01007387 */ /* 0x0001e80000100800 */
[----:B0-----:R0:W4:Y:S01]  /*0e50*/  LDG.E.U16 R28, [R12.64] ;  /* 0x000000040c1c7981 */ /* 0x001122000c1e1500 */
[----:B------:R-:W-:-:S02]  /*0e60*/  IMAD R7, R0, 0xa9, RZ ;  /* 0x000000a900077824 */ /* 0x000fc400078e02ff */
[C---:B-1----:R-:W-:Y:S02]  /*0e70*/  IMAD R8, R0.reuse, 0x162, RZ ;  /* 0x0000016200087824 */ /* 0x042fe400078e02ff */
[C---:B------:R-:W-:Y:S02]  /*0e80*/  IMAD R9, R0.reuse, 0xb1, RZ ;  /* 0x000000b100097824 */ /* 0x040fe400078e02ff */
[----:B--2---:R-:W-:Y:S01]  /*0e90*/  IMAD R10, R0, 0x172, RZ ;  /* 0x00000172000a7824 */ /* 0x004fe200078e02ff */
[-C--:B------:R-:W-:Y:S01]  /*0ea0*/  IADD3 R8, P1, R8, R26.reuse, RZ ;  /* 0x0000001a08087210 */ /* 0x080fe20007f3e0ff */
[C---:B------:R-:W-:Y:S02]  /*0eb0*/  IMAD R11, R0.reuse, 0xb9, RZ ;  /* 0x000000b9000b7824 */ /* 0x040fe400078e02ff */
[----:B0-----:R-:W-:Y:S01]  /*0ec0*/  IMAD R12, R0, 0x182, RZ ;  /* 0x00000182000c7824 */ /* 0x001fe200078e02ff */
        /* <DEDUP_REMOVED lines=8> */
[----:B------:R0:W2:Y:S01]  /*0f50*/  LDG.E.U16 R6, [R6.64] ;  /* 0x0000000406067981 */ /* 0x0000a2000c1e1500 */
[----:B------:R-:W-:-:S03]  /*0f60*/  IADD3 R12, P0, R12, R26, RZ ;  /* 0x0000001a0c0c7210 */ /* 0x000fc60007f1e0ff */
[----:B---3--:R1:W-:Y:S01]  /*0f70*/  STL [R1+0x38c], R23 ;  /* 0x00038c1701007387 */ /* 0x0083e20000100800 */
[----:B------:R-:W-:-:S03]  /*0f80*/  LEA.HI.X.SX32 R13, R13, R27, 0x1, P0 ;  /* 0x0000001b0d0d7211 */ /* 0x000fc600000f0eff */
[----:B------:R3:W-:Y:S04]  /*0f90*/  STL [R1+0x388], R24 ;  /* 0x0003881801007387 */ /* 0x0007e80000100800 */
[----:B-1----:R1:W5:Y:S04]  /*0fa0*/  LDG.E.U16 R23, [R8.64] ;  /* 0x0000000408177981 */ /* 0x002368000c1e1500 */
[----:B---3--:R3:W5:Y:S04]  /*0fb0*/  LDG.E.U16 R24, [R10.64] ;  /* 0x000000040a187981 */ /* 0x008768000c1e1500 */
[----:B----4-:R4:W-:Y:S04]  /*0fc0*/  STL [R1+0x384], R28 ;  /* 0x0003841c01007387 */ /* 0x0109e80000100800 */
[----:B----4-:R4:W5:Y:S01]  /*0fd0*/  LDG.E.U16 R28, [R12.64] ;  /* 0x000000040c1c7981 */ /* 0x010962000c1e1500 */
[----:B0-----:R-:W-:-:S02]  /*0fe0*/  IMAD R7, R0, 0xc9, RZ ;  /* 0x000000c900077824 */ /* 0x001fc400078e02ff */
[C---:B-1----:R-:W-:Y:S02]  /*0ff0*/  IMAD R8, R0.reuse, 0x1a2, RZ ;  /* 0x000001a200087824 */ /* 0x042fe400078e02ff */
[C---:B------:R-:W-:Y:S02]  /*1000*/  IMAD R9, R0.reuse, 0xd1, RZ ;  /* 0x000000d100097824 */ /* 0x040fe400078e02ff */
[----:B---3--:R-:W-:Y:S01]  /*1010*/  IMAD R10, R0, 0x1b2, RZ ;  /* 0x000001b2000a7824 */ /* 0x008fe200078e02ff */
[-C--:B------:R-:W-:Y:S01]  /*1020*/  IADD3 R8, P1, R8, R26.reuse, RZ ;  /* 0x0000001a08087210 */ /* 0x080fe20007f3e0ff */
[C---:B------:R-:W-:Y:S02]  /*1030*/  IMAD R11, R0.reuse, 0xd9, RZ ;  /* 0x000000d9000b7824 */ /* 0x040fe400078e02ff */
[----:B----4-:R-:W-:Y:S01]  /*1040*/  IMAD R12, R0, 0x1c2, RZ ;  /* 0x000001c2000c7824 */ /* 0x010fe200078e02ff */
[----:B------:R-:W-:Y:S02]  /*1050*/  IADD3 R10, P2, R10, R26, RZ ;  /* 0x0000001a0a0a7210 */ /* 0x000fe40007f5e0ff */
[-C--:B------:R-:W-:Y:S01]  /*1060*/  LEA.HI.X.SX32 R9, R9, R27.reuse, 0x1, P1 ;  /* 0x0000001b09097211 */ /* 0x080fe200008f0eff */
[C---:B------:R-:W-:Y:S01]  /*1070*/  IMAD R13, R0.reuse, 0xe1, RZ ;  /* 0x000000e1000d7824 */ /* 0x040fe200078e02ff */
[----:B------:R-:W-:Y:S01]  /*1080*/  LEA.HI.X.SX32 R11, R11, R27, 0x1, P2 ;  /* 0x0000001b0b0b7211 */ /* 0x000fe200010f0eff */
[----:B--2---:R0:W-:Y:S02]  /*1090*/  STL [R1+0x380], R6 ;  /* 0x0003800601007387 */ /* 0x0041e40000100800 */
[----:B0-----:R-:W-:-:S05]  /*10a0*/  IMAD R6, R0, 0x192, RZ ;  /* 0x0000019200067824 */ /* 0x001fca00078e02ff */
[----:B------:R-:W-:-:S04]  /*10b0*/  IADD3 R6, P0, R6, R26, RZ ;  /* 0x0000001a06067210 */ /* 0x000fc80007f1e0ff */
[----:B------:R-:W-:-:S05]  /*10c0*/  LEA.HI.X.SX32 R7, R7, R27, 0x1, P0 ;  /* 0x0000001b07077211 */ /* 0x000fca00000f0eff */
[----:B------:R0:W2:Y:S01]  /*10d0*/  LDG.E.U16 R6, [R6.64] ;  /* 0x0000000406067981 */ /* 0x0000a2000c1e1500 */
[----:B------:R-:W-:-:S03]  /*10e0*/  IADD3 R12, P0, R12, R26, RZ ;  /* 0x0000001a0c0c7210 */ /* 0x000fc60007f1e0ff */
[----:B-----5:R1:W-:Y:S01]  /*10f0*/  STL [R1+0x37c], R23 ;  /* 0x00037c1701007387 */ /* 0x0203e20000100800 */
[----:B------:R-:W-:-:S03]  /*1100*/  LEA.HI.X.SX32 R13, R13, R27, 0x1, P0 ;  /* 0x0000001b0d0d7211 */ /* 0x000fc600000f0eff */
[----:B------:R3:W-:Y:S04]  /*1110*/  STL [R1+0x378], R24 ;  /* 0x0003781801007387 */ /* 0x0007e80000100800 */
[----:B-1----:R1:W4:Y:S04]  /*1120*/  LDG.E.U16 R23, [R8.64] ;  /* 0x0000000408177981 */ /* 0x002328000c1e1500 */
[----:B---3--:R3:W5:Y:S04]  /*1130*/  LDG.E.U16 R24, [R10.64] ;  /* 0x000000040a187981 */ /* 0x008768000c1e1500 */
[----:B------:R0:W-:Y:S04]  /*1140*/  STL [R1+0x374], R28 ;  /* 0x0003741c01007387 */ /* 0x0001e80000100800 */
[----:B0-----:R0:W5:Y:S01]  /*1150*/  LDG.E.U16 R28, [R12.64] ;  /* 0x000000040c1c7981 */ /* 0x001162000c1e1500 */
[----:B------:R-:W-:-:S02]  /*1160*/  IMAD R7, R0, 0xe9, RZ ;  /* 0x000000e900077824 */ /* 0x000fc400078e02ff */
[C---:B-1----:R-:W-:Y:S02]  /*1170*/  IMAD R8, R0.reuse, 0x1e2, RZ ;  /* 0x000001e200087824 */ /* 0x042fe400078e02ff */
[C---:B---3--:R-:W-:Y:S02]  /*1180*/  IMAD R10, R0.reuse, 0x1f2, RZ ;  /* 0x000001f2000a7824 */ /* 0x048fe400078e02ff */
[----:B------:R-:W-:Y:S01]  /*1190*/  IMAD R9, R0, 0xf1, RZ ;  /* 0x000000f100097824 */ /* 0x000fe200078e02ff */
[-C--:B------:R-:W-:Y:S01]  /*11a0*/  IADD3 R8, P1, R8, R26.reuse, RZ ;  /* 0x0000001a08087210 */ /* 0x080fe20007f3e0ff */
[----:B------:R-:W-:Y:S01]  /*11b0*/  IMAD R11, R0, 0xf9, RZ ;  /* 0x000000f9000b7824 */ /* 0x000fe200078e02ff */
[----:B------:R-:W-:Y:S01]  /*11c0*/  IADD3 R10, P2, R10, R26, RZ ;  /* 0x0000001a0a0a7210 */ /* 0x000fe20007f5e0ff */
[C---:B0-----:R-:W-:Y:S01]  /*11d0*/  IMAD R13, R0.reuse, 0x11, RZ ;  /* 0x00000011000d7824 */ /* 0x041fe200078e02ff */
[-C--:B------:R-:W-:Y:S02]  /*11e0*/  LEA.HI.X.SX32 R9, R9, R27.reuse, 0x1, P1 ;  /* 0x0000001b09097211 */ /* 0x080fe400008f0eff */
[----:B------:R-:W-:Y:S01]  /*11f0*/  LEA.HI.X.SX32 R11, R11, R27, 0x1, P2 ;  /* 0x0000001b0b0b7211 */ /* 0x000fe200010f0eff */
[----:B--2---:R0:W-:Y:S02]  /*1200*/  STL [R1+0x370], R6 ;  /* 0x0003700601007387 */ /* 0x0041e40000100800 */
[----:B0-----:R-:W-:-:S05]  /*1210*/  IMAD R6, R0, 0x1d2, RZ ;  /* 0x000001d200067824 */ /* 0x001fca00078e02ff */
[----:B------:R-:W-:Y:S01]  /*1220*/  IADD3 R6, P0, R6, R26, RZ ;  /* 0x0000001a06067210 */ /* 0x000fe20007f1e0ff */
[----:B----4-:R0:W-:Y:S03]  /*1230*/  STL [R1+0x36c], R23 ;  /* 0x00036c1701007387 */ /* 0x0101e60000100800 */
[----:B------:R-:W-:Y:S01]  /*1240*/  LEA.HI.X.SX32 R7, R7, R27, 0x1, P0 ;  /* 0x0000001b07077211 */ /* 0x000fe200000f0eff */
[----:B-----5:R1:W-:Y:S01]  /*1250*/  STL [R1+0x368], R24 ;  /* 0x0003681801007387 */ /* 0x0203e20000100800 */
[----:B0-----:R-:W-:-:S03]  /*1260*/  IMAD R23, R0, 0x22, RZ ;  /* 0x0000002200177824 */ /* 0x001fc600078e02ff */
[----:B-1----:R0:W2:Y:S02]  /*1270*/  LDG.E.U16 R24, [R6.64] ;  /* 0x0000000406187981 */ /* 0x0020a4000c1e1500 */
[----:B------:R-:W-:Y:S02]  /*1280*/  IADD3 R12, P0, R23, R26, RZ ;  /* 0x0000001a170c7210 */ /* 0x000fe40007f1e0ff */
[----:B------:R1:W-:Y:S02]  /*1290*/  STL [R1+0x364], R28 ;  /* 0x0003641c01007387 */ /* 0x0003e40000100800 */
[----:B------:R-:W-:-:S05]  /*12a0*/  LEA.HI.X.SX32 R13, R13, R27, 0x1, P0 ;  /* 0x0000001b0d0d7211 */ /* 0x000fca00000f0eff */
[----:B------:R-:W3:Y:S04]  /*12b0*/  LDG.E.U16 R23, [R12.64] ;  /* 0x000000040c177981 */ /* 0x000ee8000c1e1500 */
[----:B-1----:R1:W4:Y:S04]  /*12c0*/  LDG.E.U16 R28, [R8.64] ;  /* 0x00000004081c7981 */ /* 0x002328000c1e1500 */
[----:B-1----:R1:W5:Y:S01]  /*12d0*/  LDG.E.U16 R8, [R10.64] ;  /* 0x000000040a087981 */ /* 0x002362000c1e1500 */
[C---:B0-----:R-:W-:Y:S02]  /*12e0*/  IMAD R6, R0.reuse, 0x32, RZ ;  /* 0x0000003200067824 */ /* 0x041fe400078e02ff */
[----:B------:R-:W-:-:S03]  /*12f0*/  IMAD R7, R0, 0x19, RZ ;  /* 0x0000001900077824 */ /* 0x000fc600078e02ff */
[----:B------:R-:W-:Y:S01]  /*1300*/  IADD3 R6, P0, R6, R26, RZ ;  /* 0x0000001a06067210 */ /* 0x000fe20007f1e0ff */
[C---:B------:R-:W-:Y:S02]  /*1310*/  IMAD R9, R0.reuse, 0x21, RZ ;  /* 0x0000002100097824 */ /* 0x040fe400078e02ff */
[C---:B-1----:R-:W-:Y:S01]  /*1320*/  IMAD R10, R0.reuse, 0x52, RZ ;  /* 0x00000052000a7824 */ /* 0x042fe200078e02ff */
[----:B------:R-:W-:Y:S01]  /*1330*/  LEA.HI.X.SX32 R7, R7, R27, 0x1, P0 ;  /* 0x0000001b07077211 */ /* 0x000fe200000f0eff */
[----:B------:R-:W-:-:S03]  /*1340*/  IMAD R11, R0, 0x29, RZ ;  /* 0x00000029000b7824 */ /* 0x000fc600078e02ff */
[----:B------:R-:W-:-:S04]  /*1350*/  IADD3 R10, P2, R10, R26, RZ ;  /* 0x0000001a0a0a7210 */ /* 0x000fc80007f5e0ff */
[----:B------:R-:W-:Y:S01]  /*1360*/  LEA.HI.X.SX32 R11, R11, R27, 0x1, P2 ;  /* 0x0000001b0b0b7211 */ /* 0x000fe200010f0eff */
[----:B--2---:R0:W-:Y:S02]  /*1370*/  STL [R1+0x360], R24 ;  /* 0x0003601801007387 */ /* 0x0041e40000100800 */
[----:B0-----:R-:W-:Y:S02]  /*1380*/  IMAD R24, R0, 0x42, RZ ;  /* 0x0000004200187824 */ /* 0x001fe400078e02ff */
[----:B----4-:R-:W-:Y:S04]  /*1390*/  STL [R1+0x35c], R28 ;  /* 0x00035c1c01007387 */ /* 0x010fe80000100800 */
[----:B-----5:R0:W-:Y:S04]  /*13a0*/  STL [R1+0x358], R8 ;  /* 0x0003580801007387 */ /* 0x0201e80000100800 */
[----:B---3--:R1:W-:Y:S01]  /*13b0*/  STL [R1+0x354], R23 ;  /* 0x0003541701007387 */ /* 0x0083e20000100800 */
[----:B0-----:R-:W-:-:S04]  /*13c0*/  IADD3 R8, P1, R24, R26, RZ ;  /* 0x0000001a18087210 */ /* 0x001fc80007f3e0ff */
[----:B------:R-:W-:Y:S01]  /*13d0*/  LEA.HI.X.SX32 R9, R9, R27, 0x1, P1 ;  /* 0x0000001b09097211 */ /* 0x000fe200008f0eff */
[----:B-1----:R0:W2:Y:S04]  /*13e0*/  LDG.E.U16 R23, [R6.64] ;  /* 0x0000000406177981 */ /* 0x0020a8000c1e1500 */
[----:B------:R1:W3:Y:S04]  /*13f0*/  LDG.E.U16 R8, [R8.64] ;  /* 0x0000000408087981 */ /* 0x0002e8000c1e1500 */
[----:B0-----:R-:W4:Y:S01]  /*1400*/  LDG.E.U16 R6, [R10.64] ;  /* 0x000000040a067981 */ /* 0x001f22000c1e1500 */
[----:B------:R-:W-:-:S02]  /*1410*/  IMAD R28, R0, 0x62, RZ ;  /* 0x00000062001c7824 */ /* 0x000fc400078e02ff */
[----:B------:R-:W-:-:S03]  /*1420*/  IMAD R13, R0, 0x31, RZ ;  /* 0x00000031000d7824 */ /* 0x000fc600078e02ff */
[----:B------:R-:W-:-:S04]  /*1430*/  IADD3 R12, P0, R28, R26, RZ ;  /* 0x0000001a1c0c7210 */ /* 0x000fc80007f1e0ff */
[----:B------:R-:W-:Y:S01]  /*1440*/  LEA.HI.X.SX32 R13, R13, R27, 0x1, P0 ;  /* 0x0000001b0d0d7211 */ /* 0x000fe200000f0eff */
[----:B------:R-:W-:-:S05]  /*1450*/  IMAD R7, R0, 0x39, RZ ;  /* 0x0000003900077824 */ /* 0x000fca00078e02ff */
[----:B------:R0:W5:Y:S01]  /*1460*/  LDG.E.U16 R13, [R12.64] ;  /* 0x000000040c0d7981 */ /* 0x000162000c1e1500 */
[----:B-1----:R-:W-:-:S03]  /*1470*/  IMAD R9, R0, 0x41, RZ ;  /* 0x0000004100097824 */ /* 0x002fc600078e02ff */
[----:B--2---:R1:W-:Y:S04]  /*1480*/  STL [R1+0x350], R23 ;  /* 0x0003501701007387 */ /* 0x0043e80000100800 */
[----:B---3--:R2:W-:Y:S01]  /*1490*/  STL [R1+0x34c], R8 ;  /* 0x00034c0801007387 */ /* 0x0085e20000100800 */
[----:B-1----:R-:W-:-:S03]  /*14a0*/  IMAD R23, R0, 0x72, RZ ;  /* 0x0000007200177824 */ /* 0x002fc600078e02ff */
[----:B----4-:R1:W-:Y:S01]  /*14b0*/  STL [R1+0x348], R6 ;  /* 0x0003480601007387 */ /* 0x0103e20000100800 */
[----:B--2---:R-:W-:Y:S01]  /*14c0*/  IMAD R8, R0, 0x82, RZ ;  /* 0x0000008200087824 */ /* 0x004fe200078e02ff */
[----:B-1----:R-:W-:-:S04]  /*14d0*/  IADD3 R6, P0, R23, R26, RZ ;  /* 0x0000001a17067210 */ /* 0x002fc80007f1e0ff */
[----:B------:R-:W-:Y:S02]  /*14e0*/  IADD3 R8, P1, R8, R26, RZ ;  /* 0x0000001a08087210 */ /* 0x000fe40007f3e0ff */
[-C--:B------:R-:W-:Y:S02]  /*14f0*/  LEA.HI.X.SX32 R7, R7, R27.reuse, 0x1, P0 ;  /* 0x0000001b07077211 */ /* 0x080fe400000f0eff */
[----:B------:R-:W-:-:S04]  /*1500*/  LEA.HI.X.SX32 R9, R9, R27, 0x1, P1 ;  /* 0x0000001b09097211 */ /* 0x000fc800008f0eff */
[----:B------:R1:W2:Y:S04]  /*1510*/  LDG.E.U16 R7, [R6.64] ;  /* 0x0000000406077981 */ /* 0x0002a8000c1e1500 */
[----:B------:R3:W4:Y:S01]  /*1520*/  LDG.E.U16 R9, [R8.64] ;  /* 0x0000000408097981 */ /* 0x000722000c1e1500 */
[C---:B------:R-:W-:Y:S02]  /*1530*/  IMAD R10, R0.reuse, 0x92, RZ ;  /* 0x00000092000a7824 */ /* 0x040fe400078e02ff */
[C---:B0-----:R-:W-:Y:S01]  /*1540*/  IMAD R12, R0.reuse, 0xa2, RZ ;  /* 0x000000a2000c7824 */ /* 0x041fe200078e02ff */
[----:B-----5:R0:W-:Y:S01]  /*1550*/  STL [R1+0x344], R13 ;  /* 0x0003440d01007387 */ /* 0x0201e20000100800 */
[----:B------:R-:W-:Y:S01]  /*1560*/  IMAD R11, R0, 0x49, RZ ;  /* 0x00000049000b7824 */ /* 0x000fe200078e02ff */
[----:B------:R-:W-:-:S02]  /*1570*/  IADD3 R10, P2, R10, R26, RZ ;  /* 0x0000001a0a0a7210 */ /* 0x000fc40007f5e0ff */
[----:B------:R-:W-:Y:S01]  /*1580*/  IADD3 R12, P0, R12, R26, RZ ;  /* 0x0000001a0c0c7210 */ /* 0x000fe20007f1e0ff */
[C---:B0-----:R-:W-:Y:S01]  /*1590*/  IMAD R13, R0.reuse, 0x51, RZ ;  /* 0x00000051000d7824 */ /* 0x041fe200078e02ff */
[----:B------:R-:W-:Y:S01]  /*15a0*/  LEA.HI.X.SX32 R11, R11, R27, 0x1, P2 ;  /* 0x0000001b0b0b7211 */ /* 0x000fe200010f0eff */
[----:B---3--:R-:W-:-:S03]  /*15b0*/  IMAD R8, R0, 0xb2, RZ ;  /* 0x000000b200087824 */ /* 0x008fc600078e02ff */
[----:B------:R-:W-:Y:S01]  /*15c0*/  LEA.HI.X.SX32 R13, R13, R27, 0x1, P0 ;  /* 0x0000001b0d0d7211 */ /* 0x000fe200000f0eff */
[----:B-1----:R-:W-:Y:S01]  /*15d0*/  IMAD R6, R0, 0xc2, RZ ;  /* 0x000000c200067824 */ /* 0x002fe200078e02ff */
[----:B------:R0:W3:Y:S01]  /*15e0*/  LDG.E.U16 R10, [R10.64] ;  /* 0x000000040a0a7981 */ /* 0x0000e2000c1e1500 */
[----:B------:R-:W-:-:S03]  /*15f0*/  IADD3 R8, P0, R8, R26, RZ ;  /* 0x0000001a08087210 */ /* 0x000fc60007f1e0ff */
[----:B------:R-:W5:Y:S01]  /*1600*/  LDG.E.U16 R13, [R12.64] ;  /* 0x000000040c0d7981 */ /* 0x000f62000c1e1500 */
[----:B------:R-:W-:Y:S01]  /*1610*/  IADD3 R6, P1, R6, R26, RZ ;  /* 0x0000001a06067210 */ /* 0x000fe20007f3e0ff */
[C---:B0-----:R-:W-:Y:S02]  /*1620*/  IMAD R11, R0.reuse, 0x61, RZ ;  /* 0x00000061000b7824 */ /* 0x041fe400078e02ff */
[----:B--2---:R0:W-:Y:S04]  /*1630*/  STL [R1+0x340], R7 ;  /* 0x0003400701007387 */ /* 0x0041e80000100800 */
[----:B----4-:R1:W-:Y:S01]  /*1640*/  STL [R1+0x33c], R9 ;  /* 0x00033c0901007387 */ /* 0x0103e20000100800 */
[----:B0-----:R-:W-:-:S05]  /*1650*/  IMAD R7, R0, 0x59, RZ ;  /* 0x0000005900077824 */ /* 0x001fca00078e02ff */
[-C--:B-1----:R-:W-:Y:S02]  /*1660*/  LEA.HI.X.SX32 R9, R7, R27.reuse, 0x1, P0 ;  /* 0x0000001b07097211 */ /* 0x082fe400000f0eff */
[----:B------:R-:W-:-:S03]  /*1670*/  LEA.HI.X.SX32 R7, R11, R27, 0x1, P1 ;  /* 0x0000001b0b077211 */ /* 0x000fc600008f0eff */
[----:B------:R0:W2:Y:S04]  /*1680*/  LDG.E.U16 R11, [R8.64] ;  /* 0x00000004080b7981 */ /* 0x0000a8000c1e1500 */
[----:B------:R1:W4:Y:S04]  /*1690*/  LDG.E.U16 R6, [R6.64] ;  /* 0x0000000406067981 */ /* 0x000328000c1e1500 */
[----:B---3--:R3:W-:Y:S04]  /*16a0*/  STL [R1+0x338], R10 ;  /* 0x0003380a01007387 */ /* 0x0087e80000100800 */
[----:B-----5:R5:W-:Y:S01]  /*16b0*/  STL [R1+0x334], R13 ;  /* 0x0003340d01007387 */ /* 0x020be20000100800 */
[----:B0-----:R-:W-:-:S02]  /*16c0*/  IMAD R9, R0, 0x71, RZ ;  /* 0x0000007100097824 */ /* 0x001fc400078e02ff */
[C---:B---3--:R-:W-:Y:S02]  /*16d0*/  IMAD R10, R0.reuse, 0xd2, RZ ;  /* 0x000000d2000a7824 */ /* 0x048fe400078e02ff */
[----:B-----5:R-:W-:-:S03]  /*16e0*/  IMAD R13, R0, 0xe2, RZ ;  /* 0x000000e2000d7824 */ /* 0x020fc600078e02ff */
[-C--:B------:R-:W-:Y:S01]  /*16f0*/  IADD3 R10, P0, R10, R26.reuse, RZ ;  /* 0x0000001a0a0a7210 */ /* 0x080fe20007f1e0ff */
[C---:B------:R-:W-:Y:S01]  /*1700*/  IMAD R12, R0.reuse, 0x69, RZ ;  /* 0x00000069000c7824 */ /* 0x040fe200078e02ff */
[----:B------:R-:W-:Y:S01]  /*1710*/  IADD3 R8, P1, R13, R26, RZ ;  /* 0x0000001a0d087210 */ /* 0x000fe20007f3e0ff */
[C---:B------:R-:W-:Y:S02]  /*1720*/  IMAD R13, R0.reuse, 0xf2, RZ ;  /* 0x000000f2000d7824 */ /* 0x040fe400078e02ff */
[----:B-1----:R-:W-:Y:S01]  /*1730*/  IMAD R7, R0, 0x79, RZ ;  /* 0x0000007900077824 */ /* 0x002fe200078e02ff */
[-C--:B------:R-:W-:Y:S01]  /*1740*/  LEA.HI.X.SX32 R9, R9, R27.reuse, 0x1, P1 ;  /* 0x0000001b09097211 */ /* 0x080fe200008f0eff */
[----:B--2---:R0:W-:Y:S04]  /*1750*/  STL [R1+0x330], R11 ;  /* 0x0003300b01007387 */ /* 0x0041e80000100800 */
[----:B----4-:R1:W-:Y:S01]  /*1760*/  STL [R1+0x32c], R6 ;  /* 0x00032c0601007387 */ /* 0x0103e20000100800 */
[----:B0-----:R-:W-:-:S02]  /*1770*/  LEA.HI.X.SX32 R11, R12, R27, 0x1, P0 ;  /* 0x0000001b0c0b7211 */ /* 0x001fc400000f0eff */
[----:B-1----:R-:W-:-:S04]  /*1780*/  IADD3 R6, P1, R13, R26, RZ ;  /* 0x0000001a0d067210 */ /* 0x002fc80007f3e0ff */
[----:B------:R0:W2:Y:S01]  /*1790*/  LDG.E.U16 R11, [R10.64] ;  /* 0x000000040a0b7981 */ /* 0x0000a2000c1e1500 */
[----:B------:R-:W-:-:S06]  /*17a0*/  LEA.HI.X.SX32 R7, R7, R27, 0x1, P1 ;  /* 0x0000001b07077211 */ /* 0x000fcc00008f0eff */
[----:B------:R1:W3:Y:S04]  /*17b0*/  LDG.E.U16 R7, [R6.64] ;  /* 0x0000000406077981 */ /* 0x0002e8000c1e1500 */
[----:B0-----:R0:W4:Y:S01]  /*17c0*/  LDG.E.U16 R10, [R8.64] ;  /* 0x00000004080a7981 */ /* 0x001122000c1e1500 */
[C---:B------:R-:W-:Y:S01]  /*17d0*/  SHF.L.U32 R12, R0.reuse, 0x1, RZ ;  /* 0x00000001000c7819 */ /* 0x040fe200000006ff */
[----:B------:R-:W-:-:S03]  /*17e0*/  IMAD R13, R0, 0x1a, RZ ;  /* 0x0000001a000d7824 */ /* 0x000fc600078e02ff */
[----:B0-----:R-:W-:Y:S01]  /*17f0*/  IADD3 R8, P0, R12, R26, RZ ;  /* 0x0000001a0c087210 */ /* 0x001fe20007f1e0ff */
[----:B------:R-:W-:-:S03]  /*1800*/  IMAD R12, R0, 0x68, RZ ;  /* 0x00000068000c7824 */ /* 0x000fc600078e02ff */
[----:B------:R-:W-:Y:S02]  /*1810*/  LEA.HI.X.SX32 R9, R0, R27, 0x1, P0 ;  /* 0x0000001b00097211 */ /* 0x000fe400000f0eff */
[----:B-1----:R-:W-:-:S03]  /*1820*/  IADD3 R6, P2, R12, R26, RZ ;  /* 0x0000001a0c067210 */ /* 0x002fc60007f5e0ff */
[----:B------:R0:W5:Y:S04]  /*1830*/  LDG.E.U16 R8, [R8.64] ;  /* 0x0000000408087981 */ /* 0x000168000c1e1500 */
[----:B--2---:R1:W-:Y:S02]  /*1840*/  STL [R1+0x324], R11 ;  /* 0x0003240b01007387 */ /* 0x0043e40000100800 */
[C---:B-1----:R-:W-:Y:S02]  /*1850*/  IMAD R11, R0.reuse, 0xd, RZ ;  /* 0x0000000d000b7824 */ /* 0x042fe400078e02ff */
[----:B----4-:R1:W-:Y:S04]  /*1860*/  STL [R1+0x320], R10 ;  /* 0x0003200a01007387 */ /* 0x0103e80000100800 */
[----:B---3--:R2:W-:Y:S01]  /*1870*/  STL [R1+0x31c], R7 ;  /* 0x00031c0701007387 */ /* 0x0085e20000100800 */
[----:B-1----:R-:W-:Y:S01]  /*1880*/  IADD3 R10, P1, R13, R26, RZ ;  /* 0x0000001a0d0a7210 */ /* 0x002fe20007f3e0ff */
[----:B--2---:R-:W-:-:S03]  /*1890*/  IMAD R7, R0, 0x34, RZ ;  /* 0x0000003400077824 */ /* 0x004fc600078e02ff */
[----:B------:R-:W-:Y:S02]  /*18a0*/  LEA.HI.X.SX32 R11, R11, R27, 0x1, P1 ;  /* 0x0000001b0b0b7211 */ /* 0x000fe400008f0eff */
[----:B------:R-:W-:-:S04]  /*18b0*/  IADD3 R12, P0, R7, R26, RZ ;  /* 0x0000001a070c7210 */ /* 0x000fc80007f1e0ff */
[----:B------:R1:W2:Y:S01]  /*18c0*/  LDG.E.U16 R11, [R10.64] ;  /* 0x000000040a0b7981 */ /* 0x0002a2000c1e1500 */
[----:B------:R-:W-:-:S05]  /*18d0*/  LEA.HI.X.SX32 R13, R13, R27, 0x1, P0 ;  /* 0x0000001b0d0d7211 */ /* 0x000fca00000f0eff */
[----:B-1----:R1:W3:Y:S01]  /*18e0*/  LDG.E.U16 R10, [R12.64] ;  /* 0x000000040c0a7981 */ /* 0x0022e2000c1e1500 */
[----:B0-----:R-:W-:-:S03]  /*18f0*/  IMAD R9, R0, 0x44, RZ ;  /* 0x0000004400097824 */ /* 0x001fc600078e02ff */
[----:B-----5:R0:W-:Y:S01]  /*1900*/  STL [R1+0x318], R8 ;  /* 0x0003180801007387 */ /* 0x0201e20000100800 */
[----:B------:R-:W-:Y:S01]  /*1910*/  LEA.HI.X.SX32 R7, R7, R27, 0x1, P2 ;  /* 0x0000001b07077211 */ /* 0x000fe200010f0eff */
[----:B-1----:R-:W-:-:S04]  /*1920*/  IMAD R12, R0, 0x22, RZ ;  /* 0x00000022000c7824 */ /* 0x002fc800078e02ff */
[----:B------:R1:W4:Y:S01]  /*1930*/  LDG.E.U16 R6, [R6.64] ;  /* 0x0000000406067981 */ /* 0x000322000c1e1500 */
[----:B0-----:R-:W-:-:S04]  /*1940*/  IADD3 R8, P0, R9, R26, RZ ;  /* 0x0000001a09087210 */ /* 0x001fc80007f1e0ff */
[----:B------:R-:W-:-:S06]  /*1950*/  LEA.HI.X.SX32 R9, R12, R27, 0x1, P0 ;  /* 0x0000001b0c097211 */ /* 0x000fcc00000f0eff */
[----:B------:R-:W5:Y:S04]  /*1960*/  LDG.E.U16 R9, [R8.64] ;  /* 0x0000000408097981 */ /* 0x000f68000c1e1500 */
[----:B--2---:R0:W-:Y:S02]  /*1970*/  STL [R1+0x314], R11 ;  /* 0x0003140b01007387 */ /* 0x0041e40000100800 */
[C---:B0-----:R-:W-:Y:S02]  /*1980*/  IMAD R11, R0.reuse, 0x88, RZ ;  /* 0x00000088000b7824 */ /* 0x041fe400078e02ff */
[----:B---3--:R0:W-:Y:S03]  /*1990*/  STL [R1+0x310], R10 ;  /* 0x0003100a01007387 */ /* 0x0081e60000100800 */
[----:B0-----:R-:W-:Y:S01]  /*19a0*/  IADD3 R10, P1, R11, R26, RZ ;  /* 0x0000001a0b0a7210 */ /* 0x001fe20007f3e0ff */
[----:B------:R-:W-:-:S05]  /*19b0*/  IMAD R11, R0, 0x44, RZ ;  /* 0x00000044000b7824 */ /* 0x000fca00078e02ff */
[----:B------:R-:W-:-:S05]  /*19c0*/  LEA.HI.X.SX32 R11, R11, R27, 0x1, P1 ;  /* 0x0000001b0b0b7211 */ /* 0x000fca00008f0eff */
[----:B------:R-:W2:Y:S01]  /*19d0*/  LDG.E.U16 R10, [R10.64] ;  /* 0x000000040a0a7981 */ /* 0x000ea2000c1e1500 */
[C---:B------:R-:W-:Y:S02]  /*19e0*/  IMAD R13, R0.reuse, 0x2a, RZ ;  /* 0x0000002a000d7824 */ /* 0x040fe400078e02ff */
[----:B-1----:R-:W-:Y:S01]  /*19f0*/  IMAD R7, R0, 0x15, RZ ;  /* 0x0000001500077824 */ /* 0x002fe200078e02ff */
[----:B----4-:R0:W-:Y:S02]  /*1a00*/  STL [R1+0x308], R6 ;  /* 0x0003080601007387 */ /* 0x0101e40000100800 */
[----:B0-----:R-:W-:Y:S02]  /*1a10*/  IADD3 R6, P0, R13, R26, RZ ;  /* 0x0000001a0d067210 */ /* 0x001fe40007f1e0ff */
[----:B-----5:R-:W-:Y:S02]  /*1a20*/  STL [R1+0x304], R9 ;  /* 0x0003040901007387 */ /* 0x020fe40000100800 */
[----:B------:R-:W-:-:S02]  /*1a30*/  LEA.HI.X.SX32 R7, R7, R27, 0x1, P0 ;  /* 0x0000001b07077211 */ /* 0x000fc400000f0eff */
[----:B--2---:R0:W-:Y:S04]  /*1a40*/  STL [R1+0x300], R10 ;  /* 0x0003000a01007387 */ /* 0x0041e80000100800 */
[----:B0-----:R0:W2:Y:S01]  /*1a50*/  LDG.E.U16 R10, [R6.64] ;  /* 0x00000004060a7981 */ /* 0x0010a2000c1e1500 */
[C---:B------:R-:W-:Y:S02]  /*1a60*/  IMAD R12, R0.reuse, 0xa8, RZ ;  /* 0x000000a8000c7824 */ /* 0x040fe400078e02ff */
[----:B------:R-:W-:-:S03]  /*1a70*/  IMAD R9, R0, 0x54, RZ ;  /* 0x0000005400097824 */ /* 0x000fc600078e02ff */
[-C--:B------:R-:W-:Y:S02]  /*1a80*/  IADD3 R8, P2, R12, R26.reuse, RZ ;  /* 0x0000001a0c087210 */ /* 0x080fe40007f5e0ff */
[----:B------:R-:W-:-:S04]  /*1a90*/  IADD3 R12, P1, R9, R26, RZ ;  /* 0x0000001a090c7210 */ /* 0x000fc80007f3e0ff */
[-C--:B------:R-:W-:Y:S01]  /*1aa0*/  LEA.HI.X.SX32 R13, R13, R27.reuse, 0x1, P1 ;  /* 0x0000001b0d0d7211 */ /* 0x080fe200008f0eff */
[----:B------:R-:W-:Y:S01]  /*1ab0*/  IMAD R11, R0, 0x64, RZ ;  /* 0x00000064000b7824 */ /* 0x000fe200078e02ff */
[----:B------:R-:W-:-:S04]  /*1ac0*/  LEA.HI.X.SX32 R9, R9, R27, 0x1, P2 ;  /* 0x0000001b09097211 */ /* 0x000fc800010f0eff */
[----:B------:R1:W3:Y:S01]  /*1ad0*/  LDG.E.U16 R13, [R12.64] ;  /* 0x000000040c0d7981 */ /* 0x0002e2000c1e1500 */
[----:B0-----:R-:W-:-:S03]  /*1ae0*/  IADD3 R6, P0, R11, R26, RZ ;  /* 0x0000001a0b067210 */ /* 0x001fc60007f1e0ff */
[----:B------:R0:W4:Y:S01]  /*1af0*/  LDG.E.U16 R8, [R8.64] ;  /* 0x0000000408087981 */ /* 0x000122000c1e1500 */
[----:B-1----:R-:W-:-:S05]  /*1b00*/  IMAD R12, R0, 0x32, RZ ;  /* 0x00000032000c7824 */ /* 0x002fca00078e02ff */
[----:B------:R-:W-:-:S05]  /*1b10*/  LEA.HI.X.SX32 R7, R12, R27, 0x1, P0 ;  /* 0x0000001b0c077211 */ /* 0x000fca00000f0eff */
[----:B------:R1:W5:Y:S04]  /*1b20*/  LDG.E.U16 R6, [R6.64] ;  /* 0x0000000406067981 */ /* 0x000368000c1e1500 */
[----:B--2---:R2:W-:Y:S02]  /*1b30*/  STL [R1+0x2fc], R10 ;  /* 0x0002fc0a01007387 */ /* 0x0045e40000100800 */
[----:B--2---:R-:W-:-:S05]  /*1b40*/  IMAD R10, R0, 0xc8, RZ ;  /* 0x000000c8000a7824 */ /* 0x004fca00078e02ff */
[----:B------:R-:W-:-:S04]  /*1b50*/  IADD3 R10, P1, R10, R26, RZ ;  /* 0x0000001a0a0a7210 */ /* 0x000fc80007f3e0ff */
[----:B------:R-:W-:-:S06]  /*1b60*/  LEA.HI.X.SX32 R11, R11, R27, 0x1, P1 ;  /* 0x0000001b0b0b7211 */ /* 0x000fcc00008f0eff */
[----:B------:R5:W2:Y:S04]  /*1b70*/  LDG.E.U16 R11, [R10.64] ;  /* 0x000000040a0b7981 */ /* 0x000aa8000c1e1500 */
[----:B---3--:R3:W-:Y:S01]  /*1b80*/  STL [R1+0x2f8], R13 ;  /* 0x0002f80d01007387 */ /* 0x0087e20000100800 */
[----:B0-----:R-:W-:-:S03]  /*1b90*/  IMAD R9, R0, 0x1d, RZ ;  /* 0x0000001d00097824 */ /* 0x001fc600078e02ff */
[----:B----4-:R0:W-:Y:S01]  /*1ba0*/  STL [R1+0x2f4], R8 ;  /* 0x0002f40801007387 */ /* 0x0101e20000100800 */
[C---:B---3--:R-:W-:Y:S02]  /*1bb0*/  IMAD R13, R0.reuse, 0x3a, RZ ;  /* 0x0000003a000d7824 */ /* 0x048fe400078e02ff */
[----:B------:R-:W-:-:S03]  /*1bc0*/  IMAD R12, R0, 0x74, RZ ;  /* 0x00000074000c7824 */ /* 0x000fc600078e02ff */
[-C--:B0-----:R-:W-:Y:S01]  /*1bd0*/  IADD3 R8, P0, R13, R26.reuse, RZ ;  /* 0x0000001a0d087210 */ /* 0x081fe20007f1e0ff */
[----:B-1----:R-:W-:Y:S01]  /*1be0*/  IMAD R7, R0, 0xe8, RZ ;  /* 0x000000e800077824 */ /* 0x002fe200078e02ff */
[----:B------:R-:W-:Y:S02]  /*1bf0*/  IADD3 R12, P1, R12, R26, RZ ;  /* 0x0000001a0c0c7210 */ /* 0x000fe40007f3e0ff */
[-C--:B------:R-:W-:Y:S01]  /*1c00*/  LEA.HI.X.SX32 R9, R9, R27.reuse, 0x1, P0 ;  /* 0x0000001b09097211 */ /* 0x080fe200000f0eff */
[----:B-----5:R0:W-:Y:S01]  /*1c10*/  STL [R1+0x2ec], R6 ;  /* 0x0002ec0601007387 */ /* 0x0201e20000100800 */
[----:B------:R-:W-:Y:S01]  /*1c20*/  IMAD R10, R0, 0x74, RZ ;  /* 0x00000074000a7824 */ /* 0x000fe200078e02ff */
[----:B------:R-:W-:-:S03]  /*1c30*/  LEA.HI.X.SX32 R13, R13, R27, 0x1, P1 ;  /* 0x0000001b0d0d7211 */ /* 0x000fc600008f0eff */
[----:B------:R1:W3:Y:S01]  /*1c40*/  LDG.E.U16 R9, [R8.64] ;  /* 0x0000000408097981 */ /* 0x0002e2000c1e1500 */
[----:B0-----:R-:W-:-:S04]  /*1c50*/  IADD3 R6, P0, R7, R26, RZ ;  /* 0x0000001a07067210 */ /* 0x001fc80007f1e0ff */
[----:B------:R-:W-:Y:S02]  /*1c60*/  LEA.HI.X.SX32 R7, R10, R27, 0x1, P0 ;  /* 0x0000001b0a077211 */ /* 0x000fe400000f0eff */
[----:B------:R0:W4:Y:S01]  /*1c70*/  LDG.E.U16 R10, [R12.64] ;  /* 0x000000040c0a7981 */ /* 0x000122000c1e1500 */
[----:B-1----:R-:W-:-:S03]  /*1c80*/  IMAD R8, R0, 0x3, RZ ;  /* 0x0000000300087824 */ /* 0x002fc600078e02ff */
[----:B------:R1:W5:Y:S04]  /*1c90*/  LDG.E.U16 R7, [R6.64] ;  /* 0x0000000406077981 */ /* 0x000368000c1e1500 */
[----:B--2---:R2:W-:Y:S02]  /*1ca0*/  STL [R1+0x2e8], R11 ;  /* 0x0002e80b01007387 */ /* 0x0045e40000100800 */
[----:B--2---:R-:W-:-:S05]  /*1cb0*/  IMAD R11, R0, 0x6, RZ ;  /* 0x00000006000b7824 */ /* 0x004fca00078e02ff */
[----:B0-----:R-:W-:-:S04]  /*1cc0*/  IADD3 R12, P0, R11, R26, RZ ;  /* 0x0000001a0b0c7210 */ /* 0x001fc80007f1e0ff */
[----:B------:R-:W-:-:S06]  /*1cd0*/  LEA.HI.X.SX32 R13, R8, R27, 0x1, P0 ;  /* 0x0000001b080d7211 */ /* 0x000fcc00000f0eff */
[----:B------:R-:W2:Y:S04]  /*1ce0*/  LDG.E.U16 R13, [R12.64] ;  /* 0x000000040c0d7981 */ /* 0x000ea8000c1e1500 */
[----:B---3--:R0:W-:Y:S01]  /*1cf0*/  STL [R1+0x2e4], R9 ;  /* 0x0002e40901007387 */ /* 0x0081e20000100800 */
[C---:B------:R-:W-:Y:S02]  /*1d00*/  IMAD R8, R0.reuse, 0x18, RZ ;  /* 0x0000001800087824 */ /* 0x040fe400078e02ff */
[C---:B-1----:R-:W-:Y:S02]  /*1d10*/  IMAD R6, R0.reuse, 0xe, RZ ;  /* 0x0000000e00067824 */ /* 0x042fe400078e02ff */
[----:B0-----:R-:W-:Y:S01]  /*1d20*/  IMAD R9, R0, 0xc, RZ ;  /* 0x0000000c00097824 */ /* 0x001fe200078e02ff */
[----:B----4-:R0:W-:Y:S01]  /*1d30*/  STL [R1+0x2e0], R10 ;  /* 0x0002e00a01007387 */ /* 0x0101e20000100800 */
[----:B------:R-:W-:-:S03]  /*1d40*/  IADD3 R8, P2, R8, R26, RZ ;  /* 0x0000001a08087210 */ /* 0x000fc60007f5e0ff */
[----:B-----5:R1:W-:Y:S01]  /*1d50*/  STL [R1+0x2dc], R7 ;  /* 0x0002dc0701007387 */ /* 0x0203e20000100800 */
[-C--:B0-----:R-:W-:Y:S02]  /*1d60*/  IADD3 R10, P1, R9, R26.reuse, RZ ;  /* 0x0000001a090a7210 */ /* 0x081fe40007f3e0ff */
[----:B------:R-:W-:Y:S02]  /*1d70*/  IADD3 R6, P0, R6, R26, RZ ;  /* 0x0000001a06067210 */ /* 0x000fe40007f1e0ff */
[-C--:B------:R-:W-:Y:S01]  /*1d80*/  LEA.HI.X.SX32 R11, R11, R27.reuse, 0x1, P1 ;  /* 0x0000001b0b0b7211 */ /* 0x080fe200008f0eff */
[----:B-1----:R-:W-:Y:S01]  /*1d90*/  IMAD R7, R0, 0x7, RZ ;  /* 0x0000000700077824 */ /* 0x002fe200078e02ff */
[----:B------:R-:W-:-:S04]  /*1da0*/  LEA.HI.X.SX32 R9, R9, R27, 0x1, P2 ;  /* 0x0000001b09097211 */ /* 0x000fc800010f0eff */
[----:B------:R-:W-:Y:S01]  /*1db0*/  LEA.HI.X.SX32 R7, R7, R27, 0x1, P0 ;  /* 0x0000001b07077211 */ /* 0x000fe200000f0eff */
[----:B------:R0:W3:Y:S04]  /*1dc0*/  LDG.E.U16 R11, [R10.64] ;  /* 0x000000040a0b7981 */ /* 0x0000e8000c1e1500 */
[----:B--2---:R1:W-:Y:S04]  /*1dd0*/  STL [R1+0x2d4], R13 ;  /* 0x0002d40d01007387 */ /* 0x0043e80000100800 */
[----:B-1----:R1:W2:Y:S04]  /*1de0*/  LDG.E.U16 R13, [R8.64] ;  /* 0x00000004080d7981 */ /* 0x0022a8000c1e1500 */
[----:B-1----:R1:W4:Y:S01]  /*1df0*/  LDG.E.U16 R9, [R6.64] ;  /* 0x0000000406097981 */ /* 0x002322000c1e1500 */
[----:B------:R-:W-:-:S05]  /*1e00*/  IMAD R12, R0, 0x1c, RZ ;  /* 0x0000001c000c7824 */ /* 0x000fca00078e02ff */
[-C--:B------:R-:W-:Y:S01]  /*1e10*/  IADD3 R8, P0, R12, R26.reuse, RZ ;  /* 0x0000001a0c087210 */ /* 0x080fe20007f1e0ff */
[C---:B0-----:R-:W-:Y:S01]  /*1e20*/  IMAD R10, R0.reuse, 0x38, RZ ;  /* 0x00000038000a7824 */ /* 0x041fe200078e02ff */
[----:B---3--:R0:W-:Y:S02]  /*1e30*/  STL [R1+0x2d0], R11 ;  /* 0x0002d00b01007387 */ /* 0x0081e40000100800 */
[----:B0-----:R-:W-:Y:S02]  /*1e40*/  IMAD R11, R0, 0xe, RZ ;  /* 0x0000000e000b7824 */ /* 0x001fe400078e02ff */
[----:B-1----:R-:W-:-:S04]  /*1e50*/  IADD3 R6, P1, R10, R26, RZ ;  /* 0x0000001a0a067210 */ /* 0x002fc80007f3e0ff */
[----:B------:R-:W-:-:S06]  /*1e60*/  LEA.HI.X.SX32 R7, R12, R27, 0x1, P1 ;  /* 0x0000001b0c077211 */ /* 0x000fcc00008f0eff */
[----:B------:R-:W3:Y:S04]  /*1e70*/  LDG.E.U16 R7, [R6.64] ;  /* 0x0000000406077981 */ /* 0x000ee8000c1e1500 */
[----:B--2---:R-:W-:Y:S04]  /*1e80*/  STL [R1+0x2cc], R13 ;  /* 0x0002cc0d01007387 */ /* 0x004fe80000100800 */
[----:B----4-:R0:W-:Y:S02]  /*1e90*/  STL [R1+0x328], R9 ;  /* 0x0003280901007387 */ /* 0x0101e40000100800 */
[----:B0-----:R-:W-:Y:S01]  /*1ea0*/  LEA.HI.X.SX32 R9, R11, R27, 0x1, P0 ;  /* 0x0000001b0b097211 */ /* 0x001fe200000f0eff */
[----:B------:R-:W-:-:S05]  /*1eb0*/  IMAD R13, R0, 0x16, RZ ;  /* 0x00000016000d7824 */ /* 0x000fca00078e02ff */
[----:B------:R0:W2:Y:S01]  /*1ec0*/  LDG.E.U16 R9, [R8.64] ;  /* 0x0000000408097981 */ /* 0x0000a2000c1e1500 */
[----:B------:R-:W-:Y:S01]  /*1ed0*/  IMAD R11, R0, 0xb, RZ ;  /* 0x0000000b000b7824 */ /* 0x000fe200078e02ff */
[----:B------:R-:W-:-:S04]  /*1ee0*/  IADD3 R10, P0, R13, R26, RZ ;  /* 0x0000001a0d0a7210 */ /* 0x000fc80007f1e0ff */
[----:B------:R-:W-:-:S06]  /*1ef0*/  LEA.HI.X.SX32 R11, R11, R27, 0x1, P0 ;  /* 0x0000001b0b0b7211 */ /* 0x000fcc00000f0eff */
[----:B------:R1:W4:Y:S01]  /*1f00*/  LDG.E.U16 R11, [R10.64] ;  /* 0x000000040a0b7981 */ /* 0x000322000c1e1500 */
[----:B------:R-:W-:-:S05]  /*1f10*/  IMAD R12, R0, 0x2c, RZ ;  /* 0x0000002c000c7824 */ /* 0x000fca00078e02ff */
[-C--:B0-----:R-:W-:Y:S01]  /*1f20*/  IADD3 R8, P1, R12, R26.reuse, RZ ;  /* 0x0000001a0c087210 */ /* 0x081fe20007f3e0ff */
[----:B--2---:R0:W-:Y:S02]  /*1f30*/  STL [R1+0x2c8], R9 ;  /* 0x0002c80901007387 */ /* 0x0041e40000100800 */
[C---:B0-----:R-:W-:Y:S02]  /*1f40*/  IMAD R9, R0.reuse, 0x58, RZ ;  /* 0x0000005800097824 */ /* 0x041fe400078e02ff */
[----:B---3--:R0:W-:Y:S03]  /*1f50*/  STL [R1+0x2bc], R7 ;  /* 0x0002bc0701007387 */ /* 0x0081e60000100800 */
[----:B------:R-:W-:Y:S02]  /*1f60*/  IADD3 R6, P0, R9, R26, RZ ;  /* 0x0000001a09067210 */ /* 0x000fe40007f1e0ff */
[-C--:B------:R-:W-:Y:S01]  /*1f70*/  LEA.HI.X.SX32 R9, R13, R27.reuse, 0x1, P1 ;  /* 0x0000001b0d097211 */ /* 0x080fe200008f0eff */
[----:B------:R-:W-:Y:S01]  /*1f80*/  IMAD R13, R0, 0x1e, RZ ;  /* 0x0000001e000d7824 */ /* 0x000fe200078e02ff */
[----:B0-----:R-:W-:-:S03]  /*1f90*/  LEA.HI.X.SX32 R7, R12, R27, 0x1, P0 ;  /* 0x0000001b0c077211 */ /* 0x001fc600000f0eff */
[----:B------:R0:W2:Y:S01]  /*1fa0*/  LDG.E.U16 R12, [R8.64] ;  /* 0x00000004080c7981 */ /* 0x0000a2000c1e1500 */
[----:B-1----:R-:W-:-:S03]  /*1fb0*/  IADD3 R10, P0, R13, R26, RZ ;  /* 0x0000001a0d0a7210 */ /* 0x002fc60007f1e0ff */
[----:B------:R1:W3:Y:S01]  /*1fc0*/  LDG.E.U16 R7, [R6.64] ;  /* 0x0000000406077981 */ /* 0x0002e2000c1e1500 */
[----:B0-----:R-:W-:-:S03]  /*1fd0*/  IMAD R8, R0, 0xf, RZ ;  /* 0x0000000f00087824 */ /* 0x001fc600078e02ff */
[----:B----4-:R0:W-:Y:S02]  /*1fe0*/  STL [R1+0x2c4], R11 ;  /* 0x0002c40b01007387 */ /* 0x0101e40000100800 */
[----:B0-----:R-:W-:-:S05]  /*1ff0*/  LEA.HI.X.SX32 R11, R8, R27, 0x1, P0 ;  /* 0x0000001b080b7211 */ /* 0x001fca00000f0eff */
[----:B------:R0:W4:Y:S01]  /*2000*/  LDG.E.U16 R10, [R10.64] ;  /* 0x000000040a0a7981 */ /* 0x000122000c1e1500 */
[C---:B------:R-:W-:Y:S02]  /*2010*/  IMAD R9, R0.reuse, 0x3c, RZ ;  /* 0x0000003c00097824 */ /* 0x040fe400078e02ff */
[C---:B------:R-:W-:Y:S02]  /*2020*/  IMAD R8, R0.reuse, 0x78, RZ ;  /* 0x0000007800087824 */ /* 0x040fe400078e02ff */
[----:B-1----:R-:W-:-:S03]  /*2030*/  IMAD R6, R0, 0x26, RZ ;  /* 0x0000002600067824 */ /* 0x002fc600078e02ff */
[-C--:B------:R-:W-:Y:S02]  /*2040*/  IADD3 R8, P2, R8, R26.reuse, RZ ;  /* 0x0000001a08087210 */ /* 0x080fe40007f5e0ff */
[-C--:B------:R-:W-:Y:S01]  /*2050*/  IADD3 R6, P0, R6, R26.reuse, RZ ;  /* 0x0000001a06067210 */ /* 0x080fe20007f1e0ff */
[----:B--2---:R1:W-:Y:S04]  /*2060*/  STL [R1+0x2c0], R12 ;  /* 0x0002c00c01007387 */ /* 0x0043e80000100800 */
[----:B---3--:R2:W-:Y:S01]  /*2070*/  STL [R1+0x2b8], R7 ;  /* 0x0002b80701007387 */ /* 0x0085e20000100800 */
[----:B-1----:R-:W-:Y:S01]  /*2080*/  IADD3 R12, P1, R9, R26, RZ ;  /* 0x0000001a090c7210 */ /* 0x002fe20007f3e0ff */
[----:B--2---:R-:W-:-:S03]  /*2090*/  IMAD R7, R0, 0x13, RZ ;  /* 0x0000001300077824 */ /* 0x004fc600078e02ff */
[-C--:B------:R-:W-:Y:S02]  /*20a0*/  LEA.HI.X.SX32 R13, R13, R27.reuse, 0x1, P1 ;  /* 0x0000001b0d0d7211 */ /* 0x080fe400008f0eff */
[-C--:B------:R-:W-:Y:S02]  /*20b0*/  LEA.HI.X.SX32 R9, R9, R27.reuse, 0x1, P2 ;  /* 0x0000001b09097211 */ /* 0x080fe400010f0eff */
[----:B------:R-:W-:Y:S01]  /*20c0*/  LEA.HI.X.SX32 R7, R7, R27, 0x1, P0 ;  /* 0x0000001b07077211 */ /* 0x000fe200000f0eff */
[----:B0-----:R0:W2:Y:S04]  /*20d0*/  LDG.E.U16 R11, [R12.64] ;  /* 0x000000040c0b7981 */ /* 0x0010a8000c1e1500 */
[----:B----4-:R1:W-:Y:S01]  /*20e0*/  STL [R1+0x30c], R10 ;  /* 0x00030c0a01007387 */ /* 0x0103e20000100800 */
[----:B0-----:R-:W-:-:S02]  /*20f0*/  IMAD R13, R0, 0x4c, RZ ;  /* 0x0000004c000d7824 */ /* 0x001fc400078e02ff */
[----:B------:R-:W-:Y:S01]  /*2100*/  IMAD R12, R0, 0x98, RZ ;  /* 0x00000098000c7824 */ /* 0x000fe200078e02ff */
[----:B-1----:R0:W3:Y:S04]  /*2110*/  LDG.E.U16 R10, [R8.64] ;  /* 0x00000004080a7981 */ /* 0x0020e8000c1e1500 */
[-C--:B------:R-:W-:Y:S01]  /*2120*/  IADD3 R12, P2, R12, R26.reuse, RZ ;  /* 0x0000001a0c0c7210 */ /* 0x080fe20007f5e0ff */
[----:B0-----:R0:W4:Y:S01]  /*2130*/  LDG.E.U16 R8, [R6.64] ;  /* 0x0000000406087981 */ /* 0x001122000c1e1500 */
[----:B------:R-:W-:Y:S01]  /*2140*/  IMAD R9, R0, 0x26, RZ ;  /* 0x0000002600097824 */ /* 0x000fe200078e02ff */
[----:B0-----:R-:W-:-:S04]  /*2150*/  IADD3 R6, P0, R13, R26, RZ ;  /* 0x0000001a0d067210 */ /* 0x001fc80007f1e0ff */
[-C--:B------:R-:W-:Y:S02]  /*2160*/  LEA.HI.X.SX32 R7, R9, R27.reuse, 0x1, P0 ;  /* 0x0000001b09077211 */ /* 0x080fe400000f0eff */
[----:B------:R-:W-:-:S03]  /*2170*/  LEA.HI.X.SX32 R13, R13, R27, 0x1, P2 ;  /* 0x0000001b0d0d7211 */ /* 0x000fc600010f0eff */
[----:B------:R0:W5:Y:S04]  /*2180*/  LDG.E.U16 R6, [R6.64] ;  /* 0x0000000406067981 */ /* 0x000168000c1e1500 */
[----:B------:R-:W5:Y:S01]  /*2190*/  LDG.E.U16 R13, [R12.64] ;  /* 0x000000040c0d7981 */ /* 0x000f62000c1e1500 */
[C---:B0-----:R-:W-:Y:S02]  /*21a0*/  IMAD R7, R0.reuse, 0xb8, RZ ;  /* 0x000000b800077824 */ /* 0x041fe400078e02ff */
[C---:B------:R-:W-:Y:S01]  /*21b0*/  IMAD R9, R0.reuse, 0x17, RZ ;  /* 0x0000001700097824 */ /* 0x040fe200078e02ff */
[----:B--2---:R0:W-:Y:S02]  /*21c0*/  STL [R1+0x2b0], R11 ;  /* 0x0002b00b01007387 */ /* 0x0041e40000100800 */
[----:B0-----:R-:W-:-:S02]  /*21d0*/  IMAD R11, R0, 0x2e, RZ ;  /* 0x0000002e000b7824 */ /* 0x001fc400078e02ff */
[----:B---3--:R0:W-:Y:S02]  /*21e0*/  STL [R1+0x2ac], R10 ;  /* 0x0002ac0a01007387 */ /* 0x0081e40000100800 */
[----:B0-----:R-:W-:Y:S02]  /*21f0*/  IMAD R10, R0, 0x5c, RZ ;  /* 0x0000005c000a7824 */ /* 0x001fe400078e02ff */
[----:B----4-:R0:W-:Y:S03]  /*2200*/  STL [R1+0x2b4], R8 ;  /* 0x0002b40801007387 */ /* 0x0101e60000100800 */
[-C--:B------:R-:W-:Y:S02]  /*2210*/  IADD3 R10, P1, R10, R26.reuse, RZ ;  /* 0x0000001a0a0a7210 */ /* 0x080fe40007f3e0ff */
[C---:B0-----:R-:W-:Y:S02]  /*2220*/  IADD3 R8, P0, R11.reuse, R26, RZ ;  /* 0x0000001a0b087210 */ /* 0x041fe40007f1e0ff */
[-C--:B------:R-:W-:Y:S01]  /*2230*/  LEA.HI.X.SX32 R11, R11, R27.reuse, 0x1, P1 ;  /* 0x0000001b0b0b7211 */ /* 0x080fe200008f0eff */
[----:B-----5:R0:W-:Y:S01]  /*2240*/  STL [R1+0x2a8], R6 ;  /* 0x0002a80601007387 */ /* 0x0201e20000100800 */
[----:B------:R-:W-:-:S03]  /*2250*/  LEA.HI.X.SX32 R9, R9, R27, 0x1, P0 ;  /* 0x0000001b09097211 */ /* 0x000fc600000f0eff */
[----:B------:R1:W-:Y:S04]  /*2260*/  STL [R1+0x2a0], R13 ;  /* 0x0002a00d01007387 */ /* 0x0003e80000100800 */
[----:B------:R2:W3:Y:S01]  /*2270*/  LDG.E.U16 R12, [R8.64] ;  /* 0x00000004080c7981 */ /* 0x0004e2000c1e1500 */
[----:B0-----:R-:W-:Y:S01]  /*2280*/  IADD3 R6, P2, R7, R26, RZ ;  /* 0x0000001a07067210 */ /* 0x001fe20007f5e0ff */
[C---:B------:R-:W-:Y:S02]  /*2290*/  IMAD R7, R0.reuse, 0x5c, RZ ;  /* 0x0000005c00077824 */ /* 0x040fe400078e02ff */
[----:B-1----:R0:W4:Y:S03]  /*22a0*/  LDG.E.U16 R13, [R10.64] ;  /* 0x000000040a0d7981 */ /* 0x002126000c1e1500 */
[----:B------:R-:W-:Y:S01]  /*22b0*/  LEA.HI.X.SX32 R7, R7, R27, 0x1, P2 ;  /* 0x0000001b07077211 */ /* 0x000fe200010f0eff */
[----:B0-----:R-:W-:-:S04]  /*22c0*/  IMAD R11, R0, 0x36, RZ ;  /* 0x00000036000b7824 */ /* 0x001fc800078e02ff */
[----:B------:R0:W5:Y:S01]  /*22d0*/  LDG.E.U16 R10, [R6.64] ;  /* 0x00000004060a7981 */ /* 0x000162000c1e1500 */
[----:B--2---:R-:W-:Y:S01]  /*22e0*/  IADD3 R8, P0, R11, R26, RZ ;  /* 0x0000001a0b087210 */ /* 0x004fe20007f1e0ff */
[----:B0-----:R-:W-:-:S05]  /*22f0*/  IMAD R6, R0, 0x1b, RZ ;  /* 0x0000001b00067824 */ /* 0x001fca00078e02ff */
[----:B------:R-:W-:-:S06]  /*2300*/  LEA.HI.X.SX32 R9, R6, R27, 0x1, P0 ;  /* 0x0000001b06097211 */ /* 0x000fcc00000f0eff */
[----:B------:R0:W2:Y:S01]  /*2310*/  LDG.E.U16 R9, [R8.64] ;  /* 0x0000000408097981 */ /* 0x0000a2000c1e1500 */
[----:B------:R-:W-:-:S03]  /*2320*/  IMAD R7, R0, 0x6c, RZ ;  /* 0x0000006c00077824 */ /* 0x000fc600078e02ff */
[----:B----4-:R1:W-:Y:S04]  /*2330*/  STL [R1+0x2a4], R13 ;  /* 0x0002a40d01007387 */ /* 0x0103e80000100800 */
[----:B---3--:R3:W-:Y:S01]  /*2340*/  STL [R1+0x2f0], R12 ;  /* 0x0002f00c01007387 */ /* 0x0087e20000100800 */
[----:B-1----:R-:W-:-:S03]  /*2350*/  IMAD R13, R0, 0x3e, RZ ;  /* 0x0000003e000d7824 */ /* 0x002fc600078e02ff */
[----:B-----5:R1:W-:Y:S01]  /*2360*/  STL [R1+0x29c], R10 ;  /* 0x00029c0a01007387 */ /* 0x0203e20000100800 */
[-C--:B---3--:R-:W-:Y:S02]  /*2370*/  IADD3 R12, P1, R7, R26.reuse, RZ ;  /* 0x0000001a070c7210 */ /* 0x088fe40007f3e0ff */
[----:B------:R-:W-:Y:S02]  /*2380*/  IADD3 R6, P0, R13, R26, RZ ;  /* 0x0000001a0d067210 */ /* 0x000fe40007f1e0ff */
[----:B------:R-:W-:Y:S01]  /*2390*/  LEA.HI.X.SX32 R13, R11, R27, 0x1, P1 ;  /* 0x0000001b0b0d7211 */ /* 0x000fe200008f0eff */
[C---:B-1----:R-:W-:Y:S02]  /*23a0*/  IMAD R10, R0.reuse, 0xd8, RZ ;  /* 0x000000d8000a7824 */ /* 0x042fe400078e02ff */
[----:B------:R-:W-:-:S03]  /*23b0*/  IMAD R11, R0, 0x7c, RZ ;  /* 0x0000007c000b7824 */ /* 0x000fc600078e02ff */
[----:B------:R1:W3:Y:S01]  /*23c0*/  LDG.E.U16 R13, [R12.64] ;  /* 0x000000040c0d7981 */ /* 0x0002e2000c1e1500 */
[-C--:B------:R-:W-:Y:S02]  /*23d0*/  IADD3 R10, P2, R10, R26.reuse, RZ ;  /* 0x0000001a0a0a7210 */ /* 0x080fe40007f5e0ff */
[----:B0-----:R-:W-:Y:S02]  /*23e0*/  IADD3 R8, P1, R11, R26, RZ ;  /* 0x0000001a0b087210 */ /* 0x001fe40007f3e0ff */
[----:B------:R-:W-:Y:S01]  /*23f0*/  LEA.HI.X.SX32 R11, R7, R27, 0x1, P2 ;  /* 0x0000001b070b7211 */ /* 0x000fe200010f0eff */
[----:B--2---:R0:W-:Y:S01]  /*2400*/  STL [R1+0x298], R9 ;  /* 0x0002980901007387 */ /* 0x0041e20000100800 */
[----:B------:R-:W-:-:S03]  /*2410*/  IMAD R7, R0, 0x1f, RZ ;  /* 0x0000001f00077824 */ /* 0x000fc600078e02ff */
[----:B-1----:R1:W2:Y:S01]  /*2420*/  LDG.E.U16 R12, [R10.64] ;  /* 0x000000040a0c7981 */ /* 0x0022a2000c1e1500 */
[----:B0-----:R-:W-:Y:S01]  /*2430*/  IMAD R9, R0, 0x3e, RZ ;  /* 0x0000003e00097824 */ /* 0x001fe200078e02ff */
[----:B------:R-:W-:-:S04]  /*2440*/  LEA.HI.X.SX32 R7, R7, R27, 0x1, P0 ;  /* 0x0000001b07077211 */ /* 0x000fc800000f0eff */
[----:B------:R-:W-:Y:S01]  /*2450*/  LEA.HI.X.SX32 R9, R9, R27, 0x1, P1 ;  /* 0x0000001b09097211 */ /* 0x000fe200008f0eff */
[----:B-1----:R0:W4:Y:S04]  /*2460*/  LDG.E.U16 R10, [R6.64] ;  /* 0x00000004060a7981 */ /* 0x002128000c1e1500 */
[----:B------:R1:W5:Y:S01]  /*2470*/  LDG.E.U16 R11, [R8.64] ;  /* 0x00000004080b7981 */ /* 0x000362000c1e1500 */
[C---:B0-----:R-:W-:Y:S02]  /*2480*/  IMAD R6, R0.reuse, 0x104, RZ ;  /* 0x0000010400067824 */ /* 0x041fe400078e02ff */
[C---:B------:R-:W-:Y:S02]  /*2490*/  IMAD R7, R0.reuse, 0x114, RZ ;  /* 0x0000011400077824 */ /* 0x040fe400078e02ff */
[----:B-1----:R-:W-:Y:S01]  /*24a0*/  IMAD R9, R0, 0x82, RZ ;  /* 0x0000008200097824 */ /* 0x002fe200078e02ff */
[----:B------:R-:W-:-:S04]  /*24b0*/  IADD3 R8, P2, R6, R26, RZ ;  /* 0x0000001a06087210 */ /* 0x000fc80007f5e0ff */
[-C--:B------:R-:W-:Y:S01]  /*24c0*/  LEA.HI.X.SX32 R9, R9, R27.reuse, 0x1, P2 ;  /* 0x0000001b09097211 */ /* 0x080fe200010f0eff */
[----:B---3--:R0:W-:Y:S02]  /*24d0*/  STL [R1+0x294], R13 ;  /* 0x0002940d01007387 */ /* 0x0081e40000100800 */
[C---:B0-----:R-:W-:Y:S02]  /*24e0*/  IMAD R13, R0.reuse, 0xf8, RZ ;  /* 0x000000f8000d7824 */ /* 0x041fe400078e02ff */
[----:B--2---:R0:W-:Y:S03]  /*24f0*/  STL [R1+0x28c], R12 ;  /* 0x00028c0c01007387 */ /* 0x0041e60000100800 */
[----:B0-----:R-:W-:Y:S01]  /*2500*/  IADD3 R12, P1, R13, R26, RZ ;  /* 0x0000001a0d0c7210 */ /* 0x001fe20007f3e0ff */
[C---:B------:R-:W-:Y:S01]  /*2510*/  IMAD R13, R0.reuse, 0x7c, RZ ;  /* 0x0000007c000d7824 */ /* 0x040fe200078e02ff */
[----:B-----5:R0:W-:Y:S04]  /*2520*/  STL [R1+0x290], R11 ;  /* 0x0002900b01007387 */ /* 0x0201e80000100800 */
[----:B----4-:R1:W-:Y:S01]  /*2530*/  STL [R1+0x2d8], R10 ;  /* 0x0002d80a01007387 */ /* 0x0103e20000100800 */
[----:B------:R-:W-:Y:S01]  /*2540*/  LEA.HI.X.SX32 R13, R13, R27, 0x1, P1 ;  /* 0x0000001b0d0d7211 */ /* 0x000fe200008f0eff */
[----:B0-----:R-:W-:-:S04]  /*2550*/  IMAD.SHL.U32 R11, R0, 0x2, RZ ;  /* 0x00000002000b7824 */ /* 0x001fc800078e00ff */
[----:B------:R0:W2:Y:S01]  /*2560*/  LDG.E.U16 R12, [R12.64] ;  /* 0x000000040c0c7981 */ /* 0x0000a2000c1e1500 */
[----:B-1----:R-:W-:-:S04]  /*2570*/  LEA R10, P0, R0, R26, 0x2 ;  /* 0x0000001a000a7211 */ /* 0x002fc800078010ff */
[----:B------:R-:W-:Y:S02]  /*2580*/  LEA.HI.X.SX32 R11, R11, R27, 0x1, P0 ;  /* 0x0000001b0b0b7211 */ /* 0x000fe400000f0eff */
[----:B------:R-:W-:Y:S01]  /*2590*/  IADD3 R6, P1, R7, R26, RZ ;  /* 0x0000001a07067210 */ /* 0x000fe20007f3e0ff */
[----:B------:R-:W-:-:S03]  /*25a0*/  IMAD R7, R0, 0x8a, RZ ;  /* 0x0000008a00077824 */ /* 0x000fc600078e02ff */
[----:B------:R1:W3:Y:S02]  /*25b0*/  LDG.E.U16 R11, [R10.64] ;  /* 0x000000040a0b7981 */ /* 0x0002e4000c1e1500 */
[----:B------:R-:W-:-:S05]  /*25c0*/  LEA.HI.X.SX32 R7, R7, R27, 0x1, P1 ;  /* 0x0000001b07077211 */ /* 0x000fca00008f0eff */
[----:B0-----:R0:W4:Y:S04]  /*25d0*/  LDG.E.U16 R13, [R6.64] ;  /* 0x00000004060d7981 */ /* 0x001128000c1e1500 */
[----:B-1----:R1:W5:Y:S02]  /*25e0*/  LDG.E.U16 R10, [R8.64] ;  /* 0x00000004080a7981 */ /* 0x002364000c1e1500 */
[----:B-1----:R-:W-:-:S05]  /*25f0*/  IMAD R8, R0, 0x124, RZ ;  /* 0x0000012400087824 */ /* 0x002fca00078e02ff */
[----:B0-----:R-:W-:Y:S01]  /*2600*/  IADD3 R6, P0, R8, R26, RZ ;  /* 0x0000001a08067210 */ /* 0x001fe20007f1e0ff */
[----:B------:R-:W-:-:S05]  /*2610*/  IMAD R9, R0, 0x9a, RZ ;  /* 0x0000009a00097824 */ /* 0x000fca00078e02ff */
[----:B------:R-:W-:Y:S01]  /*2620*/  IADD3 R8, P1, R9, R26, RZ ;  /* 0x0000001a09087210 */ /* 0x000fe20007f3e0ff */
[----:B--2---:R0:W-:Y:S04]  /*2630*/  STL [R1+0x284], R12 ;  /* 0x0002840c01007387 */ /* 0x0041e80000100800 */
[----:B---3--:R1:W-:Y:S01]  /*2640*/  STL [R1+0x288], R11 ;  /* 0x0002880b01007387 */ /* 0x0083e20000100800 */
[C---:B0-----:R-:W-:Y:S02]  /*2650*/  IMAD R12, R0.reuse, 0x134, RZ ;  /* 0x00000134000c7824 */ /* 0x041fe400078e02ff */
[----:B-1----:R-:W-:-:S03]  /*2660*/  IMAD R11, R0, 0x92, RZ ;  /* 0x00000092000b7824 */ /* 0x002fc600078e02ff */
[----:B------:R-:W-:Y:S02]  /*2670*/  IADD3 R12, P2, R12, R26, RZ ;  /* 0x0000001a0c0c7210 */ /* 0x000fe40007f5e0ff */
[----:B------:R-:W-:Y:S01]  /*2680*/  LEA.HI.X.SX32 R7, R11, R27, 0x1, P0 ;  /* 0x0000001b0b077211 */ /* 0x000fe200000f0eff */
[C---:B------:R-:W-:Y:S01]  /*2690*/  IMAD R11, R0.reuse, 0x144, RZ ;  /* 0x00000144000b7824 */ /* 0x040fe200078e02ff */
[----:B-----5:R0:W-:Y:S04]  /*26a0*/  STL [R1+0x280], R10 ;  /* 0x0002800a01007387 */ /* 0x0201e80000100800 */
[----:B------:R1:W2:Y:S04]  /*26b0*/  LDG.E.U16 R7, [R6.64] ;  /* 0x0000000406077981 */ /* 0x0002a8000c1e1500 */
[----:B----4-:R3:W-:Y:S01]  /*26c0*/  STL [R1+0x27c], R13 ;  /* 0x00027c0d01007387 */ /* 0x0107e20000100800 */
[----:B0-----:R-:W-:-:S05]  /*26d0*/  IMAD R10, R0, 0x8a, RZ ;  /* 0x0000008a000a7824 */ /* 0x001fca00078e02ff */
[-C--:B------:R-:W-:Y:S02]  /*26e0*/  IADD3 R10, P0, R10, R26.reuse, RZ ;  /* 0x0000001a0a0a7210 */ /* 0x080fe40007f1e0ff */
[-C--:B---3--:R-:W-:Y:S02]  /*26f0*/  LEA.HI.X.SX32 R13, R9, R27.reuse, 0x1, P2 ;  /* 0x0000001b090d7211 */ /* 0x088fe400010f0eff */
[----:B-1----:R-:W-:Y:S01]  /*2700*/  IADD3 R6, P2, R11, R26, RZ ;  /* 0x0000001a0b067210 */ /* 0x002fe20007f5e0ff */
[C---:B------:R-:W-:Y:S02]  /*2710*/  IMAD R11, R0.reuse, 0x45, RZ ;  /* 0x00000045000b7824 */ /* 0x040fe400078e02ff */
[----:B------:R-:W-:Y:S01]  /*2720*/  IMAD R9, R0, 0x4d, RZ ;  /* 0x0000004d00097824 */ /* 0x000fe200078e02ff */
[----:B------:R0:W3:Y:S02]  /*2730*/  LDG.E.U16 R12, [R12.64] ;  /* 0x000000040c0c7981 */ /* 0x0000e4000c1e1500 */
[----:B------:R-:W-:-:S02]  /*2740*/  LEA.HI.X.SX32 R11, R11, R27, 0x1, P0 ;  /* 0x0000001b0b0b7211 */ /* 0x000fc400000f0eff */
[----:B------:R-:W-:-:S03]  /*2750*/  LEA.HI.X.SX32 R9, R9, R27, 0x1, P1 ;  /* 0x0000001b09097211 */ /* 0x000fc600008f0eff */
[----:B0-----:R0:W4:Y:S04]  /*2760*/  LDG.E.U16 R13, [R10.64] ;  /* 0x000000040a0d7981 */ /* 0x001128000c1e1500 */
[----:B0-----:R0:W5:Y:S01]  /*2770*/  LDG.E.U16 R11, [R8.64] ;  /* 0x00000004080b7981 */ /* 0x001162000c1e1500 */
[C---:B------:R-:W-:Y:S02]  /*2780*/  IMAD R10, R0.reuse, 0x154, RZ ;  /* 0x00000154000a7824 */ /* 0x040fe400078e02ff */
[----:B0-----:R-:W-:-:S03]  /*2790*/  IMAD R9, R0, 0xaa, RZ ;  /* 0x000000aa00097824 */ /* 0x001fc600078e02ff */
[----:B------:R-:W-:Y:S01]  /*27a0*/  IADD3 R10, P1, R10, R26, RZ ;  /* 0x0000001a0a0a7210 */ /* 0x000fe20007f3e0ff */
[----:B--2---:R0:W-:Y:S02]  /*27b0*/  STL [R1+0x278], R7 ;  /* 0x0002780701007387 */ /* 0x0041e40000100800 */
[----:B0-----:R-:W-:-:S05]  /*27c0*/  IMAD R7, R0, 0xa2, RZ ;  /* 0x000000a200077824 */ /* 0x001fca00078e02ff */
[----:B------:R-:W-:-:S06]  /*27d0*/  LEA.HI.X.SX32 R7, R7, R27, 0x1, P2 ;  /* 0x0000001b07077211 */ /* 0x000fcc00010f0eff */
[----:B------:R0:W2:Y:S04]  /*27e0*/  LDG.E.U16 R7, [R6.64] ;  /* 0x0000000406077981 */ /* 0x0000a8000c1e1500 */
[----:B----4-:R-:W-:Y:S01]  /*27f0*/  STL [R1+0x274], R13 ;  /* 0x0002740d01007387 */ /* 0x010fe20000100800 */
[----:B0-----:R-:W-:-:S03]  /*2800*/  IMAD R6, R0, 0x55, RZ ;  /* 0x0000005500067824 */ /* 0x001fc600078e02ff */
[----:B---3--:R0:W-:Y:S04]  /*2810*/  STL [R1+0x26c], R12 ;  /* 0x00026c0c01007387 */ /* 0x0081e80000100800 */
[----:B-----5:R1:W-:Y:S01]  /*2820*/  STL [R1+0x270], R11 ;  /* 0x0002700b01007387 */ /* 0x0203e20000100800 */
[----:B0-----:R-:W-:Y:S01]  /*2830*/  IADD3 R12, P0, R9, R26, RZ ;  /* 0x0000001a090c7210 */ /* 0x001fe20007f1e0ff */
[----:B-1----:R-:W-:-:S03]  /*2840*/  IMAD R11, R0, 0xba, RZ ;  /* 0x000000ba000b7824 */ /* 0x002fc600078e02ff */
[----:B------:R-:W-:Y:S02]  /*2850*/  LEA.HI.X.SX32 R13, R6, R27, 0x1, P0 ;  /* 0x0000001b060d7211 */ /* 0x000fe400000f0eff */
[----:B------:R-:W-:-:S03]  /*2860*/  IADD3 R6, P0, R11, R26, RZ ;  /* 0x0000001a0b067210 */ /* 0x000fc60007f1e0ff */
[----:B------:R0:W3:Y:S01]  /*2870*/  LDG.E.U16 R12, [R12.64] ;  /* 0x000000040c0c7981 */ /* 0x0000e2000c1e1500 */
[----:B------:R-:W-:-:S06]  /*2880*/  LEA.HI.X.SX32 R11, R9, R27, 0x1, P1 ;  /* 0x0000001b090b7211 */ /* 0x000fcc00008f0eff */
[----:B------:R1:W4:Y:S01]  /*2890*/  LDG.E.U16 R11, [R10.64] ;  /* 0x000000040a0b7981 */ /* 0x000322000c1e1500 */
[C---:B------:R-:W-:Y:S02]  /*28a0*/  IMAD R8, R0.reuse, 0x164, RZ ;  /* 0x0000016400087824 */ /* 0x040fe400078e02ff */
[----:B------:R-:W-:-:S03]  /*28b0*/  IMAD R9, R0, 0xb2, RZ ;  /* 0x000000b200097824 */ /* 0x000fc600078e02ff */
[----:B------:R-:W-:-:S04]  /*28c0*/  IADD3 R8, P2, R8, R26, RZ ;  /* 0x0000001a08087210 */ /* 0x000fc80007f5e0ff */
[----:B------:R-:W-:-:S05]  /*28d0*/  LEA.HI.X.SX32 R9, R9, R27, 0x1, P2 ;  /* 0x0000001b09097211 */ /* 0x000fca00010f0eff */
[----:B0-----:R0:W5:Y:S02]  /*28e0*/  LDG.E.U16 R13, [R8.64] ;  /* 0x00000004080d7981 */ /* 0x001164000c1e1500 */
[C---:B0-----:R-:W-:Y:S02]  /*28f0*/  IMAD R8, R0.reuse, 0x174, RZ ;  /* 0x0000017400087824 */ /* 0x041fe400078e02ff */
[----:B--2---:R0:W-:Y:S02]  /*2900*/  STL [R1+0x268], R7 ;  /* 0x0002680701007387 */ /* 0x0041e40000100800 */
[----:B0-----:R-:W-:-:S05]  /*2910*/  IMAD R7, R0, 0x5d, RZ ;  /* 0x0000005d00077824 */ /* 0x001fca00078e02ff */
[----:B------:R-:W-:-:S05]  /*2920*/  LEA.HI.X.SX32 R7, R7, R27, 0x1, P0 ;  /* 0x0000001b07077211 */ /* 0x000fca00000f0eff */
[----:B-1----:R0:W2:Y:S02]  /*2930*/  LDG.E.U16 R10, [R6.64] ;  /* 0x00000004060a7981 */ /* 0x0020a4000c1e1500 */
[----:B0-----:R-:W-:Y:S02]  /*2940*/  IADD3 R6, P0, R8, R26, RZ ;  /* 0x0000001a08067210 */ /* 0x001fe40007f1e0ff */
[----:B---3--:R-:W-:Y:S04]  /*2950*/  STL [R1+0x264], R12 ;  /* 0x0002640c01007387 */ /* 0x008fe80000100800 */
[----:B----4-:R0:W-:Y:S02]  /*2960*/  STL [R1+0x25c], R11 ;  /* 0x00025c0b01007387 */ /* 0x0101e40000100800 */
[----:B0-----:R-:W-:-:S05]  /*2970*/  IMAD R11, R0, 0xba, RZ ;  /* 0x000000ba000b7824 */ /* 0x001fca00078e02ff */
[----:B------:R-:W-:-:S06]  /*2980*/  LEA.HI.X.SX32 R7, R11, R27, 0x1, P0 ;  /* 0x0000001b0b077211 */ /* 0x000fcc00000f0eff */
[----:B------:R0:W3:Y:S01]  /*2990*/  LDG.E.U16 R7, [R6.64] ;  /* 0x0000000406077981 */ /* 0x0000e2000c1e1500 */
[----:B------:R-:W-:-:S03]  /*29a0*/  IMAD R12, R0, 0x184, RZ ;  /* 0x00000184000c7824 */ /* 0x000fc600078e02ff */
[----:B-----5:R1:W-:Y:S01]  /*29b0*/  STL [R1+0x258], R13 ;  /* 0x0002580d01007387 */ /* 0x0203e20000100800 */
[----:B------:R-:W-:Y:S01]  /*29c0*/  IMAD R11, R0, 0x1a4, RZ ;  /* 0x000001a4000b7824 */ /* 0x000fe200078e02ff */
[----:B------:R-:W-:Y:S01]  /*29d0*/  IADD3 R12, P1, R12, R26, RZ ;  /* 0x0000001a0c0c7210 */ /* 0x000fe20007f3e0ff */
[C---:B------:R-:W-:Y:S02]  /*29e0*/  IMAD R9, R0.reuse, 0xca, RZ ;  /* 0x000000ca00097824 */ /* 0x040fe400078e02ff */
[C---:B------:R-:W-:Y:S02]  /*29f0*/  IMAD R8, R0.reuse, 0x194, RZ ;  /* 0x0000019400087824 */ /* 0x040fe400078e02ff */
[----:B-1----:R-:W-:-:S05]  /*2a00*/  IMAD R13, R0, 0xc2, RZ ;  /* 0x000000c2000d7824 */ /* 0x002fca00078e02ff */
[----:B------:R-:W-:Y:S02]  /*2a10*/  LEA.HI.X.SX32 R13, R13, R27, 0x1, P1 ;  /* 0x0000001b0d0d7211 */ /* 0x000fe400008f0eff */
[-C--:B0-----:R-:W-:Y:S01]  /*2a20*/  IADD3 R6, P1, R11, R26.reuse, RZ ;  /* 0x0000001a0b067210 */ /* 0x081fe20007f3e0ff */
[----:B------:R-:W-:Y:S01]  /*2a30*/  IMAD R11, R0, 0x65, RZ ;  /* 0x00000065000b7824 */ /* 0x000fe200078e02ff */
[-C--:B------:R-:W-:Y:S01]  /*2a40*/  IADD3 R8, P2, R8, R26.reuse, RZ ;  /* 0x0000001a08087210 */ /* 0x080fe20007f5e0ff */
[----:B------:R0:W4:Y:S04]  /*2a50*/  LDG.E.U16 R12, [R12.64] ;  /* 0x000000040c0c7981 */ /* 0x000128000c1e1500 */
[----:B--2---:R1:W-:Y:S02]  /*2a60*/  STL [R1+0x260], R10 ;  /* 0x0002600a01007387 */ /* 0x0043e40000100800 */
[----:B-1----:R-:W-:-:S02]  /*2a70*/  IADD3 R10, P0, R9, R26, RZ ;  /* 0x0000001a090a7210 */ /* 0x002fc40007f1e0ff */
[-C--:B------:R-:W-:Y:S02]  /*2a80*/  LEA.HI.X.SX32 R9, R9, R27.reuse, 0x1, P2 ;  /* 0x0000001b09097211 */ /* 0x080fe400010f0eff */
[----:B------:R-:W-:-:S05]  /*2a90*/  LEA.HI.X.SX32 R11, R11, R27, 0x1, P0 ;  /* 0x0000001b0b0b7211 */ /* 0x000fca00000f0eff */
[----:B0-----:R0:W2:Y:S04]  /*2aa0*/  LDG.E.U16 R13, [R10.64] ;  /* 0x000000040a0d7981 */ /* 0x0010a8000c1e1500 */
[----:B0-----:R0:W5:Y:S04]  /*2ab0*/  LDG.E.U16 R11, [R8.64] ;  /* 0x00000004080b7981 */ /* 0x001168000c1e1500 */
[----:B---3--:R1:W-:Y:S02]  /*2ac0*/  STL [R1+0x254], R7 ;  /* 0x0002540701007387 */ /* 0x0083e40000100800 */
[----:B-1----:R-:W-:-:S05]  /*2ad0*/  IMAD R7, R0, 0xd2, RZ ;  /* 0x000000d200077824 */ /* 0x002fca00078e02ff */
[----:B------:R-:W-:-:S06]  /*2ae0*/  LEA.HI.X.SX32 R7, R7, R27, 0x1, P1 ;  /* 0x0000001b07077211 */ /* 0x000fcc00008f0eff */
[----:B------:R1:W3:Y:S01]  /*2af0*/  LDG.E.U16 R7, [R6.64] ;  /* 0x0000000406077981 */ /* 0x0002e2000c1e1500 */
[C---:B0-----:R-:W-:Y:S02]  /*2b00*/  IMAD R9, R0.reuse, 0xda, RZ ;  /* 0x000000da00097824 */ /* 0x041fe400078e02ff */
[C---:B------:R-:W-:Y:S02]  /*2b10*/  IMAD R10, R0.reuse, 0x1b4, RZ ;  /* 0x000001b4000a7824 */ /* 0x040fe400078e02ff */
[----:B-1----:R-:W-:-:S03]  /*2b20*/  IMAD R6, R0, 0x6d, RZ ;  /* 0x0000006d00067824 */ /* 0x002fc600078e02ff */
[----:B------:R-:W-:Y:S01]  /*2b30*/  IADD3 R10, P1, R10, R26, RZ ;  /* 0x0000001a0a0a7210 */ /* 0x000fe20007f3e0ff */
[----:B------:R-:W-:-:S05]  /*2b40*/  IMAD R8, R0, 0x1c4, RZ ;  /* 0x000001c400087824 */ /* 0x000fca00078e02ff */
[-C--:B------:R-:W-:Y:S01]  /*2b50*/  IADD3 R8, P2, R8, R26.reuse, RZ ;  /* 0x0000001a08087210 */ /* 0x080fe20007f5e0ff */
[----:B--2---:R-:W-:Y:S04]  /*2b60*/  STL [R1+0x250], R13 ;  /* 0x0002500d01007387 */ /* 0x004fe80000100800 */
[----:B----4-:R0:W-:Y:S04]  /*2b70*/  STL [R1+0x24c], R12 ;  /* 0x00024c0c01007387 */ /* 0x0101e80000100800 */
[----:B-----5:R1:W-:Y:S01]  /*2b80*/  STL [R1+0x248], R11 ;  /* 0x0002480b01007387 */ /* 0x0203e20000100800 */
[----:B0-----:R-:W-:Y:S01]  /*2b90*/  IADD3 R12, P0, R9, R26, RZ ;  /* 0x0000001a090c7210 */ /* 0x001fe20007f1e0ff */
[----:B-1----:R-:W-:-:S03]  /*2ba0*/  IMAD R11, R0, 0xea, RZ ;  /* 0x000000ea000b7824 */ /* 0x002fc600078e02ff */
[----:B------:R-:W-:Y:S02]  /*2bb0*/  LEA.HI.X.SX32 R13, R6, R27, 0x1, P0 ;  /* 0x0000001b060d7211 */ /* 0x000fe400000f0eff */
[----:B------:R-:W-:-:S03]  /*2bc0*/  IADD3 R6, P0, R11, R26, RZ ;  /* 0x0000001a0b067210 */ /* 0x000fc60007f1e0ff */
[----:B------:R0:W2:Y:S01]  /*2bd0*/  LDG.E.U16 R12, [R12.64] ;  /* 0x000000040c0c7981 */ /* 0x0000a2000c1e1500 */
[----:B------:R-:W-:-:S05]  /*2be0*/  LEA.HI.X.SX32 R11, R9, R27, 0x1, P1 ;  /* 0x0000001b090b7211 */ /* 0x000fca00008f0eff */
[----:B------:R-:W4:Y:S01]  /*2bf0*/  LDG.E.U16 R10, [R10.64] ;  /* 0x000000040a0a7981 */ /* 0x000f22000c1e1500 */
[----:B------:R-:W-:-:S05]  /*2c00*/  IMAD R9, R0, 0xe2, RZ ;  /* 0x000000e200097824 */ /* 0x000fca00078e02ff */
[----:B------:R-:W-:-:S06]  /*2c10*/  LEA.HI.X.SX32 R9, R9, R27, 0x1, P2 ;  /* 0x0000001b09097211 */ /* 0x000fcc00010f0eff */
[----:B------:R1:W5:Y:S04]  /*2c20*/  LDG.E.U16 R9, [R8.64] ;  /* 0x0000000408097981 */ /* 0x000368000c1e1500 */
[----:B---3--:R3:W-:Y:S02]  /*2c30*/  STL [R1+0x244], R7 ;  /* 0x0002440701007387 */ /* 0x0087e40000100800 */
[----:B---3--:R-:W-:-:S05]  /*2c40*/  IMAD R7, R0, 0x75, RZ ;  /* 0x0000007500077824 */ /* 0x008fca00078e02ff */
[----:B------:R-:W-:-:S05]  /*2c50*/  LEA.HI.X.SX32 R7, R7, R27, 0x1, P0 ;  /* 0x0000001b07077211 */ /* 0x000fca00000f0eff */
[----:B0-----:R0:W3:Y:S01]  /*2c60*/  LDG.E.U16 R13, [R6.64] ;  /* 0x00000004060d7981 */ /* 0x0010e2000c1e1500 */
[----:B-1----:R-:W-:-:S05]  /*2c70*/  IMAD R8, R0, 0x1d4, RZ ;  /* 0x000001d400087824 */ /* 0x002fca00078e02ff */
[----:B0-----:R-:W-:Y:S01]  /*2c80*/  IADD3 R6, P0, R8, R26, RZ ;  /* 0x0000001a08067210 */ /* 0x001fe20007f1e0ff */
[----:B--2---:R-:W-:Y:S04]  /*2c90*/  STL [R1+0x240], R12 ;  /* 0x0002400c01007387 */ /* 0x004fe80000100800 */
[----:B----4-:R0:W-:Y:S02]  /*2ca0*/  STL [R1+0x238], R10 ;  /* 0x0002380a01007387 */ /* 0x0101e40000100800 */
[----:B0-----:R-:W-:-:S05]  /*2cb0*/  IMAD R10, R0, 0xea, RZ ;  /* 0x000000ea000a7824 */ /* 0x001fca00078e02ff */
[----:B------:R-:W-:Y:S01]  /*2cc0*/  LEA.HI.X.SX32 R7, R10, R27, 0x1, P0 ;  /* 0x0000001b0a077211 */ /* 0x000fe200000f0eff */
[----:B------:R-:W-:-:S04]  /*2cd0*/  IMAD R12, R0, 0x1e4, RZ ;  /* 0x000001e4000c7824 */ /* 0x000fc800078e02ff */
[----:B------:R0:W2:Y:S01]  /*2ce0*/  LDG.E.U16 R6, [R6.64] ;  /* 0x0000000406067981 */ /* 0x0000a2000c1e1500 */
[----:B------:R-:W-:-:S03]  /*2cf0*/  IADD3 R12, P2, R12, R26, RZ ;  /* 0x0000001a0c0c7210 */ /* 0x000fc60007f5e0ff */
[----:B-----5:R-:W-:Y:S04]  /*2d00*/  STL [R1+0x234], R9 ;  /* 0x0002340901007387 */ /* 0x020fe80000100800 */
[----:B---3--:R1:W-:Y:S02]  /*2d10*/  STL [R1+0x23c], R13 ;  /* 0x00023c0d01007387 */ /* 0x0083e40000100800 */
[----:B-1----:R-:W-:-:S05]  /*2d20*/  IMAD R13, R0, 0xf2, RZ ;  /* 0x000000f2000d7824 */ /* 0x002fca00078e02ff */
[----:B------:R-:W-:-:S06]  /*2d30*/  LEA.HI.X.SX32 R13, R13, R27, 0x1, P2 ;  /* 0x0000001b0d0d7211 */ /* 0x000fcc00010f0eff */
[----:B------:R-:W3:Y:S01]  /*2d40*/  LDG.E.U16 R13, [R12.64] ;  /* 0x000000040c0d7981 */ /* 0x000ee2000c1e1500 */
[C---:B------:R-:W-:Y:S02]  /*2d50*/  IMAD R9, R0.reuse, 0xfa, RZ ;  /* 0x000000fa00097824 */ /* 0x040fe400078e02ff */
[C---:B------:R-:W-:Y:S02]  /*2d60*/  IMAD R8, R0.reuse, 0x1f4, RZ ;  /* 0x000001f400087824 */ /* 0x040fe400078e02ff */
[C---:B------:R-:W-:Y:S01]  /*2d70*/  IMAD R11, R0.reuse, 0x7d, RZ ;  /* 0x0000007d000b7824 */ /* 0x040fe200078e02ff */
[-C--:B------:R-:W-:Y:S01]  /*2d80*/  IADD3 R10, P1, R9, R26.reuse, RZ ;  /* 0x0000001a090a7210 */ /* 0x080fe20007f3e0ff */
[----:B0-----:R-:W-:Y:S01]  /*2d90*/  IMAD R7, R0, 0x84, RZ ;  /* 0x0000008400077824 */ /* 0x001fe200078e02ff */
[----:B------:R-:W-:Y:S02]  /*2da0*/  IADD3 R8, P3, R8, R26, RZ ;  /* 0x0000001a08087210 */ /* 0x000fe40007f7e0ff */
[----:B------:R-:W-:-:S02]  /*2db0*/  LEA.HI.X.SX32 R11, R11, R27, 0x1, P1 ;  /* 0x0000001b0b0b7211 */ /* 0x000fc400008f0eff */
[----:B------:R-:W-:Y:S01]  /*2dc0*/  LEA.HI.X.SX32 R9, R9, R27, 0x1, P3 ;  /* 0x0000001b09097211 */ /* 0x000fe200018f0eff */
[----:B--2---:R0:W-:Y:S02]  /*2dd0*/  STL [R1+0x230], R6 ;  /* 0x0002300601007387 */ /* 0x0041e40000100800 */
[----:B0-----:R-:W-:-:S04]  /*2de0*/  IADD3 R6, P0, R7, R26, RZ ;  /* 0x0000001a07067210 */ /* 0x001fc80007f1e0ff */
[----:B------:R-:W-:Y:S02]  /*2df0*/  LEA.HI.X.SX32 R7, R24, R27, 0x1, P0 ;  /* 0x0000001b18077211 */ /* 0x000fe400000f0eff */
[----:B------:R0:W2:Y:S04]  /*2e00*/  LDG.E.U16 R24, [R10.64] ;  /* 0x000000040a187981 */ /* 0x0000a8000c1e1500 */
[----:B------:R1:W4:Y:S04]  /*2e10*/  LDG.E.U16 R7, [R6.64] ;  /* 0x0000000406077981 */ /* 0x000328000c1e1500 */
[----:B0-----:R0:W5:Y:S01]  /*2e20*/  LDG.E.U16 R11, [R8.64] ;  /* 0x00000004080b7981 */ /* 0x001162000c1e1500 */
[----:B-1----:R-:W-:-:S02]  /*2e30*/  IMAD R6, R0, 0x25, RZ ;  /* 0x0000002500067824 */ /* 0x002fc400078e02ff */
[----:B0-----:R-:W-:Y:S01]  /*2e40*/  IMAD R9, R0, 0x4a, RZ ;  /* 0x0000004a00097824 */ /* 0x001fe200078e02ff */
[----:B---3--:R0:W-:Y:S04]  /*2e50*/  STL [R1+0x224], R13 ;  /* 0x0002240d01007387 */ /* 0x0081e80000100800 */
[----:B------:R-:W-:-:S04]  /*2e60*/  IADD3 R12, P0, R9, R26, RZ ;  /* 0x0000001a090c7210 */ /* 0x000fc80007f1e0ff */
[----:B0-----:R-:W-:-:S06]  /*2e70*/  LEA.HI.X.SX32 R13, R6, R27, 0x1, P0 ;  /* 0x0000001b060d7211 */ /* 0x001fcc00000f0eff */
[----:B------:R-:W3:Y:S01]  /*2e80*/  LDG.E.U16 R13, [R12.64] ;  /* 0x000000040c0d7981 */ /* 0x000ee2000c1e1500 */
[C---:B------:R-:W-:Y:S02]  /*2e90*/  IMAD R10, R0.reuse, 0x94, RZ ;  /* 0x00000094000a7824 */ /* 0x040fe400078e02ff */
[----:B------:R-:W-:-:S03]  /*2ea0*/  IMAD R8, R0, 0xa4, RZ ;  /* 0x000000a400087824 */ /* 0x000fc600078e02ff */
[-C--:B------:R-:W-:Y:S02]  /*2eb0*/  IADD3 R10, P1, R10, R26.reuse, RZ ;  /* 0x0000001a0a0a7210 */ /* 0x080fe40007f3e0ff */
[-C--:B------:R-:W-:Y:S01]  /*2ec0*/  IADD3 R8, P2, R8, R26.reuse, RZ ;  /* 0x0000001a08087210 */ /* 0x080fe20007f5e0ff */
[----:B--2---:R0:W-:Y:S04]  /*2ed0*/  STL [R1+0x228], R24 ;  /* 0x0002281801007387 */ /* 0x0041e80000100800 */
[----:B-----5:R1:W-:Y:S01]  /*2ee0*/  STL [R1+0x220], R11 ;  /* 0x0002200b01007387 */ /* 0x0203e20000100800 */
[C---:B0-----:R-:W-:Y:S01]  /*2ef0*/  IMAD R24, R0.reuse, 0x5a, RZ ;  /* 0x0000005a00187824 */ /* 0x041fe200078e02ff */
[----:B-1----:R-:W-:Y:S01]  /*2f00*/  LEA.HI.X.SX32 R11, R9, R27, 0x1, P1 ;  /* 0x0000001b090b7211 */ /* 0x002fe200008f0eff */
[----:B------:R-:W-:Y:S01]  /*2f10*/  IMAD R9, R0, 0x52, RZ ;  /* 0x0000005200097824 */ /* 0x000fe200078e02ff */
[----:B----4-:R0:W-:Y:S02]  /*2f20*/  STL [R1+0x22c], R7 ;  /* 0x00022c0701007387 */ /* 0x0101e40000100800 */
[----:B------:R-:W-:-:S02]  /*2f30*/  IADD3 R6, P0, R24, R26, RZ ;  /* 0x0000001a18067210 */ /* 0x000fc40007f1e0ff */
[----:B------:R-:W-:Y:S01]  /*2f40*/  LEA.HI.X.SX32 R9, R9, R27, 0x1, P2 ;  /* 0x0000001b09097211 */ /* 0x000fe200010f0eff */
[----:B------:R1:W2:Y:S04]  /*2f50*/  LDG.E.U16 R11, [R10.64] ;  /* 0x000000040a0b7981 */ /* 0x0002a8000c1e1500 */
[----:B------:R4:W5:Y:S01]  /*2f60*/  LDG.E.U16 R8, [R8.64] ;  /* 0x0000000408087981 */ /* 0x000962000c1e1500 */
[----:B0-----:R-:W-:-:S05]  /*2f70*/  IMAD R7, R0, 0x2d, RZ ;  /* 0x0000002d00077824 */ /* 0x001fca00078e02ff */
[----:B------:R-:W-:Y:S01]  /*2f80*/  LEA.HI.X.SX32 R7, R7, R27, 0x1, P0 ;  /* 0x0000001b07077211 */ /* 0x000fe200000f0eff */
[----:B---3--:R0:W-:Y:S04]  /*2f90*/  STL [R1+0x21c], R13 ;  /* 0x00021c0d01007387 */ /* 0x0081e80000100800 */
[----:B0-----:R0:W3:Y:S01]  /*2fa0*/  LDG.E.U16 R13, [R6.64] ;  /* 0x00000004060d7981 */ /* 0x0010e2000c1e1500 */
[C---:B------:R-:W-:Y:S02]  /*2fb0*/  IMAD R12, R0.reuse, 0xb4, RZ ;  /* 0x000000b4000c7824 */ /* 0x040fe400078e02ff */
[C---:B-1----:R-:W-:Y:S02]  /*2fc0*/  IMAD R10, R0.reuse, 0xc4, RZ ;  /* 0x000000c4000a7824 */ /* 0x042fe400078e02ff */
[----:B----4-:R-:W-:Y:S01]  /*2fd0*/  IMAD R9, R0, 0x6a, RZ ;  /* 0x0000006a00097824 */ /* 0x010fe200078e02ff */
[----:B0-----:R-:W-:-:S02]  /*2fe0*/  IADD3 R6, P0, R12, R26, RZ ;  /* 0x0000001a0c067210 */ /* 0x001fc40007f1e0ff */
[-C--:B------:R-:W-:Y:S02]  /*2ff0*/  IADD3 R12, P1, R10, R26.reuse, RZ ;  /* 0x0000001a0a0c7210 */ /* 0x080fe40007f3e0ff */
[----:B------:R-:W-:Y:S02]  /*3000*/  LEA.HI.X.SX32 R7, R24, R27, 0x1, P0 ;  /* 0x0000001b18077211 */ /* 0x000fe400000f0eff */
[----:B------:R-:W-:Y:S01]  /*3010*/  IADD3 R10, P0, R9, R26, RZ ;  /* 0x0000001a090a7210 */ /* 0x000fe20007f1e0ff */
[C---:B------:R-:W-:Y:S01]  /*3020*/  IMAD R24, R0.reuse, 0xe4, RZ ;  /* 0x000000e400187824 */ /* 0x040fe200078e02ff */
[----:B--2---:R0:W-:Y:S04]  /*3030*/  STL [R1+0x214], R11 ;  /* 0x0002140b01007387 */ /* 0x0041e80000100800 */
[----:B-----5:R1:W-:Y:S01]  /*3040*/  STL [R1+0x210], R8 ;  /* 0x0002100801007387 */ /* 0x0203e20000100800 */
[----:B0-----:R-:W-:-:S02]  /*3050*/  IMAD R11, R0, 0x35, RZ ;  /* 0x00000035000b7824 */ /* 0x001fc400078e02ff */
[----:B-1----:R-:W-:-:S03]  /*3060*/  IMAD R8, R0, 0xd4, RZ ;  /* 0x000000d400087824 */ /* 0x002fc600078e02ff */
[----:B------:R-:W-:Y:S02]  /*3070*/  LEA.HI.X.SX32 R11, R11, R27, 0x1, P0 ;  /* 0x0000001b0b0b7211 */ /* 0x000fe400000f0eff */
[----:B------:R-:W-:-:S03]  /*3080*/  IADD3 R8, P2, R8, R26, RZ ;  /* 0x0000001a08087210 */ /* 0x000fc60007f5e0ff */
[----:B------:R0:W2:Y:S04]  /*3090*/  LDG.E.U16 R10, [R10.64] ;  /* 0x000000040a0a7981 */ /* 0x0000a8000c1e1500 */
[----:B---3--:R1:W-:Y:S01]  /*30a0*/  STL [R1+0x218], R13 ;  /* 0x0002180d01007387 */ /* 0x0083e20000100800 */
[----:B------:R-:W-:-:S05]  /*30b0*/  LEA.HI.X.SX32 R9, R9, R27, 0x1, P2 ;  /* 0x0000001b09097211 */ /* 0x000fca00010f0eff */
[----:B0-----:R0:W3:Y:S01]  /*30c0*/  LDG.E.U16 R11, [R8.64] ;  /* 0x00000004080b7981 */ /* 0x0010e2000c1e1500 */
[----:B-1----:R-:W-:-:S03]  /*30d0*/  LEA.HI.X.SX32 R13, R28, R27, 0x1, P1 ;  /* 0x0000001b1c0d7211 */ /* 0x002fc600008f0eff */
[----:B------:R1:W4:Y:S04]  /*30e0*/  LDG.E.U16 R28, [R6.64] ;  /* 0x00000004061c7981 */ /* 0x000328000c1e1500 */
[----:B------:R5:W2:Y:S01]  /*30f0*/  LDG.E.U16 R13, [R12.64] ;  /* 0x000000040c0d7981 */ /* 0x000aa2000c1e1500 */
[----:B-1----:R-:W-:-:S04]  /*3100*/  IADD3 R6, P1, R24, R26, RZ ;  /* 0x0000001a18067210 */ /* 0x002fc80007f3e0ff */
[----:B------:R-:W-:-:S05]  /*3110*/  LEA.HI.X.SX32 R7, R23, R27, 0x1, P1 ;  /* 0x0000001b17077211 */ /* 0x000fca00008f0eff */
[----:B------:R1:W3:Y:S01]  /*3120*/  LDG.E.U16 R23, [R6.64] ;  /* 0x0000000406177981 */ /* 0x0002e2000c1e1500 */
[C---:B0-----:R-:W-:Y:S02]  /*3130*/  IMAD R9, R0.reuse, 0x3d, RZ ;  /* 0x0000003d00097824 */ /* 0x041fe400078e02ff */
[----:B-1----:R-:W-:-:S05]  /*3140*/  IMAD R7, R0, 0x7a, RZ ;  /* 0x0000007a00077824 */ /* 0x002fca00078e02ff */
[----:B-----5:R-:W-:Y:S01]  /*3150*/  IADD3 R12, P0, R7, R26, RZ ;  /* 0x0000001a070c7210 */ /* 0x020fe20007f1e0ff */
[----:B------:R-:W-:-:S05]  /*3160*/  IMAD R8, R0, 0x106, RZ ;  /* 0x0000010600087824 */ /* 0x000fca00078e02ff */
[----:B------:R-:W-:Y:S01]  /*3170*/  IADD3 R8, P2, R8, R26, RZ ;  /* 0x0000001a08087210 */ /* 0x000fe20007f5e0ff */
[C---:B------:R-:W-:Y:S01]  /*3180*/  IMAD R6, R0.reuse, 0x116, RZ ;  /* 0x0000011600067824 */ /* 0x040fe200078e02ff */
[----:B----4-:R0:W-:Y:S04]  /*3190*/  STL [R1+0x20c], R28 ;  /* 0x00020c1c01007387 */ /* 0x0101e80000100800 */
[----:B--2---:R1:W-:Y:S01]  /*31a0*/  STL [R1+0x204], R13 ;  /* 0x0002040d01007387 */ /* 0x0043e20000100800 */
[----:B0-----:R-:W-:-:S03]  /*31b0*/  IMAD R28, R0, 0xf4, RZ ;  /* 0x000000f4001c7824 */ /* 0x001fc600078e02ff */
[----:B---3--:R-:W-:Y:S04]  /*31c0*/  STL [R1+0x200], R11 ;  /* 0x0002000b01007387 */ /* 0x008fe80000100800 */
[----:B------:R0:W-:Y:S01]  /*31d0*/  STL [R1+0x208], R10 ;  /* 0x0002080a01007387 */ /* 0x0001e20000100800 */
[----:B-1----:R-:W-:Y:S01]  /*31e0*/  LEA.HI.X.SX32 R13, R9, R27, 0x1, P0 ;  /* 0x0000001b090d7211 */ /* 0x002fe200000f0eff */
[----:B------:R-:W-:-:S04]  /*31f0*/  IMAD R9, R0, 0x83, RZ ;  /* 0x0000008300097824 */ /* 0x000fc800078e02ff */
[----:B------:R1:W2:Y:S01]  /*3200*/  LDG.E.U16 R12, [R12.64] ;  /* 0x000000040c0c7981 */ /* 0x0002a2000c1e1500 */
[----:B0-----:R-:W-:-:S04]  /*3210*/  IADD3 R10, P1, R28, R26, RZ ;  /* 0x0000001a1c0a7210 */ /* 0x001fc80007f3e0ff */
[-C--:B------:R-:W-:Y:S02]  /*3220*/  LEA.HI.X.SX32 R11, R7, R27.reuse, 0x1, P1 ;  /* 0x0000001b070b7211 */ /* 0x080fe400008f0eff */
[----:B------:R-:W-:-:S03]  /*3230*/  LEA.HI.X.SX32 R9, R9, R27, 0x1, P2 ;  /* 0x0000001b09097211 */ /* 0x000fc600010f0eff */
[----:B------:R0:W3:Y:S04]  /*3240*/  LDG.E.U16 R10, [R10.64] ;  /* 0x000000040a0a7981 */ /* 0x0000e8000c1e1500 */
[----:B-1----:R1:W4:Y:S01]  /*3250*/  LDG.E.U16 R13, [R8.64] ;  /* 0x00000004080d7981 */ /* 0x002322000c1e1500 */
[----:B------:R-:W-:-:S03]  /*3260*/  IADD3 R6, P0, R6, R26, RZ ;  /* 0x0000001a06067210 */ /* 0x000fc60007f1e0ff */
[----:B------:R5:W-:Y:S02]  /*3270*/  STL [R1+0x1fc], R23 ;  /* 0x0001fc1701007387 */ /* 0x000be40000100800 */
[----:B-----5:R-:W-:-:S05]  /*3280*/  IMAD R23, R0, 0x8b, RZ ;  /* 0x0000008b00177824 */ /* 0x020fca00078e02ff */
[----:B------:R-:W-:-:S05]  /*3290*/  LEA.HI.X.SX32 R7, R23, R27, 0x1, P0 ;  /* 0x0000001b17077211 */ /* 0x000fca00000f0eff */
[----:B------:R5:W4:Y:S01]  /*32a0*/  LDG.E.U16 R23, [R6.64] ;  /* 0x0000000406177981 */ /* 0x000b22000c1e1500 */
[C---:B0-----:R-:W-:Y:S02]  /*32b0*/  IMAD R11, R0.reuse, 0x9b, RZ ;  /* 0x0000009b000b7824 */ /* 0x041fe400078e02ff */
[C---:B-1----:R-:W-:Y:S02]  /*32c0*/  IMAD R8, R0.reuse, 0x146, RZ ;  /* 0x0000014600087824 */ /* 0x042fe400078e02ff */
[----:B-----5:R-:W-:-:S03]  /*32d0*/  IMAD R7, R0, 0x93, RZ ;  /* 0x0000009300077824 */ /* 0x020fc600078e02ff */
[----:B------:R-:W-:Y:S01]  /*32e0*/  IADD3 R8, P2, R8, R26, RZ ;  /* 0x0000001a08087210 */ /* 0x000fe20007f5e0ff */
[----:B------:R-:W-:-:S05]  /*32f0*/  IMAD R9, R0, 0xa3, RZ ;  /* 0x000000a300097824 */ /* 0x000fca00078e02ff */
[----:B------:R-:W-:Y:S01]  /*3300*/  LEA.HI.X.SX32 R9, R9, R27, 0x1, P2 ;  /* 0x0000001b09097211 */ /* 0x000fe200010f0eff */
[C---:B------:R-:W-:Y:S01]  /*3310*/  IMAD R6, R0.reuse, 0x156, RZ ;  /* 0x0000015600067824 */ /* 0x040fe200078e02ff */
[----:B--2---:R0:W-:Y:S02]  /*3320*/  STL [R1+0x1f8], R12 ;  /* 0x0001f80c01007387 */ /* 0x0041e40000100800 */
[----:B0-----:R-:W-:Y:S02]  /*3330*/  IMAD R12, R0, 0x126, RZ ;  /* 0x00000126000c7824 */ /* 0x001fe400078e02ff */
[----:B---3--:R0:W-:Y:S03]  /*3340*/  STL [R1+0x1f4], R10 ;  /* 0x0001f40a01007387 */ /* 0x0081e60000100800 */
[-C--:B------:R-:W-:Y:S01]  /*3350*/  IADD3 R12, P0, R12, R26.reuse, RZ ;  /* 0x0000001a0c0c7210 */ /* 0x080fe20007f1e0ff */
[----:B0-----:R-:W-:Y:S01]  /*3360*/  IMAD R10, R0, 0x136, RZ ;  /* 0x00000136000a7824 */ /* 0x001fe200078e02ff */
[----:B----4-:R0:W-:Y:S04]  /*3370*/  STL [R1+0x1f0], R13 ;  /* 0x0001f00d01007387 */ /* 0x0101e80000100800 */
[----:B------:R-:W-:-:S04]  /*3380*/  IADD3 R10, P1, R10, R26, RZ ;  /* 0x0000001a0a0a7210 */ /* 0x000fc80007f3e0ff */
[-C--:B------:R-:W-:Y:S02]  /*3390*/  LEA.HI.X.SX32 R11, R11, R27.reuse, 0x1, P1 ;  /* 0x0000001b0b0b7211 */ /* 0x080fe400008f0eff */
[----:B0-----:R-:W-:-:S03]  /*33a0*/  LEA.HI.X.SX32 R13, R7, R27, 0x1, P0 ;  /* 0x0000001b070d7211 */ /* 0x001fc600000f0eff */
[----:B------:R0:W2:Y:S04]  /*33b0*/  LDG.E.U16 R10, [R10.64] ;  /* 0x000000040a0a7981 */ /* 0x0000a8000c1e1500 */
[----:B------:R1:W3:Y:S01]  /*33c0*/  LDG.E.U16 R12, [R12.64] ;  /* 0x000000040c0c7981 */ /* 0x0002e2000c1e1500 */
[----:B------:R-:W-:-:S03]  /*33d0*/  IMAD R7, R0, 0xab, RZ ;  /* 0x000000ab00077824 */ /* 0x000fc600078e02ff */
[----:B-1----:R1:W4:Y:S01]  /*33e0*/  LDG.E.U16 R13, [R8.64] ;  /* 0x00000004080d7981 */ /* 0x002322000c1e1500 */
[----:B------:R-:W-:-:S04]  /*33f0*/  IADD3 R6, P0, R6, R26, RZ ;  /* 0x0000001a06067210 */ /* 0x000fc80007f1e0ff */
[----:B------:R-:W-:Y:S01]  /*3400*/  LEA.HI.X.SX32 R7, R7, R27, 0x1, P0 ;  /* 0x0000001b07077211 */ /* 0x000fe200000f0eff */
[----:B------:R5:W-:Y:S04]  /*3410*/  STL [R1+0x1ec], R23 ;  /* 0x0001ec1701007387 */ /* 0x000be80000100800 */
[----:B-----5:R5:W4:Y:S01]  /*3420*/  LDG.E.U16 R23, [R6.64] ;  /* 0x0000000406177981 */ /* 0x020b22000c1e1500 */
[C---:B0-----:R-:W-:Y:S02]  /*3430*/  IMAD R11, R0.reuse, 0xbb, RZ ;  /* 0x000000bb000b7824 */ /* 0x041fe400078e02ff */
[C---:B-1----:R-:W-:Y:S02]  /*3440*/  IMAD R8, R0.reuse, 0x186, RZ ;  /* 0x0000018600087824 */ /* 0x042fe400078e02ff */
[----:B-----5:R-:W-:-:S03]  /*3450*/  IMAD R7, R0, 0xb3, RZ ;  /* 0x000000b300077824 */ /* 0x020fc600078e02ff */
[----:B------:R-:W-:Y:S01]  /*3460*/  IADD3 R8, P2, R8, R26, RZ ;  /* 0x0000001a08087210 */ /* 0x000fe20007f5e0ff */
[C---:B------:R-:W-:Y:S02]  /*3470*/  IMAD R9, R0.reuse, 0xc3, RZ ;  /* 0x000000c300097824 */ /* 0x040fe400078e02ff */
[----:B------:R-:W-:-:S03]  /*3480*/  IMAD R6, R0, 0x196, RZ ;  /* 0x0000019600067824 */ /* 0x000fc600078e02ff */
[----:B------:R-:W-:Y:S01]  /*3490*/  LEA.HI.X.SX32 R9, R9, R27, 0x1, P2 ;  /* 0x0000001b09097211 */ /* 0x000fe200010f0eff */
[----:B---3--:R0:W-:Y:S04]  /*34a0*/  STL [R1+0x1e8], R12 ;  /* 0x0001e80c01007387 */ /* 0x0081e80000100800 */
[----:B--2---:R1:W-:Y:S01]  /*34b0*/  STL [R1+0x1e4], R10 ;  /* 0x0001e40a01007387 */ /* 0x0043e20000100800 */
[C---:B0-----:R-:W-:Y:S02]  /*34c0*/  IMAD R12, R0.reuse, 0x166, RZ ;  /* 0x00000166000c7824 */ /* 0x041fe400078e02ff */
[----:B-1----:R-:W-:-:S03]  /*34d0*/  IMAD R10, R0, 0x176, RZ ;  /* 0x00000176000a7824 */ /* 0x002fc600078e02ff */
[-C--:B------:R-:W-:Y:S01]  /*34e0*/  IADD3 R12, P0, R12, R26.reuse, RZ ;  /* 0x0000001a0c0c7210 */ /* 0x080fe20007f1e0ff */
[----:B----4-:R0:W-:Y:S01]  /*34f0*/  STL [R1+0x1e0], R13 ;  /* 0x0001e00d01007387 */ /* 0x0101e20000100800 */
[----:B------:R-:W-:-:S04]  /*3500*/  IADD3 R10, P1, R10, R26, RZ ;  /* 0x0000001a0a0a7210 */ /* 0x000fc80007f3e0ff */
[-C--:B------:R-:W-:Y:S02]  /*3510*/  LEA.HI.X.SX32 R11, R11, R27.reuse, 0x1, P1 ;  /* 0x0000001b0b0b7211 */ /* 0x080fe400008f0eff */
[----:B0-----:R-:W-:-:S03]  /*3520*/  LEA.HI.X.SX32 R13, R7, R27, 0x1, P0 ;  /* 0x0000001b070d7211 */ /* 0x001fc600000f0eff */
[----:B------:R0:W2:Y:S04]  /*3530*/  LDG.E.U16 R10, [R10.64] ;  /* 0x000000040a0a7981 */ /* 0x0000a8000c1e1500 */
[----:B------:R1:W3:Y:S01]  /*3540*/  LDG.E.U16 R12, [R12.64] ;  /* 0x000000040c0c7981 */ /* 0x0002e2000c1e1500 */
[----:B------:R-:W-:Y:S01]  /*3550*/  IMAD R7, R0, 0xcb, RZ ;  /* 0x000000cb00077824 */ /* 0x000fe200078e02ff */
[----:B------:R-:W-:-:S04]  /*3560*/  IADD3 R6, P0, R6, R26, RZ ;  /* 0x0000001a06067210 */ /* 0x000fc80007f1e0ff */
[----:B------:R-:W-:Y:S01]  /*3570*/  LEA.HI.X.SX32 R7, R7, R27, 0x1, P0 ;  /* 0x0000001b07077211 */ /* 0x000fe200000f0eff */
[----:B-1----:R1:W4:Y:S04]  /*3580*/  LDG.E.U16 R13, [R8.64] ;  /* 0x00000004080d7981 */ /* 0x002328000c1e1500 */
[----:B------:R5:W-:Y:S04]  /*3590*/  STL [R1+0x1dc], R23 ;  /* 0x0001dc1701007387 */ /* 0x000be80000100800 */
[----:B-----5:R5:W4:Y:S01]  /*35a0*/  LDG.E.U16 R23, [R6.64] ;  /* 0x0000000406177981 */ /* 0x020b22000c1e1500 */
[----:B-1----:R-:W-:-:S02]  /*35b0*/  IMAD R8, R0, 0x1c6, RZ ;  /* 0x000001c600087824 */ /* 0x002fc400078e02ff */
[C---:B0-----:R-:W-:Y:S02]  /*35c0*/  IMAD R11, R0.reuse, 0xdb, RZ ;  /* 0x000000db000b7824 */ /* 0x041fe400078e02ff */
[----:B------:R-:W-:Y:S01]  /*35d0*/  IMAD R9, R0, 0xe3, RZ ;  /* 0x000000e300097824 */ /* 0x000fe200078e02ff */
[----:B------:R-:W-:Y:S01]  /*35e0*/  IADD3 R8, P2, R8, R26, RZ ;  /* 0x0000001a08087210 */ /* 0x000fe20007f5e0ff */
[----:B-----5:R-:W-:-:S03]  /*35f0*/  IMAD R7, R0, 0xd3, RZ ;  /* 0x000000d300077824 */ /* 0x020fc600078e02ff */
        /* <DEDUP_REMOVED lines=9> */
[----:B0-----:R-:W-:Y:S01]  /*3690*/  LEA.HI.X.SX32 R13, R7, R27, 0x1, P0 ;  /* 0x0000001b070d7211 */ /* 0x001fe200000f0eff */
[----:B------:R0:W-:Y:S04]  /*36a0*/  STL [R1+0x1cc], R23 ;  /* 0x0001cc1701007387 */ /* 0x0001e80000100800 */
[----:B0-----:R0:W2:Y:S04]  /*36b0*/  LDG.E.U16 R23, [R12.64] ;  /* 0x000000040c177981 */ /* 0x0010a8000c1e1500 */
[----:B0-----:R0:W3:Y:S04]  /*36c0*/  LDG.E.U16 R13, [R10.64] ;  /* 0x000000040a0d7981 */ /* 0x0010e8000c1e1500 */
[----:B0-----:R0:W4:Y:S01]  /*36d0*/  LDG.E.U16 R11, [R8.64] ;  /* 0x00000004080b7981 */ /* 0x001122000c1e1500 */
[----:B------:R-:W-:-:S02]  /*36e0*/  IMAD R6, R0, 0x1d6, RZ ;  /* 0x000001d600067824 */ /* 0x000fc400078e02ff */
[----:B------:R-:W-:-:S03]  /*36f0*/  IMAD R7, R0, 0xeb, RZ ;  /* 0x000000eb00077824 */ /* 0x000fc600078e02ff */
[----:B------:R-:W-:Y:S01]  /*3700*/  IADD3 R6, P0, R6, R26, RZ ;  /* 0x0000001a06067210 */ /* 0x000fe20007f1e0ff */
[----:B------:R-:W-:-:S03]  /*3710*/  IMAD R12, R0, 0x1e6, RZ ;  /* 0x000001e6000c7824 */ /* 0x000fc600078e02ff */
[----:B------:R-:W-:Y:S01]  /*3720*/  LEA.HI.X.SX32 R7, R7, R27, 0x1, P0 ;  /* 0x0000001b07077211 */ /* 0x000fe200000f0eff */
[C---:B------:R-:W-:Y:S02]  /*3730*/  IMAD R10, R0.reuse, 0x1f6, RZ ;  /* 0x000001f6000a7824 */ /* 0x040fe400078e02ff */
[----:B0-----:R-:W-:Y:S01]  /*3740*/  IMAD R8, R0, 0x46, RZ ;  /* 0x0000004600087824 */ /* 0x001fe200078e02ff */
[-C--:B------:R-:W-:Y:S02]  /*3750*/  IADD3 R12, P1, R12, R26.reuse, RZ ;  /* 0x0000001a0c0c7210 */ /* 0x080fe40007f3e0ff */
[----:B------:R0:W5:Y:S01]  /*3760*/  LDG.E.U16 R7, [R6.64] ;  /* 0x0000000406077981 */ /* 0x000162000c1e1500 */
[----:B------:R-:W-:Y:S01]  /*3770*/  IMAD R9, R0, 0xfb, RZ ;  /* 0x000000fb00097824 */ /* 0x000fe200078e02ff */
[-C--:B------:R-:W-:Y:S02]  /*3780*/  IADD3 R10, P2, R10, R26.reuse, RZ ;  /* 0x0000001a0a0a7210 */ /* 0x080fe40007f5e0ff */
[----:B------:R-:W-:Y:S01]  /*3790*/  IADD3 R8, P0, R8, R26, RZ ;  /* 0x0000001a08087210 */ /* 0x000fe20007f1e0ff */
[C---:B0-----:R-:W-:Y:S01]  /*37a0*/  IMAD R6, R0.reuse, 0xf3, RZ ;  /* 0x000000f300067824 */ /* 0x041fe200078e02ff */
[----:B--2---:R0:W-:Y:S04]  /*37b0*/  STL [R1+0x1c0], R23 ;  /* 0x0001c01701007387 */ /* 0x0041e80000100800 */
[----:B---3--:R1:W-:Y:S01]  /*37c0*/  STL [R1+0x1bc], R13 ;  /* 0x0001bc0d01007387 */ /* 0x0083e20000100800 */
[----:B0-----:R-:W-:-:S03]  /*37d0*/  IMAD R23, R0, 0x23, RZ ;  /* 0x0000002300177824 */ /* 0x001fc600078e02ff */
[----:B----4-:R0:W-:Y:S01]  /*37e0*/  STL [R1+0x1b8], R11 ;  /* 0x0001b80b01007387 */ /* 0x0101e20000100800 */
[----:B-1----:R-:W-:Y:S01]  /*37f0*/  LEA.HI.X.SX32 R13, R6, R27, 0x1, P1 ;  /* 0x0000001b060d7211 */ /* 0x002fe200008f0eff */
[----:B0-----:R-:W-:-:S05]  /*3800*/  IMAD R11, R0, 0x56, RZ ;  /* 0x00000056000b7824 */ /* 0x001fca00078e02ff */
[----:B------:R-:W-:Y:S02]  /*3810*/  IADD3 R6, P1, R11, R26, RZ ;  /* 0x0000001a0b067210 */ /* 0x000fe40007f3e0ff */
[-C--:B------:R-:W-:Y:S02]  /*3820*/  LEA.HI.X.SX32 R11, R9, R27.reuse, 0x1, P2 ;  /* 0x0000001b090b7211 */ /* 0x080fe400010f0eff */
[----:B------:R-:W-:Y:S02]  /*3830*/  LEA.HI.X.SX32 R9, R23, R27, 0x1, P0 ;  /* 0x0000001b17097211 */ /* 0x000fe400000f0eff */
[----:B------:R0:W2:Y:S04]  /*3840*/  LDG.E.U16 R23, [R12.64] ;  /* 0x000000040c177981 */ /* 0x0000a8000c1e1500 */
[----:B0-----:R-:W3:Y:S04]  /*3850*/  LDG.E.U16 R13, [R8.64] ;  /* 0x00000004080d7981 */ /* 0x001ee8000c1e1500 */
[----:B------:R0:W4:Y:S04]  /*3860*/  LDG.E.U16 R12, [R10.64] ;  /* 0x000000040a0c7981 */ /* 0x000128000c1e1500 */
[----:B-----5:R1:W-:Y:S02]  /*3870*/  STL [R1+0x1b4], R7 ;  /* 0x0001b40701007387 */ /* 0x0203e40000100800 */
[----:B-1----:R-:W-:-:S02]  /*3880*/  IMAD R7, R0, 0x2b, RZ ;  /* 0x0000002b00077824 */ /* 0x002fc400078e02ff */
[----:B0-----:R-:W-:-:S03]  /*3890*/  IMAD R10, R0, 0x66, RZ ;  /* 0x00000066000a7824 */ /* 0x001fc600078e02ff */
[----:B------:R-:W-:Y:S01]  /*38a0*/  LEA.HI.X.SX32 R7, R7, R27, 0x1, P1 ;  /* 0x0000001b07077211 */ /* 0x000fe200008f0eff */
[----:B------:R-:W-:-:S05]  /*38b0*/  IMAD R11, R0, 0x3b, RZ ;  /* 0x0000003b000b7824 */ /* 0x000fca00078e02ff */
[----:B------:R0:W5:Y:S02]  /*38c0*/  LDG.E.U16 R7, [R6.64] ;  /* 0x0000000406077981 */ /* 0x000164000c1e1500 */
[C---:B0-----:R-:W-:Y:S02]  /*38d0*/  IMAD R6, R0.reuse, 0x33, RZ ;  /* 0x0000003300067824 */ /* 0x041fe400078e02ff */
[----:B--2---:R0:W-:Y:S02]  /*38e0*/  STL [R1+0x1a0], R23 ;  /* 0x0001a01701007387 */ /* 0x0041e40000100800 */
[----:B0-----:R-:W-:Y:S02]  /*38f0*/  IMAD R23, R0, 0x76, RZ ;  /* 0x0000007600177824 */ /* 0x001fe400078e02ff */
[----:B---3--:R-:W-:Y:S04]  /*3900*/  STL [R1+0x1ac], R13 ;  /* 0x0001ac0d01007387 */ /* 0x008fe80000100800 */
[----:B----4-:R0:W-:Y:S02]  /*3910*/  STL [R1+0x19c], R12 ;  /* 0x00019c0c01007387 */ /* 0x0101e40000100800 */
[----:B0-----:R-:W-:-:S02]  /*3920*/  IADD3 R12, P0, R10, R26, RZ ;  /* 0x0000001a0a0c7210 */ /* 0x001fc40007f1e0ff */
[----:B------:R-:W-:Y:S02]  /*3930*/  IADD3 R10, P1, R23, R26, RZ ;  /* 0x0000001a170a7210 */ /* 0x000fe40007f3e0ff */
[-C--:B------:R-:W-:Y:S02]  /*3940*/  LEA.HI.X.SX32 R13, R6, R27.reuse, 0x1, P0 ;  /* 0x0000001b060d7211 */ /* 0x080fe400000f0eff */
[----:B------:R-:W-:-:S04]  /*3950*/  LEA.HI.X.SX32 R11, R11, R27, 0x1, P1 ;  /* 0x0000001b0b0b7211 */ /* 0x000fc800008f0eff */
[----:B------:R0:W2:Y:S04]  /*3960*/  LDG.E.U16 R13, [R12.64] ;  /* 0x000000040c0d7981 */ /* 0x0000a8000c1e1500 */
[----:B------:R1:W3:Y:S01]  /*3970*/  LDG.E.U16 R10, [R10.64] ;  /* 0x000000040a0a7981 */ /* 0x0002e2000c1e1500 */
[C---:B------:R-:W-:Y:S02]  /*3980*/  IMAD R6, R0.reuse, 0x96, RZ ;  /* 0x0000009600067824 */ /* 0x040fe400078e02ff */
[C---:B------:R-:W-:Y:S01]  /*3990*/  IMAD R8, R0.reuse, 0x86, RZ ;  /* 0x0000008600087824 */ /* 0x040fe200078e02ff */
[----:B-----5:R4:W-:Y:S01]  /*39a0*/  STL [R1+0x1a8], R7 ;  /* 0x0001a80701007387 */ /* 0x0209e20000100800 */
[----:B------:R-:W-:Y:S01]  /*39b0*/  IMAD R9, R0, 0x43, RZ ;  /* 0x0000004300097824 */ /* 0x000fe200078e02ff */
[----:B------:R-:W-:-:S02]  /*39c0*/  IADD3 R6, P0, R6, R26, RZ ;  /* 0x0000001a06067210 */ /* 0x000fc40007f1e0ff */
[----:B------:R-:W-:Y:S01]  /*39d0*/  IADD3 R8, P2, R8, R26, RZ ;  /* 0x0000001a08087210 */ /* 0x000fe20007f5e0ff */
[----:B----4-:R-:W-:-:S03]  /*39e0*/  IMAD R7, R0, 0x4b, RZ ;  /* 0x0000004b00077824 */ /* 0x010fc600078e02ff */
[-C--:B------:R-:W-:Y:S01]  /*39f0*/  LEA.HI.X.SX32 R9, R9, R27.reuse, 0x1, P2 ;  /* 0x0000001b09097211 */ /* 0x080fe200010f0eff */
[----:B-1----:R-:W-:Y:S01]  /*3a00*/  IMAD R11, R0, 0xa6, RZ ;  /* 0x000000a6000b7824 */ /* 0x002fe200078e02ff */
[----:B------:R-:W-:-:S03]  /*3a10*/  LEA.HI.X.SX32 R7, R7, R27, 0x1, P0 ;  /* 0x0000001b07077211 */ /* 0x000fc600000f0eff */
[----:B0-----:R0:W4:Y:S02]  /*3a20*/  LDG.E.U16 R12, [R8.64] ;  /* 0x00000004080c7981 */ /* 0x001124000c1e1500 */
[----:B0-----:R-:W-:Y:S01]  /*3a30*/  IADD3 R8, P0, R11, R26, RZ ;  /* 0x0000001a0b087210 */ /* 0x001fe20007f1e0ff */
[C---:B------:R-:W-:Y:S01]  /*3a40*/  IMAD R11, R0.reuse, 0xc6, RZ ;  /* 0x000000c6000b7824 */ /* 0x040fe200078e02ff */
[----:B--2---:R0:W-:Y:S04]  /*3a50*/  STL [R1+0x194], R13 ;  /* 0x0001940d01007387 */ /* 0x0041e80000100800 */
[----:B---3--:R1:W-:Y:S04]  /*3a60*/  STL [R1+0x190], R10 ;  /* 0x0001900a01007387 */ /* 0x0083e80000100800 */
[----:B0-----:R0:W2:Y:S01]  /*3a70*/  LDG.E.U16 R13, [R6.64] ;  /* 0x00000004060d7981 */ /* 0x0010a2000c1e1500 */
[----:B-1----:R-:W-:-:S02]  /*3a80*/  IMAD R10, R0, 0xb6, RZ ;  /* 0x000000b6000a7824 */ /* 0x002fc400078e02ff */
[----:B0-----:R-:W-:-:S03]  /*3a90*/  IMAD R6, R0, 0x53, RZ ;  /* 0x0000005300067824 */ /* 0x001fc600078e02ff */
[-C--:B------:R-:W-:Y:S01]  /*3aa0*/  IADD3 R10, P1, R10, R26.reuse, RZ ;  /* 0x0000001a0a0a7210 */ /* 0x080fe20007f3e0ff */
[----:B------:R-:W-:Y:S01]  /*3ab0*/  IMAD R7, R0, 0x5b, RZ ;  /* 0x0000005b00077824 */ /* 0x000fe200078e02ff */
[-C--:B------:R-:W-:Y:S02]  /*3ac0*/  LEA.HI.X.SX32 R9, R6, R27.reuse, 0x1, P0 ;  /* 0x0000001b06097211 */ /* 0x080fe400000f0eff */
[----:B------:R-:W-:Y:S02]  /*3ad0*/  IADD3 R6, P0, R11, R26, RZ ;  /* 0x0000001a0b067210 */ /* 0x000fe40007f1e0ff */
[----:B------:R-:W-:Y:S02]  /*3ae0*/  LEA.HI.X.SX32 R11, R7, R27, 0x1, P1 ;  /* 0x0000001b070b7211 */ /* 0x000fe400008f0eff */
[----:B------:R0:W3:Y:S04]  /*3af0*/  LDG.E.U16 R7, [R8.64] ;  /* 0x0000000408077981 */ /* 0x0000e8000c1e1500 */
[----:B----4-:R1:W-:Y:S02]  /*3b00*/  STL [R1+0x18c], R12 ;  /* 0x00018c0c01007387 */ /* 0x0103e40000100800 */
[----:B-1----:R-:W-:-:S02]  /*3b10*/  IMAD R12, R0, 0x63, RZ ;  /* 0x00000063000c7824 */ /* 0x002fc400078e02ff */
[----:B--2---:R1:W-:Y:S02]  /*3b20*/  STL [R1+0x184], R13 ;  /* 0x0001840d01007387 */ /* 0x0043e40000100800 */
[----:B-1----:R-:W-:-:S05]  /*3b30*/  IMAD R13, R0, 0xd6, RZ ;  /* 0x000000d6000d7824 */ /* 0x002fca00078e02ff */
[----:B0-----:R-:W-:Y:S02]  /*3b40*/  IADD3 R8, P1, R13, R26, RZ ;  /* 0x0000001a0d087210 */ /* 0x001fe40007f3e0ff */
[----:B------:R0:W2:Y:S04]  /*3b50*/  LDG.E.U16 R13, [R10.64] ;  /* 0x000000040a0d7981 */ /* 0x0000a8000c1e1500 */
[----:B---3--:R1:W-:Y:S02]  /*3b60*/  STL [R1+0x180], R7 ;  /* 0x0001800701007387 */ /* 0x0083e40000100800 */
[----:B-1----:R-:W-:-:S05]  /*3b70*/  LEA.HI.X.SX32 R7, R12, R27, 0x1, P0 ;  /* 0x0000001b0c077211 */ /* 0x002fca00000f0eff */
[----:B0-----:R0:W3:Y:S01]  /*3b80*/  LDG.E.U16 R11, [R6.64] ;  /* 0x00000004060b7981 */ /* 0x0010e2000c1e1500 */
[C---:B------:R-:W-:Y:S02]  /*3b90*/  IMAD R9, R0.reuse, 0x6b, RZ ;  /* 0x0000006b00097824 */ /* 0x040fe400078e02ff */
[----:B------:R-:W-:-:S03]  /*3ba0*/  IMAD R12, R0, 0xe6, RZ ;  /* 0x000000e6000c7824 */ /* 0x000fc600078e02ff */
[-C--:B------:R-:W-:Y:S01]  /*3bb0*/  LEA.HI.X.SX32 R9, R9, R27.reuse, 0x1, P1 ;  /* 0x0000001b09097211 */ /* 0x080fe200008f0eff */
[C---:B------:R-:W-:Y:S02]  /*3bc0*/  IMAD R10, R0.reuse, 0xf6, RZ ;  /* 0x000000f6000a7824 */ /* 0x040fe400078e02ff */
[----:B0-----:R-:W-:Y:S01]  /*3bd0*/  IMAD R7, R0, 0x73, RZ ;  /* 0x0000007300077824 */ /* 0x001fe200078e02ff */
[----:B------:R-:W-:Y:S02]  /*3be0*/  IADD3 R6, P0, R12, R26, RZ ;  /* 0x0000001a0c067210 */ /* 0x000fe40007f1e0ff */
[----:B------:R0:W4:Y:S02]  /*3bf0*/  LDG.E.U16 R12, [R8.64] ;  /* 0x00000004080c7981 */ /* 0x000124000c1e1500 */
[----:B------:R-:W-:-:S06]  /*3c00*/  LEA.HI.X.SX32 R7, R7, R27, 0x1, P0 ;  /* 0x0000001b07077211 */ /* 0x000fcc00000f0eff */
[----:B------:R1:W5:Y:S01]  /*3c10*/  LDG.E.U16 R7, [R6.64] ;  /* 0x0000000406077981 */ /* 0x000362000c1e1500 */
[----:B0-----:R-:W-:Y:S01]  /*3c20*/  IMAD R9, R0, 0x7b, RZ ;  /* 0x0000007b00097824 */ /* 0x001fe200078e02ff */
[-C--:B------:R-:W-:Y:S02]  /*3c30*/  IADD3 R8, P1, R10, R26.reuse, RZ ;  /* 0x0000001a0a087210 */ /* 0x080fe40007f3e0ff */
[C---:B------:R-:W-:Y:S02]  /*3c40*/  LEA R10, P0, R0.reuse, R26, 0x3 ;  /* 0x0000001a000a7211 */ /* 0x040fe400078018ff */
[----:B------:R-:W-:Y:S01]  /*3c50*/  LEA.HI.X.SX32 R9, R9, R27, 0x1, P1 ;  /* 0x0000001b09097211 */ /* 0x000fe200008f0eff */
[----:B--2---:R0:W-:Y:S02]  /*3c60*/  STL [R1+0x178], R13 ;  /* 0x0001780d01007387 */ /* 0x0041e40000100800 */
[C---:B0-----:R-:W-:Y:S02]  /*3c70*/  SHF.L.U32 R13, R0.reuse, 0x2, RZ ;  /* 0x00000002000d7819 */ /* 0x041fe400000006ff */
[----:B---3--:R0:W-:Y:S02]  /*3c80*/  STL [R1+0x174], R11 ;  /* 0x0001740b01007387 */ /* 0x0081e40000100800 */
[----:B0-----:R-:W-:-:S05]  /*3c90*/  IMAD R11, R0, 0x108, RZ ;  /* 0x00000108000b7824 */ /* 0x001fca00078e02ff */
[----:B-1----:R-:W-:Y:S02]  /*3ca0*/  IADD3 R6, P1, R11, R26, RZ ;  /* 0x0000001a0b067210 */ /* 0x002fe40007f3e0ff */
[----:B------:R-:W-:Y:S02]  /*3cb0*/  LEA.HI.X.SX32 R11, R13, R27, 0x1, P0 ;  /* 0x0000001b0d0b7211 */ /* 0x000fe400000f0eff */
[----:B------:R0:W2:Y:S04]  /*3cc0*/  LDG.E.U16 R13, [R8.64] ;  /* 0x00000004080d7981 */ /* 0x0000a8000c1e1500 */
[----:B------:R1:W3:Y:S04]  /*3cd0*/  LDG.E.U16 R11, [R10.64] ;  /* 0x000000040a0b7981 */ /* 0x0002e8000c1e1500 */
[----:B----4-:R4:W-:Y:S04]  /*3ce0*/  STL [R1+0x170], R12 ;  /* 0x0001700c01007387 */ /* 0x0109e80000100800 */
[----:B-----5:R5:W-:Y:S01]  /*3cf0*/  STL [R1+0x168], R7 ;  /* 0x0001680701007387 */ /* 0x020be20000100800 */
[----:B----4-:R-:W-:-:S02]  /*3d00*/  IMAD R12, R0, 0x8c, RZ ;  /* 0x0000008c000c7824 */ /* 0x010fc400078e02ff */
[----:B-----5:R-:W-:-:S03]  /*3d10*/  IMAD R7, R0, 0x84, RZ ;  /* 0x0000008400077824 */ /* 0x020fc600078e02ff */
[----:B0-----:R-:W-:Y:S01]  /*3d20*/  IADD3 R8, P0, R12, R26, RZ ;  /* 0x0000001a0c087210 */ /* 0x001fe20007f1e0ff */
[C---:B-1----:R-:W-:Y:S01]  /*3d30*/  IMAD R10, R0.reuse, 0x118, RZ ;  /* 0x00000118000a7824 */ /* 0x042fe200078e02ff */
[----:B------:R-:W-:Y:S01]  /*3d40*/  LEA.HI.X.SX32 R7, R7, R27, 0x1, P1 ;  /* 0x0000001b07077211 */ /* 0x000fe200008f0eff */
[----:B--2---:R0:W-:Y:S04]  /*3d50*/  STL [R1+0x15c], R13 ;  /* 0x00015c0d01007387 */ /* 0x0041e80000100800 */
[----:B---3--:R1:W-:Y:S01]  /*3d60*/  STL [R1+0x160], R11 ;  /* 0x0001600b01007387 */ /* 0x0083e20000100800 */
[C---:B0-----:R-:W-:Y:S02]  /*3d70*/  IMAD R13, R0.reuse, 0x46, RZ ;  /* 0x00000046000d7824 */ /* 0x041fe400078e02ff */
[----:B-1----:R-:W-:-:S03]  /*3d80*/  IMAD R11, R0, 0x128, RZ ;  /* 0x00000128000b7824 */ /* 0x002fc600078e02ff */
[-C--:B------:R-:W-:Y:S02]  /*3d90*/  LEA.HI.X.SX32 R9, R13, R27.reuse, 0x1, P0 ;  /* 0x0000001b0d097211 */ /* 0x080fe400000f0eff */
[----:B------:R0:W2:Y:S04]  /*3da0*/  LDG.E.U16 R13, [R6.64] ;  /* 0x00000004060d7981 */ /* 0x0000a8000c1e1500 */
[----:B------:R1:W3:Y:S01]  /*3db0*/  LDG.E.U16 R8, [R8.64] ;  /* 0x0000000408087981 */ /* 0x0002e2000c1e1500 */
[-C--:B0-----:R-:W-:Y:S02]  /*3dc0*/  IADD3 R6, P0, R10, R26.reuse, RZ ;  /* 0x0000001a0a067210 */ /* 0x081fe40007f1e0ff */
[----:B------:R-:W-:Y:S01]  /*3dd0*/  IADD3 R10, P1, R11, R26, RZ ;  /* 0x0000001a0b0a7210 */ /* 0x000fe20007f3e0ff */
[----:B------:R-:W-:Y:S01]  /*3de0*/  IMAD R11, R0, 0x94, RZ ;  /* 0x00000094000b7824 */ /* 0x000fe200078e02ff */
[----:B------:R-:W-:-:S04]  /*3df0*/  LEA.HI.X.SX32 R7, R12, R27, 0x1, P0 ;  /* 0x0000001b0c077211 */ /* 0x000fc800000f0eff */
[----:B------:R-:W-:Y:S01]  /*3e00*/  LEA.HI.X.SX32 R11, R11, R27, 0x1, P1 ;  /* 0x0000001b0b0b7211 */ /* 0x000fe200008f0eff */
[----:B------:R0:W4:Y:S04]  /*3e10*/  LDG.E.U16 R6, [R6.64] ;  /* 0x0000000406067981 */ /* 0x000128000c1e1500 */
[----:B------:R5:W4:Y:S01]  /*3e20*/  LDG.E.U16 R10, [R10.64] ;  /* 0x000000040a0a7981 */ /* 0x000b22000c1e1500 */
[C---:B-1----:R-:W-:Y:S02]  /*3e30*/  IMAD R9, R0.reuse, 0x27, RZ ;  /* 0x0000002700097824 */ /* 0x042fe400078e02ff */
[C---:B------:R-:W-:Y:S02]  /*3e40*/  IMAD R12, R0.reuse, 0x9c, RZ ;  /* 0x0000009c000c7824 */ /* 0x040fe400078e02ff */
[----:B0-----:R-:W-:-:S02]  /*3e50*/  IMAD R7, R0, 0x138, RZ ;  /* 0x0000013800077824 */ /* 0x001fc400078e02ff */
[C---:B-----5:R-:W-:Y:S01]  /*3e60*/  IMAD R11, R0.reuse, 0x148, RZ ;  /* 0x00000148000b7824 */ /* 0x060fe200078e02ff */
[----:B--2---:R0:W-:Y:S04]  /*3e70*/  STL [R1+0x154], R13 ;  /* 0x0001540d01007387 */ /* 0x0041e80000100800 */
[----:B---3--:R1:W-:Y:S01]  /*3e80*/  STL [R1+0x1c8], R8 ;  /* 0x0001c80801007387 */ /* 0x0083e20000100800 */
[----:B0-----:R-:W-:-:S05]  /*3e90*/  IMAD R13, R0, 0x4e, RZ ;  /* 0x0000004e000d7824 */ /* 0x001fca00078e02ff */
[-C--:B-1----:R-:W-:Y:S01]  /*3ea0*/  IADD3 R8, P0, R13, R26.reuse, RZ ;  /* 0x0000001a0d087210 */ /* 0x082fe20007f1e0ff */
[----:B----4-:R0:W-:Y:S03]  /*3eb0*/  STL [R1+0x150], R6 ;  /* 0x0001500601007387 */ /* 0x0101e60000100800 */
[----:B------:R-:W-:Y:S01]  /*3ec0*/  LEA.HI.X.SX32 R9, R9, R27, 0x1, P0 ;  /* 0x0000001b09097211 */ /* 0x000fe200000f0eff */
[----:B------:R1:W-:Y:S05]  /*3ed0*/  STL [R1+0x144], R10 ;  /* 0x0001440a01007387 */ /* 0x0003ea0000100800 */
[----:B------:R2:W3:Y:S01]  /*3ee0*/  LDG.E.U16 R9, [R8.64] ;  /* 0x0000000408097981 */ /* 0x0004e2000c1e1500 */
[----:B0-----:R-:W-:-:S02]  /*3ef0*/  IADD3 R6, P1, R12, R26, RZ ;  /* 0x0000001a0c067210 */ /* 0x001fc40007f3e0ff */
[-C--:B-1----:R-:W-:Y:S02]  /*3f00*/  IADD3 R10, P0, R7, R26.reuse, RZ ;  /* 0x0000001a070a7210 */ /* 0x082fe40007f1e0ff */
[-C--:B------:R-:W-:Y:S02]  /*3f10*/  LEA.HI.X.SX32 R7, R13, R27.reuse, 0x1, P1 ;  /* 0x0000001b0d077211 */ /* 0x080fe400008f0eff */
[----:B--2---:R-:W-:Y:S02]  /*3f20*/  IADD3 R8, P1, R11, R26, RZ ;  /* 0x0000001a0b087210 */ /* 0x004fe40007f3e0ff */
[----:B------:R-:W-:Y:S02]  /*3f30*/  LEA.HI.X.SX32 R11, R12, R27, 0x1, P0 ;  /* 0x0000001b0c0b7211 */ /* 0x000fe400000f0eff */
[----:B------:R0:W2:Y:S01]  /*3f40*/  LDG.E.U16 R12, [R6.64] ;  /* 0x00000004060c7981 */ /* 0x0000a2000c1e1500 */
[----:B------:R-:W-:-:S03]  /*3f50*/  IMAD R13, R0, 0xac, RZ ;  /* 0x000000ac000d7824 */ /* 0x000fc600078e02ff */
[----:B------:R1:W4:Y:S02]  /*3f60*/  LDG.E.U16 R11, [R10.64] ;  /* 0x000000040a0b7981 */ /* 0x000324000c1e1500 */
[----:B0-----:R-:W-:Y:S02]  /*3f70*/  IADD3 R6, P0, R13, R26, RZ ;  /* 0x0000001a0d067210 */ /* 0x001fe40007f1e0ff */
[----:B---3--:R0:W-:Y:S02]  /*3f80*/  STL [R1+0x1c4], R9 ;  /* 0x0001c40901007387 */ /* 0x0081e40000100800 */
[C---:B0-----:R-:W-:Y:S02]  /*3f90*/  IMAD R9, R0.reuse, 0xa4, RZ ;  /* 0x000000a400097824 */ /* 0x041fe400078e02ff */
[----:B--2---:R0:W-:Y:S03]  /*3fa0*/  STL [R1+0x1b0], R12 ;  /* 0x0001b00c01007387 */ /* 0x0041e60000100800 */
[----:B------:R-:W-:Y:S01]  /*3fb0*/  LEA.HI.X.SX32 R9, R9, R27, 0x1, P1 ;  /* 0x0000001b09097211 */ /* 0x000fe200008f0eff */
[----:B0-----:R-:W-:-:S05]  /*3fc0*/  IMAD R12, R0, 0x56, RZ ;  /* 0x00000056000c7824 */ /* 0x001fca00078e02ff */
[----:B------:R-:W-:Y:S02]  /*3fd0*/  LEA.HI.X.SX32 R7, R12, R27, 0x1, P0 ;  /* 0x0000001b0c077211 */ /* 0x000fe400000f0eff */
[----:B------:R0:W2:Y:S04]  /*3fe0*/  LDG.E.U16 R12, [R8.64] ;  /* 0x00000004080c7981 */ /* 0x0000a8000c1e1500 */
[----:B------:R3:W5:Y:S01]  /*3ff0*/  LDG.E.U16 R6, [R6.64] ;  /* 0x0000000406067981 */ /* 0x000762000c1e1500 */
[----:B-1----:R-:W-:-:S03]  /*4000*/  IMAD R10, R0, 0x158, RZ ;  /* 0x00000158000a7824 */ /* 0x002fc600078e02ff */
[----:B----4-:R1:W-:Y:S02]  /*4010*/  STL [R1+0x140], R11 ;  /* 0x0001400b01007387 */ /* 0x0103e40000100800 */
[----:B0-----:R-:W-:Y:S01]  /*4020*/  IADD3 R8, P0, R10, R26, RZ ;  /* 0x0000001a0a087210 */ /* 0x001fe20007f1e0ff */
[----:B-1----:R-:W-:-:S03]  /*4030*/  IMAD R11, R0, 0x168, RZ ;  /* 0x00000168000b7824 */ /* 0x002fc600078e02ff */
[----:B------:R-:W-:Y:S01]  /*4040*/  LEA.HI.X.SX32 R9, R13, R27, 0x1, P0 ;  /* 0x0000001b0d097211 */ /* 0x000fe200000f0eff */
[C---:B---3--:R-:W-:Y:S01]  /*4050*/  IMAD R7, R0.reuse, 0x2f, RZ ;  /* 0x0000002f00077824 */ /* 0x048fe200078e02ff */
[----:B------:R-:W-:Y:S01]  /*4060*/  IADD3 R10, P1, R11, R26, RZ ;  /* 0x0000001a0b0a7210 */ /* 0x000fe20007f3e0ff */
[----:B------:R-:W-:-:S03]  /*4070*/  IMAD R11, R0, 0xb4, RZ ;  /* 0x000000b4000b7824 */ /* 0x000fc600078e02ff */
[----:B------:R0:W3:Y:S02]  /*4080*/  LDG.E.U16 R9, [R8.64] ;  /* 0x0000000408097981 */ /* 0x0000e4000c1e1500 */
[----:B------:R-:W-:-:S06]  /*4090*/  LEA.HI.X.SX32 R11, R11, R27, 0x1, P1 ;  /* 0x0000001b0b0b7211 */ /* 0x000fcc00008f0eff */
[----:B------:R1:W4:Y:S04]  /*40a0*/  LDG.E.U16 R11, [R10.64] ;  /* 0x000000040a0b7981 */ /* 0x000328000c1e1500 */
[----:B--2---:R2:W-:Y:S04]  /*40b0*/  STL [R1+0x13c], R12 ;  /* 0x00013c0c01007387 */ /* 0x0045e80000100800 */
[----:B-----5:R5:W-:Y:S01]  /*40c0*/  STL [R1+0x1a4], R6 ;  /* 0x0001a40601007387 */ /* 0x020be20000100800 */
[----:B--2---:R-:W-:-:S05]  /*40d0*/  IMAD R12, R0, 0x5e, RZ ;  /* 0x0000005e000c7824 */ /* 0x004fca00078e02ff */
[----:B-----5:R-:W-:-:S04]  /*40e0*/  IADD3 R6, P0, R12, R26, RZ ;  /* 0x0000001a0c067210 */ /* 0x020fc80007f1e0ff */
[----:B------:R-:W-:-:S06]  /*40f0*/  LEA.HI.X.SX32 R7, R7, R27, 0x1, P0 ;  /* 0x0000001b07077211 */ /* 0x000fcc00000f0eff */
[----:B------:R2:W5:Y:S01]  /*4100*/  LDG.E.U16 R7, [R6.64] ;  /* 0x0000000406077981 */ /* 0x000562000c1e1500 */
[C---:B------:R-:W-:Y:S02]  /*4110*/  IMAD R13, R0.reuse, 0xbc, RZ ;  /* 0x000000bc000d7824 */ /* 0x040fe400078e02ff */
[----:B-1----:R-:W-:-:S03]  /*4120*/  IMAD R10, R0, 0x178, RZ ;  /* 0x00000178000a7824 */ /* 0x002fc600078e02ff */
[-C--:B0-----:R-:W-:Y:S01]  /*4130*/  IADD3 R8, P1, R13, R26.reuse, RZ ;  /* 0x0000001a0d087210 */ /* 0x081fe20007f3e0ff */
[----:B---3--:R0:W-:Y:S01]  /*4140*/  STL [R1+0x138], R9 ;  /* 0x0001380901007387 */ /* 0x0081e20000100800 */
[----:B--2---:R-:W-:-:S03]  /*4150*/  IADD3 R6, P0, R10, R26, RZ ;  /* 0x0000001a0a067210 */ /* 0x004fc60007f1e0ff */
[----:B----4-:R1:W-:Y:S01]  /*4160*/  STL [R1+0x134], R11 ;  /* 0x0001340b01007387 */ /* 0x0103e20000100800 */
[----:B0-----:R-:W-:-:S05]  /*4170*/  LEA.HI.X.SX32 R9, R12, R27, 0x1, P1 ;  /* 0x0000001b0c097211 */ /* 0x001fca00008f0eff */
[----:B-1----:R-:W2:Y:S04]  /*4180*/  LDG.E.U16 R11, [R8.64] ;  /* 0x00000004080b7981 */ /* 0x002ea8000c1e1500 */
[----:B-----5:R0:W-:Y:S02]  /*4190*/  STL [R1+0x198], R7 ;  /* 0x0001980701007387 */ /* 0x0201e40000100800 */
[----:B0-----:R-:W-:-:S06]  /*41a0*/  LEA.HI.X.SX32 R7, R13, R27, 0x1, P0 ;  /* 0x0000001b0d077211 */ /* 0x001fcc00000f0eff */
[----:B------:R0:W3:Y:S01]  /*41b0*/  LDG.E.U16 R7, [R6.64] ;  /* 0x0000000406077981 */ /* 0x0000e2000c1e1500 */
[C---:B------:R-:W-:Y:S02]  /*41c0*/  IMAD R12, R0.reuse, 0x188, RZ ;  /* 0x00000188000c7824 */ /* 0x040fe400078e02ff */
[----:B------:R-:W-:Y:S01]  /*41d0*/  IMAD R13, R0, 0xc4, RZ ;  /* 0x000000c4000d7824 */ /* 0x000fe200078e02ff */
[----:B--2---:R1:W-:Y:S02]  /*41e0*/  STL [R1+0x188], R11 ;  /* 0x0001880b01007387 */ /* 0x0043e40000100800 */
[-C--:B------:R-:W-:Y:S01]  /*41f0*/  IADD3 R12, P1, R12, R26.reuse, RZ ;  /* 0x0000001a0c0c7210 */ /* 0x080fe20007f3e0ff */
[C---:B------:R-:W-:Y:S02]  /*4200*/  IMAD R9, R0.reuse, 0xcc, RZ ;  /* 0x000000cc00097824 */ /* 0x040fe400078e02ff */
[C---:B------:R-:W-:Y:S01]  /*4210*/  IMAD R8, R0.reuse, 0x198, RZ ;  /* 0x0000019800087824 */ /* 0x040fe200078e02ff */
[----:B------:R-:W-:Y:S01]  /*4220*/  LEA.HI.X.SX32 R13, R13, R27, 0x1, P1 ;  /* 0x0000001b0d0d7211 */ /* 0x000fe200008f0eff */
[----:B-1----:R-:W-:Y:S01]  /*4230*/  IMAD R11, R0, 0x1a8, RZ ;  /* 0x000001a8000b7824 */ /* 0x002fe200078e02ff */
[----:B------:R-:W-:-:S04]  /*4240*/  IADD3 R10, P0, R9, R26, RZ ;  /* 0x0000001a090a7210 */ /* 0x000fc80007f1e0ff */
[----:B------:R1:W2:Y:S01]  /*4250*/  LDG.E.U16 R13, [R12.64] ;  /* 0x000000040c0d7981 */ /* 0x0002a2000c1e1500 */
[-C--:B0-----:R-:W-:Y:S01]  /*4260*/  IADD3 R6, P1, R11, R26.reuse, RZ ;  /* 0x0000001a0b067210 */ /* 0x081fe20007f3e0ff */
[----:B------:R-:W-:Y:S01]  /*4270*/  IMAD R11, R0, 0x66, RZ ;  /* 0x00000066000b7824 */ /* 0x000fe200078e02ff */
[----:B------:R-:W-:-:S04]  /*4280*/  IADD3 R8, P2, R8, R26, RZ ;  /* 0x0000001a08087210 */ /* 0x000fc80007f5e0ff */
[-C--:B------:R-:W-:Y:S02]  /*4290*/  LEA.HI.X.SX32 R11, R11, R27.reuse, 0x1, P0 ;  /* 0x0000001b0b0b7211 */ /* 0x080fe400000f0eff */
[----:B------:R-:W-:-:S03]  /*42a0*/  LEA.HI.X.SX32 R9, R9, R27, 0x1, P2 ;  /* 0x0000001b09097211 */ /* 0x000fc600010f0eff */
[----:B-1----:R0:W4:Y:S04]  /*42b0*/  LDG.E.U16 R12, [R10.64] ;  /* 0x000000040a0c7981 */ /* 0x002128000c1e1500 */
[----:B0-----:R0:W5:Y:S02]  /*42c0*/  LDG.E.U16 R10, [R8.64] ;  /* 0x00000004080a7981 */ /* 0x001164000c1e1500 */
[C---:B0-----:R-:W-:Y:S02]  /*42d0*/  IMAD R9, R0.reuse, 0x6e, RZ ;  /* 0x0000006e00097824 */ /* 0x041fe400078e02ff */
[----:B---3--:R0:W-:Y:S02]  /*42e0*/  STL [R1+0x130], R7 ;  /* 0x0001300701007387 */ /* 0x0081e40000100800 */
[----:B0-----:R-:W-:-:S05]  /*42f0*/  IMAD R7, R0, 0xd4, RZ ;  /* 0x000000d400077824 */ /* 0x001fca00078e02ff */
[----:B------:R-:W-:-:S05]  /*4300*/  LEA.HI.X.SX32 R7, R7, R27, 0x1, P1 ;  /* 0x0000001b07077211 */ /* 0x000fca00008f0eff */
[----:B------:R0:W3:Y:S02]  /*4310*/  LDG.E.U16 R11, [R6.64] ;  /* 0x00000004060b7981 */ /* 0x0000e4000c1e1500 */
[----:B0-----:R-:W-:Y:S01]  /*4320*/  IMAD R7, R0, 0x37, RZ ;  /* 0x0000003700077824 */ /* 0x001fe200078e02ff */
[----:B------:R-:W-:-:S04]  /*4330*/  IADD3 R6, P0, R9, R26, RZ ;  /* 0x0000001a09067210 */ /* 0x000fc80007f1e0ff */
[----:B------:R-:W-:-:S06]  /*4340*/  LEA.HI.X.SX32 R7, R7, R27, 0x1, P0 ;  /* 0x0000001b07077211 */ /* 0x000fcc00000f0eff */
[----:B------:R-:W5:Y:S04]  /*4350*/  LDG.E.U16 R7, [R6.64] ;  /* 0x0000000406077981 */ /* 0x000f68000c1e1500 */
[----:B--2---:R0:W-:Y:S04]  /*4360*/  STL [R1+0x12c], R13 ;  /* 0x00012c0d01007387 */ /* 0x0041e80000100800 */
[----:B----4-:R1:W-:Y:S01]  /*4370*/  STL [R1+0x17c], R12 ;  /* 0x00017c0c01007387 */ /* 0x0103e20000100800 */
[C---:B0-----:R-:W-:Y:S02]  /*4380*/  IMAD R13, R0.reuse, 0xdc, RZ ;  /* 0x000000dc000d7824 */ /* 0x041fe400078e02ff */
[----:B------:R-:W-:-:S02]  /*4390*/  IMAD R8, R0, 0x1c8, RZ ;  /* 0x000001c800087824 */ /* 0x000fc400078e02ff */
[----:B-1----:R-:W-:-:S03]  /*43a0*/  IMAD R12, R0, 0x1b8, RZ ;  /* 0x000001b8000c7824 */ /* 0x002fc600078e02ff */
[-C--:B------:R-:W-:Y:S02]  /*43b0*/  IADD3 R8, P3, R8, R26.reuse, RZ ;  /* 0x0000001a08087210 */ /* 0x080fe40007f7e0ff */
[-C--:B------:R-:W-:Y:S01]  /*43c0*/  IADD3 R12, P2, R12, R26.reuse, RZ ;  /* 0x0000001a0c0c7210 */ /* 0x080fe20007f5e0ff */
[----:B---3--:R-:W-:Y:S04]  /*43d0*/  STL [R1+0x124], R11 ;  /* 0x0001240b01007387 */ /* 0x008fe80000100800 */
[----:B-----5:R0:W-:Y:S02]  /*43e0*/  STL [R1+0x128], R10 ;  /* 0x0001280a01007387 */ /* 0x0201e40000100800 */
[----:B0-----:R-:W-:-:S04]  /*43f0*/  IADD3 R10, P1, R13, R26, RZ ;  /* 0x0000001a0d0a7210 */ /* 0x001fc80007f3e0ff */
[-C--:B------:R-:W-:Y:S01]  /*4400*/  LEA.HI.X.SX32 R11, R9, R27.reuse, 0x1, P1 ;  /* 0x0000001b090b7211 */ /* 0x080fe200008f0eff */
[----:B------:R-:W-:Y:S01]  /*4410*/  IMAD R9, R0, 0xec, RZ ;  /* 0x000000ec00097824 */ /* 0x000fe200078e02ff */
[-C--:B------:R-:W-:Y:S01]  /*4420*/  LEA.HI.X.SX32 R13, R13, R27.reuse, 0x1, P2 ;  /* 0x0000001b0d0d7211 */ /* 0x080fe200010f0eff */
[----:B------:R0:W-:Y:S03]  /*4430*/  STL [R1+0x16c], R7 ;  /* 0x00016c0701007387 */ /* 0x0001e60000100800 */
[----:B------:R-:W-:Y:S01]  /*4440*/  IADD3 R6, P0, R9, R26, RZ ;  /* 0x0000001a09067210 */ /* 0x000fe20007f1e0ff */
[----:B------:R1:W2:Y:S01]  /*4450*/  LDG.E.U16 R11, [R10.64] ;  /* 0x000000040a0b7981 */ /* 0x0002a2000c1e1500 */
[-C--:B------:R-:W-:Y:S02]  /*4460*/  LEA.HI.X.SX32 R9, R24, R27.reuse, 0x1, P3 ;  /* 0x0000001b18097211 */ /* 0x080fe400018f0eff */
[----:B0-----:R-:W-:-:S02]  /*4470*/  LEA.HI.X.SX32 R7, R23, R27, 0x1, P0 ;  /* 0x0000001b17077211 */ /* 0x001fc400000f0eff */
[----:B------:R0:W3:Y:S01]  /*4480*/  LDG.E.U16 R23, [R12.64] ;  /* 0x000000040c177981 */ /* 0x0000e2000c1e1500 */
[----:B-1----:R-:W-:-:S03]  /*4490*/  IMAD R10, R0, 0x1d8, RZ ;  /* 0x000001d8000a7824 */ /* 0x002fc600078e02ff */
[----:B------:R1:W4:Y:S04]  /*44a0*/  LDG.E.U16 R6, [R6.64] ;  /* 0x0000000406067981 */ /* 0x000328000c1e1500 */
[----:B0-----:R0:W5:Y:S01]  /*44b0*/  LDG.E.U16 R13, [R8.64] ;  /* 0x00000004080d7981 */ /* 0x001162000c1e1500 */
[----:B------:R-:W-:Y:S01]  /*44c0*/  IMAD R12, R0, 0x1e8, RZ ;  /* 0x000001e8000c7824 */ /* 0x000fe200078e02ff */
[----:B------:R-:W-:-:S04]  /*44d0*/  IADD3 R10, P0, R10, R26, RZ ;  /* 0x0000001a0a0a7210 */ /* 0x000fc80007f1e0ff */
[----:B------:R-:W-:Y:S01]  /*44e0*/  IADD3 R12, P2, R12, R26, RZ ;  /* 0x0000001a0c0c7210 */ /* 0x000fe20007f5e0ff */
[----:B0-----:R-:W-:Y:S01]  /*44f0*/  IMAD R8, R0, 0xec, RZ ;  /* 0x000000ec00087824 */ /* 0x001fe200078e02ff */
[----:B--2---:R0:W-:Y:S04]  /*4500*/  STL [R1+0x164], R11 ;  /* 0x0001640b01007387 */ /* 0x0041e80000100800 */
[----:B---3--:R-:W-:Y:S01]  /*4510*/  STL [R1+0x120], R23 ;  /* 0x0001201701007387 */ /* 0x008fe20000100800 */
[----:B0-----:R-:W-:-:S03]  /*4520*/  LEA.HI.X.SX32 R11, R8, R27, 0x1, P0 ;  /* 0x0000001b080b7211 */ /* 0x001fc600000f0eff */
[----:B-----5:R0:W-:Y:S02]  /*4530*/  STL [R1+0x11c], R13 ;  /* 0x00011c0d01007387 */ /* 0x0201e40000100800 */
[----:B0-----:R-:W-:Y:S02]  /*4540*/  LEA.HI.X.SX32 R13, R28, R27, 0x1, P2 ;  /* 0x0000001b1c0d7211 */ /* 0x001fe400010f0eff */
[----:B------:R0:W2:Y:S04]  /*4550*/  LDG.E.U16 R28, [R10.64] ;  /* 0x000000040a1c7981 */ /* 0x0000a8000c1e1500 */
[----:B------:R3:W5:Y:S01]  /*4560*/  LDG.E.U16 R13, [R12.64] ;  /* 0x000000040c0d7981 */ /* 0x000762000c1e1500 */
[C---:B------:R-:W-:Y:S02]  /*4570*/  IMAD R9, R0.reuse, 0x7e, RZ ;  /* 0x0000007e00097824 */ /* 0x040fe400078e02ff */
[C---:B-1----:R-:W-:Y:S01]  /*4580*/  IMAD R7, R0.reuse, 0x1f8, RZ ;  /* 0x000001f800077824 */ /* 0x042fe200078e02ff */
[----:B----4-:R1:W-:Y:S01]  /*4590*/  STL [R1+0x158], R6 ;  /* 0x0001580601007387 */ /* 0x0103e20000100800 */
[----:B------:R-:W-:-:S02]  /*45a0*/  IMAD R24, R0, 0x3f, RZ ;  /* 0x0000003f00187824 */ /* 0x000fc400078e02ff */
[C---:B------:R-:W-:Y:S01]  /*45b0*/  IMAD R23, R0.reuse, 0xfc, RZ ;  /* 0x000000fc00177824 */ /* 0x040fe200078e02ff */
[-C--:B0-----:R-:W-:Y:S02]  /*45c0*/  IADD3 R10, P2, R7, R26.reuse, RZ ;  /* 0x0000001a070a7210 */ /* 0x081fe40007f5e0ff */
[-C--:B-1----:R-:W-:Y:S01]  /*45d0*/  IADD3 R6, P0, R9, R26.reuse, RZ ;  /* 0x0000001a09067210 */ /* 0x082fe20007f1e0ff */
[----:B---3--:R-:W-:Y:S01]  /*45e0*/  IMAD R12, R0, 0x10a, RZ ;  /* 0x0000010a000c7824 */ /* 0x008fe200078e02ff */
[CC--:B------:R-:W-:Y:S02]  /*45f0*/  IADD3 R8, P1, R23.reuse, R26.reuse, RZ ;  /* 0x0000001a17087210 */ /* 0x0c0fe40007f3e0ff */
[-C--:B------:R-:W-:Y:S02]  /*4600*/  LEA.HI.X.SX32 R7, R24, R27.reuse, 0x1, P0 ;  /* 0x0000001b18077211 */ /* 0x080fe400000f0eff */
[-C--:B------:R-:W-:Y:S02]  /*4610*/  LEA.HI.X.SX32 R11, R23, R27.reuse, 0x1, P2 ;  /* 0x0000001b170b7211 */ /* 0x080fe400010f0eff */
[----:B------:R-:W-:Y:S01]  /*4620*/  LEA.HI.X.SX32 R9, R9, R27, 0x1, P1 ;  /* 0x0000001b09097211 */ /* 0x000fe200008f0eff */
[----:B------:R0:W3:Y:S01]  /*4630*/  LDG.E.U16 R23, [R6.64] ;  /* 0x0000000406177981 */ /* 0x0000e2000c1e1500 */
[----:B------:R-:W-:-:S03]  /*4640*/  IADD3 R12, P0, R12, R26, RZ ;  /* 0x0000001a0c0c7210 */ /* 0x000fc60007f1e0ff */
[----:B------:R1:W4:Y:S01]  /*4650*/  LDG.E.U16 R24, [R8.64] ;  /* 0x0000000408187981 */ /* 0x000322000c1e1500 */
[----:B0-----:R-:W-:-:S03]  /*4660*/  IMAD R7, R0, 0x85, RZ ;  /* 0x0000008500077824 */ /* 0x001fc600078e02ff */
[----:B--2---:R0:W-:Y:S04]  /*4670*/  STL [R1+0x118], R28 ;  /* 0x0001181c01007387 */ /* 0x0041e80000100800 */
[----:B-----5:R2:W-:Y:S04]  /*4680*/  STL [R1+0x114], R13 ;  /* 0x0001140d01007387 */ /* 0x0205e80000100800 */
[----:B0-----:R0:W5:Y:S01]  /*4690*/  LDG.E.U16 R28, [R10.64] ;  /* 0x000000040a1c7981 */ /* 0x001162000c1e1500 */
[----:B--2---:R-:W-:-:S06]  /*46a0*/  LEA.HI.X.SX32 R13, R7, R27, 0x1, P0 ;  /* 0x0000001b070d7211 */ /* 0x004fcc00000f0eff */
[----:B------:R2:W5:Y:S01]  /*46b0*/  LDG.E.U16 R13, [R12.64] ;  /* 0x000000040c0d7981 */ /* 0x000562000c1e1500 */
[C---:B------:R-:W-:Y:S02]  /*46c0*/  IMAD R6, R0.reuse, 0x13a, RZ ;  /* 0x0000013a00067824 */ /* 0x040fe400078e02ff */
[C---:B0-----:R-:W-:Y:S02]  /*46d0*/  IMAD R10, R0.reuse, 0x11a, RZ ;  /* 0x0000011a000a7824 */ /* 0x041fe400078e02ff */
[----:B------:R-:W-:Y:S01]  /*46e0*/  IMAD R7, R0, 0x9d, RZ ;  /* 0x0000009d00077824 */ /* 0x000fe200078e02ff */
[-C--:B------:R-:W-:Y:S01]  /*46f0*/  IADD3 R6, P0, R6, R26.reuse, RZ ;  /* 0x0000001a06067210 */ /* 0x080fe20007f1e0ff */
[----:B-1----:R-:W-:Y:S01]  /*4700*/  IMAD R8, R0, 0x12a, RZ ;  /* 0x0000012a00087824 */ /* 0x002fe200078e02ff */
[-C--:B------:R-:W-:Y:S01]  /*4710*/  IADD3 R10, P1, R10, R26.reuse, RZ ;  /* 0x0000001a0a0a7210 */ /* 0x080fe20007f3e0ff */
[C---:B------:R-:W-:Y:S01]  /*4720*/  IMAD R11, R0.reuse, 0x8d, RZ ;  /* 0x0000008d000b7824 */ /* 0x040fe200078e02ff */
[-C--:B------:R-:W-:Y:S01]  /*4730*/  LEA.HI.X.SX32 R7, R7, R27.reuse, 0x1, P0 ;  /* 0x0000001b07077211 */ /* 0x080fe200000f0eff */
[----:B------:R-:W-:Y:S01]  /*4740*/  IMAD R9, R0, 0x95, RZ ;  /* 0x0000009500097824 */ /* 0x000fe200078e02ff */
[----:B------:R-:W-:Y:S01]  /*4750*/  IADD3 R8, P2, R8, R26, RZ ;  /* 0x0000001a08087210 */ /* 0x000fe20007f5e0ff */
[----:B---3--:R0:W-:Y:S01]  /*4760*/  STL [R1+0x14c], R23 ;  /* 0x00014c1701007387 */ /* 0x0081e20000100800 */
[----:B--2---:R-:W-:Y:S01]  /*4770*/  IMAD R12, R0, 0x14a, RZ ;  /* 0x0000014a000c7824 */ /* 0x004fe200078e02ff */
[----:B------:R-:W-:-:S02]  /*4780*/  LEA.HI.X.SX32 R11, R11, R27, 0x1, P1 ;  /* 0x0000001b0b0b7211 */ /* 0x000fc400008f0eff */
[----:B----4-:R1:W-:Y:S01]  /*4790*/  STL [R1+0x148], R24 ;  /* 0x0001481801007387 */ /* 0x0103e20000100800 */
[----:B------:R-:W-:Y:S02]  /*47a0*/  LEA.HI.X.SX32 R9, R9, R27, 0x1, P2 ;  /* 0x0000001b09097211 */ /* 0x000fe400010f0eff */
[----:B------:R-:W-:Y:S01]  /*47b0*/  IADD3 R12, P0, R12, R26, RZ ;  /* 0x0000001a0c0c7210 */ /* 0x000fe20007f1e0ff */
[----:B0-----:R0:W2:Y:S04]  /*47c0*/  LDG.E.U16 R23, [R10.64] ;  /* 0x000000040a177981 */ /* 0x0010a8000c1e1500 */
[----:B-1----:R1:W3:Y:S04]  /*47d0*/  LDG.E.U16 R24, [R8.64] ;  /* 0x0000000408187981 */ /* 0x0022e8000c1e1500 */
[----:B-----5:R4:W-:Y:S04]  /*47e0*/  STL [R1+0x110], R28 ;  /* 0x0001101c01007387 */ /* 0x0209e80000100800 */
[----:B----4-:R4:W5:Y:S04]  /*47f0*/  LDG.E.U16 R28, [R6.64] ;  /* 0x00000004061c7981 */ /* 0x010968000c1e1500 */
[----:B------:R0:W-:Y:S01]  /*4800*/  STL [R1+0x10c], R13 ;  /* 0x00010c0d01007387 */ /* 0x0001e20000100800 */
[----:B----4-:R-:W-:-:S05]  /*4810*/  IMAD R7, R0, 0xa5, RZ ;  /* 0x000000a500077824 */ /* 0x010fca00078e02ff */
[----:B0-----:R-:W-:-:S06]  /*4820*/  LEA.HI.X.SX32 R13, R7, R27, 0x1, P0 ;  /* 0x0000001b070d7211 */ /* 0x001fcc00000f0eff */
[----:B------:R0:W4:Y:S01]  /*4830*/  LDG.E.U16 R13, [R12.64] ;  /* 0x000000040c0d7981 */ /* 0x000122000c1e1500 */
[C---:B------:R-:W-:Y:S02]  /*4840*/  IMAD R6, R0.reuse, 0x17a, RZ ;  /* 0x0000017a00067824 */ /* 0x040fe400078e02ff */
[C---:B------:R-:W-:Y:S02]  /*4850*/  IMAD R10, R0.reuse, 0x15a, RZ ;  /* 0x0000015a000a7824 */ /* 0x040fe400078e02ff */
[----:B-1----:R-:W-:Y:S01]  /*4860*/  IMAD R8, R0, 0x16a, RZ ;  /* 0x0000016a00087824 */ /* 0x002fe200078e02ff */
[-C--:B------:R-:W-:Y:S01]  /*4870*/  IADD3 R6, P0, R6, R26.reuse, RZ ;  /* 0x0000001a06067210 */ /* 0x080fe20007f1e0ff */
[----:B------:R-:W-:Y:S01]  /*4880*/  IMAD R7, R0, 0xbd, RZ ;  /* 0x000000bd00077824 */ /* 0x000fe200078e02ff */
[-C--:B------:R-:W-:Y:S01]  /*4890*/  IADD3 R10, P1, R10, R26.reuse, RZ ;  /* 0x0000001a0a0a7210 */ /* 0x080fe20007f3e0ff */
[----:B------:R-:W-:Y:S01]  /*48a0*/  IMAD R11, R0, 0xad, RZ ;  /* 0x000000ad000b7824 */ /* 0x000fe200078e02ff */
[-C--:B------:R-:W-:Y:S01]  /*48b0*/  IADD3 R8, P2, R8, R26.reuse, RZ ;  /* 0x0000001a08087210 */ /* 0x080fe20007f5e0ff */
[C---:B------:R-:W-:Y:S01]  /*48c0*/  IMAD R9, R0.reuse, 0xb5, RZ ;  /* 0x000000b500097824 */ /* 0x040fe200078e02ff */
[-C--:B------:R-:W-:Y:S01]  /*48d0*/  LEA.HI.X.SX32 R7, R7, R27.reuse, 0x1, P0 ;  /* 0x0000001b07077211 */ /* 0x080fe200000f0eff */
[----:B--2---:R1:W-:Y:S01]  /*48e0*/  STL [R1+0x108], R23 ;  /* 0x0001081701007387 */ /* 0x0043e20000100800 */
[-C--:B------:R-:W-:Y:S01]  /*48f0*/  LEA.HI.X.SX32 R11, R11, R27.reuse, 0x1, P1 ;  /* 0x0000001b0b0b7211 */ /* 0x080fe200008f0eff */
[----:B0-----:R-:W-:Y:S01]  /*4900*/  IMAD R12, R0, 0x18a, RZ ;  /* 0x0000018a000c7824 */ /* 0x001fe200078e02ff */
[----:B------:R-:W-:Y:S01]  /*4910*/  LEA.HI.X.SX32 R9, R9, R27, 0x1, P2 ;  /* 0x0000001b09097211 */ /* 0x000fe200010f0eff */
[----:B---3--:R0:W-:Y:S03]  /*4920*/  STL [R1+0x104], R24 ;  /* 0x0001041801007387 */ /* 0x0081e60000100800 */
[----:B------:R-:W-:Y:S01]  /*4930*/  IADD3 R12, P0, R12, R26, RZ ;  /* 0x0000001a0c0c7210 */ /* 0x000fe20007f1e0ff */
[----:B-1----:R1:W2:Y:S04]  /*4940*/  LDG.E.U16 R23, [R10.64] ;  /* 0x000000040a177981 */ /* 0x0022a8000c1e1500 */
[----:B0-----:R0:W3:Y:S01]  /*4950*/  LDG.E.U16 R24, [R8.64] ;  /* 0x0000000408187981 */ /* 0x0010e2000c1e1500 */
[----:B-1----:R-:W-:-:S02]  /*4960*/  IMAD R10, R0, 0x19a, RZ ;  /* 0x0000019a000a7824 */ /* 0x002fc400078e02ff */
[----:B0-----:R-:W-:-:S03]  /*4970*/  IMAD R8, R0, 0x1aa, RZ ;  /* 0x000001aa00087824 */ /* 0x001fc600078e02ff */
[-C--:B------:R-:W-:Y:S01]  /*4980*/  IADD3 R10, P1, R10, R26.reuse, RZ ;  /* 0x0000001a0a0a7210 */ /* 0x080fe20007f3e0ff */
[C---:B------:R-:W-:Y:S02]  /*4990*/  IMAD R11, R0.reuse, 0xcd, RZ ;  /* 0x000000cd000b7824 */ /* 0x040fe400078e02ff */
[----:B------:R-:W-:Y:S01]  /*49a0*/  IMAD R9, R0, 0xd5, RZ ;  /* 0x000000d500097824 */ /* 0x000fe200078e02ff */
[----:B------:R-:W-:Y:S02]  /*49b0*/  IADD3 R8, P2, R8, R26, RZ ;  /* 0x0000001a08087210 */ /* 0x000fe40007f5e0ff */
[-C--:B------:R-:W-:Y:S02]  /*49c0*/  LEA.HI.X.SX32 R11, R11, R27.reuse, 0x1, P1 ;  /* 0x0000001b0b0b7211 */ /* 0x080fe400008f0eff */
[----:B------:R-:W-:-:S05]  /*49d0*/  LEA.HI.X.SX32 R9, R9, R27, 0x1, P2 ;  /* 0x0000001b09097211 */ /* 0x000fca00010f0eff */
[----:B------:R0:W3:Y:S04]  /*49e0*/  LDG.E.U16 R8, [R8.64] ;  /* 0x0000000408087981 */ /* 0x0000e8000c1e1500 */
[----:B-----5:R1:W-:Y:S04]  /*49f0*/  STL [R1+0x100], R28 ;  /* 0x0001001c01007387 */ /* 0x0203e80000100800 */
[----:B-1----:R1:W5:Y:S02]  /*4a00*/  LDG.E.U16 R28, [R6.64] ;  /* 0x00000004061c7981 */ /* 0x002364000c1e1500 */
[----:B-1----:R-:W-:-:S02]  /*4a10*/  IMAD R7, R0, 0xc5, RZ ;  /* 0x000000c500077824 */ /* 0x002fc400078e02ff */
[----:B----4-:R1:W-:Y:S01]  /*4a20*/  STL [R1+0xfc], R13 ;  /* 0x0000fc0d01007387 */ /* 0x0103e20000100800 */
[C---:B------:R-:W-:Y:S02]  /*4a30*/  IMAD R6, R0.reuse, 0x1ba, RZ ;  /* 0x000001ba00067824 */ /* 0x040fe400078e02ff */
[-C--:B-1----:R-:W-:Y:S01]  /*4a40*/  LEA.HI.X.SX32 R13, R7, R27.reuse, 0x1, P0 ;  /* 0x0000001b070d7211 */ /* 0x082fe200000f0eff */
[----:B------:R-:W-:Y:S02]  /*4a50*/  IMAD R7, R0, 0xdd, RZ ;  /* 0x000000dd00077824 */ /* 0x000fe400078e02ff */
[----:B------:R-:W-:Y:S02]  /*4a60*/  IADD3 R6, P0, R6, R26, RZ ;  /* 0x0000001a06067210 */ /* 0x000fe40007f1e0ff */
[----:B------:R1:W4:Y:S02]  /*4a70*/  LDG.E.U16 R12, [R12.64] ;  /* 0x000000040c0c7981 */ /* 0x000324000c1e1500 */
[----:B------:R-:W-:-:S02]  /*4a80*/  LEA.HI.X.SX32 R7, R7, R27, 0x1, P0 ;  /* 0x0000001b07077211 */ /* 0x000fc400000f0eff */
[----:B-1----:R1:W4:Y:S04]  /*4a90*/  LDG.E.U16 R13, [R10.64] ;  /* 0x000000040a0d7981 */ /* 0x002328000c1e1500 */
[----:B-1----:R1:W4:Y:S04]  /*4aa0*/  LDG.E.U16 R11, [R6.64] ;  /* 0x00000004060b7981 */ /* 0x002328000c1e1500 */
[----:B--2---:R2:W-:Y:S01]  /*4ab0*/  STL [R1+0xf8], R23 ;  /* 0x0000f81701007387 */ /* 0x0045e20000100800 */
[----:B------:R-:W-:-:S03]  /*4ac0*/  IMAD R10, R0, 0x1da, RZ ;  /* 0x000001da000a7824 */ /* 0x000fc600078e02ff */
[----:B--2---:R-:W2:Y:S04]  /*4ad0*/  LDL.LU R23, [R1+0x28] ;  /* 0x0000280001177983 */ /* 0x004ea80000300800 */
[----:B---3--:R3:W-:Y:S01]  /*4ae0*/  STL [R1+0xf4], R24 ;  /* 0x0000f41801007387 */ /* 0x0087e20000100800 */
[----:B0-----:R-:W-:Y:S01]  /*4af0*/  IMAD R9, R0, 0xed, RZ ;  /* 0x000000ed00097824 */ /* 0x001fe200078e02ff */
[----:B------:R-:W-:Y:S02]  /*4b00*/  IADD3 R10, P1, R10, R26, RZ ;  /* 0x0000001a0a0a7210 */ /* 0x000fe40007f3e0ff */
[----:B---3--:R-:W3:Y:S01]  /*4b10*/  LDL.LU R24, [R1+0x24] ;  /* 0x0000240001187983 */ /* 0x008ee20000300800 */
[C---:B-1----:R-:W-:Y:S02]  /*4b20*/  IMAD R6, R0.reuse, 0xe5, RZ ;  /* 0x000000e500067824 */ /* 0x042fe400078e02ff */
[C---:B------:R-:W-:Y:S01]  /*4b30*/  IMAD R7, R0.reuse, 0x1fa, RZ ;  /* 0x000001fa00077824 */ /* 0x040fe200078e02ff */
[----:B-----5:R0:W-:Y:S04]  /*4b40*/  STL [R1+0xf0], R28 ;  /* 0x0000f01c01007387 */ /* 0x0201e80000100800 */
[----:B0-----:R-:W5:Y:S04]  /*4b50*/  LDL.LU R28, [R1+0x20] ;  /* 0x00002000011c7983 */ /* 0x001f680000300800 */
[----:B----4-:R0:W-:Y:S02]  /*4b60*/  STL [R1+0xec], R12 ;  /* 0x0000ec0c01007387 */ /* 0x0101e40000100800 */
[----:B0-----:R-:W-:-:S02]  /*4b70*/  IMAD R12, R0, 0x1ca, RZ ;  /* 0x000001ca000c7824 */ /* 0x001fc400078e02ff */
[----:B------:R0:W-:Y:S03]  /*4b80*/  STL [R1+0xe8], R13 ;  /* 0x0000e80d01007387 */ /* 0x0001e60000100800 */
[-C--:B------:R-:W-:Y:S01]  /*4b90*/  IADD3 R12, P0, R12, R26.reuse, RZ ;  /* 0x0000001a0c0c7210 */ /* 0x080fe20007f1e0ff */
[----:B------:R1:W-:Y:S04]  /*4ba0*/  STL [R1+0xe4], R8 ;  /* 0x0000e40801007387 */ /* 0x0003e80000100800 */
[----:B------:R4:W-:Y:S01]  /*4bb0*/  STL [R1+0xe0], R11 ;  /* 0x0000e00b01007387 */ /* 0x0009e20000100800 */
[----:B0-----:R-:W-:Y:S02]  /*4bc0*/  LEA.HI.X.SX32 R13, R6, R27, 0x1, P0 ;  /* 0x0000001b060d7211 */ /* 0x001fe400000f0eff */
[----:B------:R-:W-:Y:S01]  /*4bd0*/  IADD3 R6, P2, R7, R26, RZ ;  /* 0x0000001a07067210 */ /* 0x000fe20007f5e0ff */
[----:B-1----:R-:W-:Y:S01]  /*4be0*/  IMAD R8, R0, 0x1ea, RZ ;  /* 0x000001ea00087824 */ /* 0x002fe200078e02ff */
[----:B------:R-:W-:-:S02]  /*4bf0*/  MOV R7, c[0x0][0x198] ;  /* 0x0000660000077a02 */ /* 0x000fc40000000f00 */
[----:B------:R0:W5:Y:S01]  /*4c00*/  LDG.E.U16 R13, [R12.64] ;  /* 0x000000040c0d7981 */ /* 0x000162000c1e1500 */
[-C--:B----4-:R-:W-:Y:S01]  /*4c10*/  LEA.HI.X.SX32 R11, R9, R27.reuse, 0x1, P1 ;  /* 0x0000001b090b7211 */ /* 0x090fe200008f0eff */
[----:B------:R-:W-:Y:S01]  /*4c20*/  IMAD.MOV.U32 R9, RZ, RZ, c[0x0][0x198] ;  /* 0x00006600ff097624 */ /* 0x000fe200078e00ff */
[----:B------:R-:W-:Y:S01]  /*4c30*/  IADD3 R8, P0, R8, R26, RZ ;  /* 0x0000001a08087210 */ /* 0x000fe20007f1e0ff */
[----:B------:R-:W4:Y:S02]  /*4c40*/  LDL.LU R0, [R1+0x1c] ;  /* 0x00001c0001007983 */ /* 0x000f240000300800 */
[----:B------:R-:W-:Y:S02]  /*4c50*/  IMAD R9, R9, 0xf5, RZ ;  /* 0x000000f509097824 */ /* 0x000fe400078e02ff */
[----:B------:R-:W-:Y:S01]  /*4c60*/  IMAD R7, R7, 0xfd, RZ ;  /* 0x000000fd07077824 */ /* 0x000fe200078e02ff */
[----:B------:R1:W4:Y:S02]  /*4c70*/  LDG.E.U16 R11, [R10.64] ;  /* 0x000000040a0b7981 */ /* 0x000324000c1e1500 */
[----:B------:R-:W-:-:S02]  /*4c80*/  LEA.HI.X.SX32 R9, R9, R27, 0x1, P0 ;  /* 0x0000001b09097211 */ /* 0x000fc400000f0eff */
[----:B------:R-:W-:-:S04]  /*4c90*/  LEA.HI.X.SX32 R7, R7, R27, 0x1, P2 ;  /* 0x0000001b07077211 */ /* 0x000fc800010f0eff */
[----:B------:R1:W4:Y:S04]  /*4ca0*/  LDG.E.U16 R9, [R8.64] ;  /* 0x0000000408097981 */ /* 0x000328000c1e1500 */
[----:B------:R1:W4:Y:S04]  /*4cb0*/  LDG.E.U16 R7, [R6.64] ;  /* 0x0000000406077981 */ /* 0x000328000c1e1500 */
[----:B0-----:R-:W0:Y:S02]  /*4cc0*/  S2R R12, SR_TID.X ;  /* 0x00000000000c7919 */ /* 0x001e240000002100 */
[----:B0-----:R-:W-:-:S04]  /*4cd0*/  LOP3.LUT R12, R12, 0xff, RZ, 0xc0, !PT ;  /* 0x000000ff0c0c7812 */ /* 0x001fc800078ec0ff */
[----:B------:R-:W-:-:S05]  /*4ce0*/  SHF.L.U32 R12, R12, 0x1, RZ ;  /* 0x000000010c0c7819 */ /* 0x000fca00000006ff */
[----:B--2---:R-:W-:Y:S04]  /*4cf0*/  STS.U16 [R12], R23 ;  /* 0x000000170c007388 */ /* 0x004fe80000000400 */
[----:B---3--:R-:W-:Y:S04]  /*4d00*/  STS.U16 [R12+0x1000], R24 ;  /* 0x001000180c007388 */ /* 0x008fe80000000400 */
[----:B-----5:R-:W-:Y:S04]  /*4d10*/  STS.U16 [R12+0x2000], R28 ;  /* 0x0020001c0c007388 */ /* 0x020fe80000000400 */
[----:B------:R0:W-:Y:S04]  /*4d20*/  STL [R1+0xdc], R13 ;  /* 0x0000dc0d01007387 */ /* 0x0001e80000100800 */
[----:B0-----:R-:W2:Y:S04]  /*4d30*/  LDL.LU R13, [R1] ;  /* 0x00000000010d7983 */ /* 0x001ea80000300800 */
[----:B-1----:R-:W3:Y:S04]  /*4d40*/  LDL.LU R10, [R1+0x8] ;  /* 0x00000800010a7983 */ /* 0x002ee80000300800 */
[----:B----4-:R0:W-:Y:S04]  /*4d50*/  STL [R1+0xd8], R11 ;  /* 0x0000d80b01007387 */ /* 0x0101e80000100800 */
[----:B0-----:R-:W4:Y:S04]  /*4d60*/  LDL.LU R11, [R1+0x4] ;  /* 0x00000400010b7983 */ /* 0x001f280000300800 */
[----:B------:R-:W5:Y:S04]  /*4d70*/  LDL.LU R8, [R1+0x18] ;  /* 0x0000180001087983 */ /* 0x000f680000300800 */
[----:B------:R0:W-:Y:S04]  /*4d80*/  STL [R1+0xd4], R9 ;  /* 0x0000d40901007387 */ /* 0x0001e80000100800 */
[----:B0-----:R-:W2:Y:S04]  /*4d90*/  LDL.LU R9, [R1+0xc] ;  /* 0x00000c0001097983 */ /* 0x001ea80000300800 */
[----:B------:R-:W2:Y:S04]  /*4da0*/  LDL.LU R6, [R1+0x14] ;  /* 0x0000140001067983 */ /* 0x000ea80000300800 */
[----:B------:R0:W-:Y:S04]  /*4db0*/  STL [R1+0xd0], R7 ;  /* 0x0000d00701007387 */ /* 0x0001e80000100800 */
[----:B0-----:R-:W3:Y:S04]  /*4dc0*/  LDL.LU R7, [R1+0x10] ;  /* 0x0000100001077983 */ /* 0x001ee80000300800 */
[----:B------:R-:W3:Y:S04]  /*4dd0*/  LDL.LU R23, [R1+0xf00] ;  /* 0x000f000001177983 */ /* 0x000ee80000300800 */
[----:B------:R-:W3:Y:S04]  /*4de0*/  LDL.LU R24, [R1+0xefc] ;  /* 0x000efc0001187983 */ /* 0x000ee80000300800 */
[----:B------:R-:W3:Y:S04]  /*4df0*/  LDL.LU R28, [R1+0xef8] ;  /* 0x000ef800011c7983 */ /* 0x000ee80000300800 */
[----:B------:R0:W-:Y:S02]  /*4e00*/  STS.U16 [R12+0x4000], R0 ;  /* 0x004000000c007388 */ /* 0x0001e40000000400 */
[----:B0-----:R-:W-:-:S02]  /*4e10*/  MOV R0, c[0x0][0x198] ;  /* 0x0000660000007a02 */ /* 0x001fc40000000f00 */
[----:B--2---:R-:W-:Y:S04]  /*4e20*/  STS.U16 [R12+0x8000], R6 ;  /* 0x008000060c007388 */ /* 0x004fe80000000400 */
[----:B---3--:R-:W-:Y:S04]  /*4e30*/  STS.U16 [R12+0x10000], R28 ;  /* 0x0100001c0c007388 */ /* 0x008fe80000000400 */
[----:B------:R-:W-:Y:S04]  /*4e40*/  STS.U16 [R12+0x11000], R24 ;  /* 0x011000180c007388 */ /* 0x000fe80000000400 */
[----:B------:R-:W-:Y:S04]  /*4e50*/  STS.U16 [R12+0x9000], R7 ;  /* 0x009000070c007388 */ /* 0x000fe80000000400 */
[----:B------:R-:W-:Y:S04]  /*4e60*/  STS.U16 [R12+0x12000], R23 ;  /* 0x012000170c007388 */ /* 0x000fe80000000400 */
[----:B------:R-:W-:Y:S04]  /*4e70*/  STS.U16 [R12+0x13000], R22 ;  /* 0x013000160c007388 */ /* 0x000fe80000000400 */
[----:B-----5:R-:W-:Y:S04]  /*4e80*/  STS.U16 [R12+0x5000], R8 ;  /* 0x005000080c007388 */ /* 0x020fe80000000400 */
[----:B------:R-:W-:Y:S04]  /*4e90*/  STS.U16 [R12+0xa000], R9 ;  /* 0x00a000090c007388 */ /* 0x000fe80000000400 */
[----:B------:R-:W-:Y:S04]  /*4ea0*/  STS.U16 [R12+0x14000], R19 ;  /* 0x014000130c007388 */ /* 0x000fe80000000400 */
[----:B------:R-:W-:Y:S04]  /*4eb0*/  STS.U16 [R12+0x15000], R18 ;  /* 0x015000120c007388 */ /* 0x000fe80000000400 */
[----:B------:R-:W-:Y:S04]  /*4ec0*/  STS.U16 [R12+0xb000], R10 ;  /* 0x00b0000a0c007388 */ /* 0x000fe80000000400 */
[----:B------:R-:W-:Y:S04]  /*4ed0*/  STS.U16 [R12+0x16000], R17 ;  /* 0x016000110c007388 */ /* 0x000fe80000000400 */
[----:B------:R0:W-:Y:S04]  /*4ee0*/  STS.U16 [R12+0x17000], R16 ;  /* 0x017000100c007388 */ /* 0x0001e80000000400 */
[----:B----4-:R-:W-:Y:S04]  /*4ef0*/  STS.U16 [R12+0x3000], R11 ;  /* 0x0030000b0c007388 */ /* 0x010fe80000000400 */
[----:B------:R-:W-:Y:S04]  /*4f00*/  STS.U16 [R12+0x6000], R13 ;  /* 0x0060000d0c007388 */ /* 0x000fe80000000400 */
[----:B------:R-:W-:Y:S01]  /*4f10*/  STS.U16 [R12+0xc000], R29 ;  /* 0x00c0001d0c007388 */ /* 0x000fe20000000400 */
[----:B0-----:R-:W-:-:S03]  /*4f20*/  IMAD R16, R0, 0x57, RZ ;  /* 0x0000005700107824 */ /* 0x001fc600078e02ff */
[----:B------:R-:W-:Y:S01]  /*4f30*/  STS.U16 [R12+0x18000], R15 ;  /* 0x0180000f0c007388 */ /* 0x000fe20000000400 */
[----:B------:R-:W-:-:S03]  /*4f40*/  IMAD R17, R0, 0x5f, RZ ;  /* 0x0000005f00117824 */ /* 0x000fc600078e02ff */
[----:B------:R-:W-:Y:S01]  /*4f50*/  STS.U16 [R12+0x19000], R14 ;  /* 0x0190000e0c007388 */ /* 0x000fe20000000400 */
[----:B------:R-:W-:-:S03]  /*4f60*/  IMAD R10, R0, 0x10e, RZ ;  /* 0x0000010e000a7824 */ /* 0x000fc600078e02ff */
[----:B------:R0:W-:Y:S01]  /*4f70*/  STS.U16 [R12+0xd000], R25 ;  /* 0x00d000190c007388 */ /* 0x0001e20000000400 */
[----:B------:R-:W-:-:S03]  /*4f80*/  IMAD R18, R0, 0x67, RZ ;  /* 0x0000006700127824 */ /* 0x000fc600078e02ff */
[----:B------:R-:W-:Y:S01]  /*4f90*/  STS.U16 [R12+0x1a000], R5 ;  /* 0x01a000050c007388 */ /* 0x000fe20000000400 */
[----:B------:R-:W-:-:S03]  /*4fa0*/  IMAD R19, R0, 0xee, RZ ;  /* 0x000000ee00137824 */ /* 0x000fc600078e02ff */
[----:B------:R1:W-:Y:S01]  /*4fb0*/  STS.U16 [R12+0x1b000], R4 ;  /* 0x01b000040c007388 */ /* 0x0003e20000000400 */
[C---:B------:R-:W-:Y:S02]  /*4fc0*/  IMAD R23, R0.reuse, 0x77, RZ ;  /* 0x0000007700177824 */ /* 0x040fe400078e02ff */
[C---:B------:R-:W-:Y:S01]  /*4fd0*/  IMAD R22, R0.reuse, 0x12e, RZ ;  /* 0x0000012e00167824 */ /* 0x040fe200078e02ff */
[----:B------:R-:W-:Y:S01]  /*4fe0*/  STS.U16 [R12+0x7000], R21 ;  /* 0x007000150c007388 */ /* 0x000fe20000000400 */
[C---:B0-----:R-:W-:Y:S02]  /*4ff0*/  IMAD R25, R0.reuse, 0x7f, RZ ;  /* 0x0000007f00197824 */ /* 0x041fe400078e02ff */
[C---:B------:R-:W-:Y:S01]  /*5000*/  IMAD R24, R0.reuse, 0x13c, RZ ;  /* 0x0000013c00187824 */ /* 0x040fe200078e02ff */
[----:B------:R-:W-:Y:S01]  /*5010*/  STS.U16 [R12+0xe000], R20 ;  /* 0x00e000140c007388 */ /* 0x000fe20000000400 */
[C---:B------:R-:W-:Y:S02]  /*5020*/  IMAD R28, R0.reuse, 0x13e, RZ ;  /* 0x0000013e001c7824 */ /* 0x040fe400078e02ff */
[C---:B-1----:R-:W-:Y:S01]  /*5030*/  IMAD R4, R0.reuse, 0x1fe, RZ ;  /* 0x000001fe00047824 */ /* 0x042fe200078e02ff */
[----:B------:R0:W-:Y:S01]  /*5040*/  STS.U16 [R12+0x1c000], R3 ;  /* 0x01c000030c007388 */ /* 0x0001e20000000400 */
[----:B------:R-:W-:-:S02]  /*5050*/  IMAD R29, R0, 0x14c, RZ ;  /* 0x0000014c001d7824 */ /* 0x000fc400078e02ff */
[C---:B------:R-:W-:Y:S01]  /*5060*/  IMAD R5, R0.reuse, 0x10c, RZ ;  /* 0x0000010c00057824 */ /* 0x040fe200078e02ff */
[----:B------:R1:W-:Y:S01]  /*5070*/  STS.U16 [R12+0x1d000], R2 ;  /* 0x01d000020c007388 */ /* 0x0003e20000000400 */
[----:B------:R-:W-:-:S03]  /*5080*/  IMAD R11, R0, 0x11c, RZ ;  /* 0x0000011c000b7824 */ /* 0x000fc600078e02ff */
[----:B------:R2:W-:Y:S01]  /*5090*/  STL.64 [R1+0xef0], R16 ;  /* 0x000ef01001007387 */ /* 0x0005e20000100a00 */
[----:B0-----:R-:W-:-:S03]  /*50a0*/  IMAD R3, R0, 0x9e, RZ ;  /* 0x0000009e00037824 */ /* 0x001fc600078e02ff */
[----:B------:R0:W-:Y:S01]  /*50b0*/  STL.64 [R1+0xee8], R18 ;  /* 0x000ee81201007387 */ /* 0x0001e20000100a00 */
[C---:B-1----:R-:W-:Y:S02]  /*50c0*/  IMAD R2, R0.reuse, 0x8e, RZ ;  /* 0x0000008e00027824 */ /* 0x042fe400078e02ff */
[----:B------:R-:W-:Y:S01]  /*50d0*/  IMAD R12, R0, 0x11e, RZ ;  /* 0x0000011e000c7824 */ /* 0x000fe200078e02ff */
[----:B------:R1:W-:Y:S01]  /*50e0*/  STL.64 [R1+0xee0], R22 ;  /* 0x000ee01601007387 */ /* 0x0003e20000100a00 */
[-C--:B--2---:R-:W-:Y:S01]  /*50f0*/  IADD3 R16, P0, R10, R26.reuse, RZ ;  /* 0x0000001a0a107210 */ /* 0x084fe20007f1e0ff */
[C---:B------:R-:W-:Y:S02]  /*5100*/  IMAD R13, R0.reuse, 0xff, RZ ;  /* 0x000000ff000d7824 */ /* 0x040fe400078e02ff */
[----:B------:R2:W-:Y:S01]  /*5110*/  STL.64 [R1+0xed0], R24 ;  /* 0x000ed01801007387 */ /* 0x0005e20000100a00 */
[----:B------:R-:W-:Y:S01]  /*5120*/  IMAD R14, R0, 0x47, RZ ;  /* 0x00000047000e7824 */ /* 0x000fe200078e02ff */
[-C--:B------:R-:W-:Y:S01]  /*5130*/  IADD3 R4, P3, R4, R26.reuse, RZ ;  /* 0x0000001a04047210 */ /* 0x080fe20007f7e0ff */
[----:B------:R-:W-:Y:S01]  /*5140*/  IMAD R15, R0, 0x4f, RZ ;  /* 0x0000004f000f7824 */ /* 0x000fe200078e02ff */
[----:B------:R3:W-:Y:S01]  /*5150*/  STL.64 [R1+0xed8], R28 ;  /* 0x000ed81c01007387 */ /* 0x0007e20000100a00 */
[----:B------:R-:W-:Y:S01]  /*5160*/  IMAD.MOV.U32 R10, RZ, RZ, R16 ;  /* 0x000000ffff0a7224 */ /* 0x000fe200078e0010 */
[----:B0-----:R-:W-:-:S02]  /*5170*/  IADD3 R18, P4, R2, R26, RZ ;  /* 0x0000001a02127210 */ /* 0x001fc40007f9e0ff */
[-C--:B-1----:R-:W-:Y:S01]  /*5180*/  IADD3 R22, P6, R5, R26.reuse, RZ ;  /* 0x0000001a05167210 */ /* 0x082fe20007fde0ff */
[----:B------:R0:W-:Y:S01]  /*5190*/  STL [R1+0x80], R16 ;  /* 0x0000801001007387 */ /* 0x0001e20000100800 */
[----:B------:R-:W-:Y:S02]  /*51a0*/  LEA.HI.X.SX32 R5, R13, R27, 0x1, P3 ;  /* 0x0000001b0d057211 */ /* 0x000fe400018f0eff */
[-C--:B--2---:R-:W-:Y:S02]  /*51b0*/  IADD3 R24, P2, R12, R26.reuse, RZ ;  /* 0x0000001a0c187210 */ /* 0x084fe40007f5e0ff */
[-C--:B---3--:R-:W-:Y:S02]  /*51c0*/  IADD3 R28, P1, R11, R26.reuse, RZ ;  /* 0x0000001a0b1c7210 */ /* 0x088fe40007f3e0ff */
[----:B0-----:R-:W-:Y:S01]  /*51d0*/  IADD3 R16, P5, R3, R26, RZ ;  /* 0x0000001a03107210 */ /* 0x001fe20007fbe0ff */
[----:B------:R-:W-:Y:S01]  /*51e0*/  STL [R1+0x88], R22 ;  /* 0x0000881601007387 */ /* 0x000fe20000100800 */
[----:B------:R-:W-:-:S02]  /*51f0*/  MOV R11, R17 ;  /* 0x00000011000b7202 */ /* 0x000fc40000000f00 */
[-C--:B------:R-:W-:Y:S01]  /*5200*/  LEA.HI.X.SX32 R19, R14, R27.reuse, 0x1, P4 ;  /* 0x0000001b0e137211 */ /* 0x080fe200020f0eff */
[----:B------:R-:W-:Y:S01]  /*5210*/  STL [R1+0x78], R28 ;  /* 0x0000781c01007387 */ /* 0x000fe20000100800 */
[----:B------:R-:W-:-:S03]  /*5220*/  LEA.HI.X.SX32 R17, R15, R27, 0x1, P5 ;  /* 0x0000001b0f117211 */ /* 0x000fc600028f0eff */
[----:B------:R-:W-:Y:S04]  /*5230*/  STL [R1+0x70], R24 ;  /* 0x0000701801007387 */ /* 0x000fe80000100800 */
[----:B------:R-:W-:Y:S04]  /*5240*/  STL.64 [R1+0xdc0], R4 ;  /* 0x000dc00401007387 */ /* 0x000fe80000100a00 */
[----:B------:R-:W-:Y:S04]  /*5250*/  STL.64 [R1+0xc8], R18 ;  /* 0x0000c81201007387 */ /* 0x000fe80000100a00 */
[----:B------:R0:W-:Y:S04]  /*5260*/  STL.64 [R1+0xc0], R16 ;  /* 0x0000c01001007387 */ /* 0x0001e80000100a00 */
[----:B0-----:R-:W2:Y:S01]  /*5270*/  LDL.LU.64 R16, [R1+0xef0] ;  /* 0x000ef00001107983 */ /* 0x001ea20000300a00 */
[----:B------:R-:W-:-:S02]  /*5280*/  IMAD R6, R0, 0xae, RZ ;  /* 0x000000ae00067824 */ /* 0x000fc400078e02ff */
[----:B------:R-:W-:Y:S01]  /*5290*/  IMAD R7, R0, 0xbe, RZ ;  /* 0x000000be00077824 */ /* 0x000fe200078e02ff */
[----:B------:R-:W-:Y:S02]  /*52a0*/  MOV R12, R22 ;  /* 0x00000016000c7202 */ /* 0x000fe40000000f00 */
[-C--:B------:R-:W-:Y:S02]  /*52b0*/  IADD3 R22, P3, R6, R26.reuse, RZ ;  /* 0x0000001a06167210 */ /* 0x080fe40007f7e0ff */
[----:B------:R-:W-:Y:S01]  /*52c0*/  IADD3 R18, P4, R7, R26, RZ ;  /* 0x0000001a07127210 */ /* 0x000fe20007f9e0ff */
[----:B------:R-:W-:Y:S01]  /*52d0*/  IMAD.MOV.U32 R13, RZ, RZ, R23 ;  /* 0x000000ffff0d7224 */ /* 0x000fe200078e0017 */
[-C--:B--2---:R-:W-:Y:S02]  /*52e0*/  LEA.HI.X.SX32 R23, R16, R27.reuse, 0x1, P3 ;  /* 0x0000001b10177211 */ /* 0x084fe400018f0eff */
[----:B------:R-:W-:-:S03]  /*52f0*/  LEA.HI.X.SX32 R19, R17, R27, 0x1, P4 ;  /* 0x0000001b11137211 */ /* 0x000fc600020f0eff */
[----:B------:R-:W-:Y:S04]  /*5300*/  STL.64 [R1+0xb8], R22 ;  /* 0x0000b81601007387 */ /* 0x000fe80000100a00 */
[----:B------:R0:W-:Y:S04]  /*5310*/  STL.64 [R1+0xb0], R18 ;  /* 0x0000b01201007387 */ /* 0x0001e80000100a00 */
[----:B0-----:R-:W2:Y:S01]  /*5320*/  LDL.LU.64 R18, [R1+0xee8] ;  /* 0x000ee80001127983 */ /* 0x001ea20000300a00 */
[C---:B------:R-:W-:Y:S02]  /*5330*/  IMAD R8, R0.reuse, 0xce, RZ ;  /* 0x000000ce00087824 */ /* 0x040fe400078e02ff */
[----:B------:R-:W-:-:S02]  /*5340*/  IMAD R9, R0, 0xde, RZ ;  /* 0x000000de00097824 */ /* 0x000fc400078e02ff */
[----:B------:R-:W-:Y:S01]  /*5350*/  IMAD R21, R0, 0x6f, RZ ;  /* 0x0000006f00157824 */ /* 0x000fe200078e02ff */
[-C--:B------:R-:W-:Y:S02]  /*5360*/  IADD3 R14, P5, R8, R26.reuse, RZ ;  /* 0x0000001a080e7210 */ /* 0x080fe40007fbe0ff */
[----:B------:R-:W-:-:S04]  /*5370*/  IADD3 R22, P3, R9, R26, RZ ;  /* 0x0000001a09167210 */ /* 0x000fc80007f7e0ff */
[-C--:B------:R-:W-:Y:S02]  /*5380*/  LEA.HI.X.SX32 R23, R21, R27.reuse, 0x1, P3 ;  /* 0x0000001b15177211 */ /* 0x080fe400018f0eff */
[----:B--2---:R-:W-:-:S05]  /*5390*/  LEA.HI.X.SX32 R15, R18, R27, 0x1, P5 ;  /* 0x0000001b120f7211 */ /* 0x004fca00028f0eff */
[----:B------:R-:W-:Y:S04]  /*53a0*/  STL.64 [R1+0xa8], R14 ;  /* 0x0000a80e01007387 */ /* 0x000fe80000100a00 */
[----:B------:R0:W-:Y:S04]  /*53b0*/  STL.64 [R1+0xa0], R22 ;  /* 0x0000a01601007387 */ /* 0x0001e80000100a00 */
[----:B0-----:R-:W2:Y:S01]  /*53c0*/  LDL.LU.64 R22, [R1+0xee0] ;  /* 0x000ee00001167983 */ /* 0x001ea20000300a00 */
[----:B------:R-:W-:Y:S01]  /*53d0*/  MOV R16, R24 ;  /* 0x0000001800107202 */ /* 0x000fe20000000f00 */
[----:B------:R-:W-:Y:S01]  /*53e0*/  IMAD R20, R0, 0x12c, RZ ;  /* 0x0000012c00147824 */ /* 0x000fe200078e02ff */
[----:B------:R-:W-:-:S02]  /*53f0*/  IADD3 R24, P4, R19, R26, RZ ;  /* 0x0000001a13187210 */ /* 0x000fc40007f9e0ff */
[----:B------:R-:W-:Y:S02]  /*5400*/  MOV R17, R25 ;  /* 0x0000001900117202 */ /* 0x000fe40000000f00 */
[----:B------:R-:W-:Y:S01]  /*5410*/  IADD3 R4, P3, R20, R26, RZ ;  /* 0x0000001a14047210 */ /* 0x000fe20007f7e0ff */
[----:B------:R-:W-:Y:S01]  /*5420*/  IMAD.MOV.U32 R20, RZ, RZ, R28 ;  /* 0x000000ffff147224 */ /* 0x000fe200078e001c */
[----:B------:R-:W-:Y:S02]  /*5430*/  MOV R21, R29 ;  /* 0x0000001d00157202 */ /* 0x000fe40000000f00 */
[----:B------:R-:W3:Y:S01]  /*5440*/  LDL.LU.64 R28, [R1+0xed8] ;  /* 0x000ed800011c7983 */ /* 0x000ee20000300a00 */
[----:B--2---:R-:W-:-:S05]  /*5450*/  LEA.HI.X.SX32 R25, R23, R27, 0x1, P4 ;  /* 0x0000001b17197211 */ /* 0x004fca00020f0eff */
[----:B------:R0:W-:Y:S04]  /*5460*/  STL.64 [R1+0x98], R24 ;  /* 0x0000981801007387 */ /* 0x0001e80000100a00 */
[----:B0-----:R-:W2:Y:S01]  /*5470*/  LDL.LU.64 R24, [R1+0xed0] ;  /* 0x000ed00001187983 */ /* 0x001ea20000300a00 */
[C---:B------:R-:W-:Y:S02]  /*5480*/  IMAD R11, R0.reuse, 0xfe, RZ ;  /* 0x000000fe000b7824 */ /* 0x040fe400078e02ff */
[----:B------:R-:W-:-:S03]  /*5490*/  IMAD R13, R0, 0x86, RZ ;  /* 0x00000086000d7824 */ /* 0x000fc600078e02ff */
[-C--:B------:R-:W-:Y:S01]  /*54a0*/  IADD3 R14, P5, R11, R26.reuse, RZ ;  /* 0x0000001a0b0e7210 */ /* 0x080fe20007fbe0ff */
[C---:B------:R-:W-:Y:S01]  /*54b0*/  IMAD R11, R0.reuse, 0x87, RZ ;  /* 0x00000087000b7824 */ /* 0x040fe200078e02ff */
[-C--:B------:R-:W-:Y:S01]  /*54c0*/  LEA.HI.X.SX32 R13, R13, R27.reuse, 0x1, P6 ;  /* 0x0000001b0d0d7211 */ /* 0x080fe200030f0eff */
[----:B------:R-:W-:Y:S03]  /*54d0*/  STL [R1+0x68], R4 ;  /* 0x0000680401007387 */ /* 0x000fe60000100800 */
[----:B------:R-:W-:Y:S01]  /*54e0*/  LEA.HI.X.SX32 R11, R11, R27, 0x1, P0 ;  /* 0x0000001b0b0b7211 */ /* 0x000fe200000f0eff */
[----:B------:R-:W-:Y:S01]  /*54f0*/  IMAD R10, R0, 0x8f, RZ ;  /* 0x0000008f000a7824 */ /* 0x000fe200078e02ff */
[----:B------:R-:W-:-:S04]  /*5500*/  IADD3 R22, P4, R22, R26, RZ ;  /* 0x0000001a16167210 */ /* 0x000fc80007f9e0ff */
[----:B------:R-:W-:Y:S01]  /*5510*/  LEA.HI.X.SX32 R17, R10, R27, 0x1, P2 ;  /* 0x0000001b0a117211 */ /* 0x000fe200010f0eff */
[----:B------:R-:W-:Y:S01]  /*5520*/  IMAD R10, R0, 0x96, RZ ;  /* 0x00000096000a7824 */ /* 0x000fe200078e02ff */
[----:B---3--:R-:W-:Y:S02]  /*5530*/  IADD3 R12, P0, R29, R26, RZ ;  /* 0x0000001a1d0c7210 */ /* 0x008fe40007f1e0ff */
[----:B------:R-:W-:Y:S02]  /*5540*/  MOV R29, R5 ;  /* 0x00000005001d7202 */ /* 0x000fe40000000f00 */
[----:B------:R-:W-:Y:S01]  /*5550*/  LEA.HI.X.SX32 R29, R10, R27, 0x1, P3 ;  /* 0x0000001b0a1d7211 */ /* 0x000fe200018f0eff */
[C---:B------:R-:W-:Y:S02]  /*5560*/  IMAD R10, R0.reuse, 0x16c, RZ ;  /* 0x0000016c000a7824 */ /* 0x040fe400078e02ff */
[C---:B------:R-:W-:Y:S02]  /*5570*/  IMAD R5, R0.reuse, 0x14e, RZ ;  /* 0x0000014e00057824 */ /* 0x040fe400078e02ff */
[----:B------:R-:W-:-:S02]  /*5580*/  IMAD R18, R0, 0xa6, RZ ;  /* 0x000000a600127824 */ /* 0x000fc400078e02ff */
[----:B------:R-:W-:-:S05]  /*5590*/  IMAD R16, R0, 0x15e, RZ ;  /* 0x0000015e00107824 */ /* 0x000fca00078e02ff */
[----:B------:R-:W-:Y:S02]  /*55a0*/  IADD3 R16, P3, R16, R26, RZ ;  /* 0x0000001a10107210 */ /* 0x000fe40007f7e0ff */
[----:B--2---:R-:W-:-:S05]  /*55b0*/  LEA.HI.X.SX32 R15, R25, R27, 0x1, P5 ;  /* 0x0000001b190f7211 */ /* 0x004fca00028f0eff */
[----:B------:R0:W-:Y:S04]  /*55c0*/  STL.64 [R1+0x90], R14 ;  /* 0x0000900e01007387 */ /* 0x0001e80000100a00 */
[----:B------:R-:W-:Y:S04]  /*55d0*/  STL [R1+0x8c], R13 ;  /* 0x00008c0d01007387 */ /* 0x000fe80000100800 */
[----:B------:R1:W-:Y:S01]  /*55e0*/  STL [R1+0x84], R11 ;  /* 0x0000840b01007387 */ /* 0x0003e20000100800 */
[----:B0-----:R-:W-:Y:S02]  /*55f0*/  IADD3 R14, P5, R24, R26, RZ ;  /* 0x0000001a180e7210 */ /* 0x001fe40007fbe0ff */
[----:B------:R-:W-:Y:S01]  /*5600*/  MOV R24, R20 ;  /* 0x0000001400187202 */ /* 0x000fe20000000f00 */
[----:B-1----:R-:W-:-:S02]  /*5610*/  IMAD R11, R0, 0x15c, RZ ;  /* 0x0000015c000b7824 */ /* 0x002fc400078e02ff */
[----:B------:R-:W-:-:S03]  /*5620*/  IMAD.MOV.U32 R25, RZ, RZ, R21 ;  /* 0x000000ffff197224 */ /* 0x000fc600078e0015 */
[----:B------:R-:W-:Y:S01]  /*5630*/  IADD3 R24, P2, R11, R26, RZ ;  /* 0x0000001a0b187210 */ /* 0x000fe20007f5e0ff */
[----:B------:R-:W-:Y:S01]  /*5640*/  IMAD R11, R0, 0x97, RZ ;  /* 0x00000097000b7824 */ /* 0x000fe200078e02ff */
[----:B------:R-:W-:-:S04]  /*5650*/  LEA.HI.X.SX32 R25, R2, R27, 0x1, P1 ;  /* 0x0000001b02197211 */ /* 0x000fc800008f0eff */
[-C--:B------:R-:W-:Y:S01]  /*5660*/  LEA.HI.X.SX32 R23, R11, R27.reuse, 0x1, P4 ;  /* 0x0000001b0b177211 */ /* 0x080fe200020f0eff */
[----:B------:R-:W-:Y:S01]  /*5670*/  STL [R1+0x7c], R25 ;  /* 0x00007c1901007387 */ /* 0x000fe20000100800 */
[----:B------:R-:W-:-:S03]  /*5680*/  LEA.HI.X.SX32 R15, R3, R27, 0x1, P5 ;  /* 0x0000001b030f7211 */ /* 0x000fc600028f0eff */
[----:B------:R-:W-:Y:S01]  /*5690*/  STL [R1+0x74], R17 ;  /* 0x0000741101007387 */ /* 0x000fe20000100800 */
[----:B------:R-:W-:-:S03]  /*56a0*/  IMAD R11, R0, 0x16e, RZ ;  /* 0x0000016e000b7824 */ /* 0x000fc600078e02ff */
[----:B------:R-:W-:Y:S01]  /*56b0*/  STL [R1+0x6c], R29 ;  /* 0x00006c1d01007387 */ /* 0x000fe20000100800 */
[----:B------:R-:W-:-:S03]  /*56c0*/  IADD3 R20, P6, R28, R26, RZ ;  /* 0x0000001a1c147210 */ /* 0x000fc60007fde0ff */
[----:B------:R0:W-:Y:S04]  /*56d0*/  STL.64 [R1+0x60], R22 ;  /* 0x0000601601007387 */ /* 0x0001e80000100a00 */
[----:B------:R1:W-:Y:S01]  /*56e0*/  STL.64 [R1+0x58], R14 ;  /* 0x0000580e01007387 */ /* 0x0003e20000100a00 */
[-C--:B0-----:R-:W-:Y:S01]  /*56f0*/  IADD3 R22, P4, R10, R26.reuse, RZ ;  /* 0x0000001a0a167210 */ /* 0x081fe20007f9e0ff */
[C---:B------:R-:W-:Y:S01]  /*5700*/  IMAD R10, R0.reuse, 0x9f, RZ ;  /* 0x0000009f000a7824 */ /* 0x040fe200078e02ff */
[----:B-1----:R-:W-:Y:S01]  /*5710*/  IADD3 R14, P5, R11, R26, RZ ;  /* 0x0000001a0b0e7210 */ /* 0x002fe20007fbe0ff */
[----:B------:R-:W-:-:S03]  /*5720*/  IMAD R11, R0, 0x17c, RZ ;  /* 0x0000017c000b7824 */ /* 0x000fc600078e02ff */
[----:B------:R-:W-:Y:S02]  /*5730*/  LEA.HI.X.SX32 R21, R10, R27, 0x1, P6 ;  /* 0x0000001b0a157211 */ /* 0x000fe400030f0eff */
[----:B------:R-:W-:-:S03]  /*5740*/  MOV R28, R4 ;  /* 0x00000004001c7202 */ /* 0x000fc60000000f00 */
[----:B------:R0:W-:Y:S01]  /*5750*/  STL.64 [R1+0x50], R20 ;  /* 0x0000501401007387 */ /* 0x0001e20000100a00 */
[-C--:B------:R-:W-:Y:S02]  /*5760*/  IADD3 R4, P1, R5, R26.reuse, RZ ;  /* 0x0000001a05047210 */ /* 0x080fe40007f3e0ff */
[-C--:B------:R-:W-:Y:S01]  /*5770*/  LEA.HI.X.SX32 R13, R18, R27.reuse, 0x1, P0 ;  /* 0x0000001b120d7211 */ /* 0x080fe200000f0eff */
[----:B------:R-:W-:Y:S01]  /*5780*/  IMAD R18, R0, 0xaf, RZ ;  /* 0x000000af00127824 */ /* 0x000fe200078e02ff */
[-C--:B------:R-:W-:Y:S02]  /*5790*/  LEA.HI.X.SX32 R25, R6, R27.reuse, 0x1, P2 ;  /* 0x0000001b06197211 */ /* 0x080fe400010f0eff */
[----:B0-----:R-:W-:Y:S01]  /*57a0*/  IADD3 R20, P6, R11, R26, RZ ;  /* 0x0000001a0b147210 */ /* 0x001fe20007fde0ff */
[----:B------:R-:W-:Y:S01]  /*57b0*/  IMAD R11, R0, 0xa7, RZ ;  /* 0x000000a7000b7824 */ /* 0x000fe200078e02ff */
[----:B------:R-:W-:-:S04]  /*57c0*/  LEA.HI.X.SX32 R17, R18, R27, 0x1, P3 ;  /* 0x0000001b12117211 */ /* 0x000fc800018f0eff */
[----:B------:R-:W-:Y:S01]  /*57d0*/  LEA.HI.X.SX32 R5, R11, R27, 0x1, P1 ;  /* 0x0000001b0b057211 */ /* 0x000fe200008f0eff */
[----:B------:R0:W-:Y:S01]  /*57e0*/  STL.64 [R1+0x48], R12 ;  /* 0x0000480c01007387 */ /* 0x0001e20000100a00 */
[----:B------:R-:W-:-:S03]  /*57f0*/  IMAD R10, R0, 0x17e, RZ ;  /* 0x0000017e000a7824 */ /* 0x000fc600078e02ff */
[----:B------:R-:W-:Y:S01]  /*5800*/  STL.64 [R1+0x40], R4 ;  /* 0x0000400401007387 */ /* 0x000fe20000100a00 */
[----:B------:R-:W-:-:S03]  /*5810*/  IMAD R18, R0, 0xb7, RZ ;  /* 0x000000b700127824 */ /* 0x000fc600078e02ff */
[----:B------:R-:W-:Y:S04]  /*5820*/  STL.64 [R1+0x38], R24 ;  /* 0x0000381801007387 */ /* 0x000fe80000100a00 */
[----:B------:R1:W-:Y:S01]  /*5830*/  STL.64 [R1+0x30], R16 ;  /* 0x0000301001007387 */ /* 0x0003e20000100a00 */
[----:B------:R-:W-:Y:S01]  /*5840*/  IMAD R2, R0, 0xbf, RZ ;  /* 0x000000bf00027824 */ /* 0x000fe200078e02ff */
[----:B0-----:R-:W-:Y:S02]  /*5850*/  IADD3 R12, P0, R10, R26, RZ ;  /* 0x0000001a0a0c7210 */ /* 0x001fe40007f1e0ff */
[-C--:B------:R-:W-:Y:S01]  /*5860*/  LEA.HI.X.SX32 R15, R18, R27.reuse, 0x1, P5 ;  /* 0x0000001b120f7211 */ /* 0x080fe200028f0eff */
[----:B-1----:R-:W-:Y:S01]  /*5870*/  IMAD R17, R0, 0xb6, RZ ;  /* 0x000000b600117824 */ /* 0x002fe200078e02ff */
[----:B------:R-:W-:-:S04]  /*5880*/  LEA.HI.X.SX32 R21, R7, R27, 0x1, P6 ;  /* 0x0000001b07157211 */ /* 0x000fc800030f0eff */
[-C--:B------:R-:W-:Y:S01]  /*5890*/  LEA.HI.X.SX32 R23, R17, R27.reuse, 0x1, P4 ;  /* 0x0000001b11177211 */ /* 0x080fe200020f0eff */
[----:B------:R-:W-:Y:S01]  /*58a0*/  IMAD R5, R0, 0x18e, RZ ;  /* 0x0000018e00057824 */ /* 0x000fe200078e02ff */
[----:B------:R-:W-:Y:S01]  /*58b0*/  LEA.HI.X.SX32 R13, R2, R27, 0x1, P0 ;  /* 0x0000001b020d7211 */ /* 0x000fe200000f0eff */
[C---:B------:R-:W-:Y:S02]  /*58c0*/  IMAD R10, R0.reuse, 0x18c, RZ ;  /* 0x0000018c000a7824 */ /* 0x040fe400078e02ff */
[----:B------:R-:W-:Y:S01]  /*58d0*/  STL.64 [R1+0x28], R22 ;  /* 0x0000281601007387 */ /* 0x000fe20000100a00 */
[C---:B------:R-:W-:Y:S02]  /*58e0*/  IMAD R25, R0.reuse, 0x19c, RZ ;  /* 0x0000019c00197824 */ /* 0x040fe400078e02ff */
[C---:B------:R-:W-:Y:S01]  /*58f0*/  IMAD R16, R0.reuse, 0x19e, RZ ;  /* 0x0000019e00107824 */ /* 0x040fe200078e02ff */
[----:B------:R-:W-:Y:S01]  /*5900*/  STL.64 [R1+0x20], R14 ;  /* 0x0000200e01007387 */ /* 0x000fe20000100a00 */
[----:B------:R-:W-:Y:S01]  /*5910*/  IMAD R2, R0, 0xc7, RZ ;  /* 0x000000c700027824 */ /* 0x000fe200078e02ff */
[----:B------:R-:W-:-:S02]  /*5920*/  IADD3 R4, P2, R5, R26, RZ ;  /* 0x0000001a05047210 */ /* 0x000fc40007f5e0ff */
[----:B------:R-:W-:Y:S01]  /*5930*/  STL.64 [R1+0x18], R20 ;  /* 0x0000181401007387 */ /* 0x000fe20000100a00 */
[----:B------:R-:W-:-:S03]  /*5940*/  IADD3 R10, P1, R10, R26, RZ ;  /* 0x0000001a0a0a7210 */ /* 0x000fc60007f3e0ff */
[----:B------:R0:W-:Y:S01]  /*5950*/  STL.64 [R1+0x10], R12 ;  /* 0x0000100c01007387 */ /* 0x0001e20000100a00 */
[-C--:B------:R-:W-:Y:S01]  /*5960*/  IADD3 R28, P3, R25, R26.reuse, RZ ;  /* 0x0000001a191c7210 */ /* 0x080fe20007f7e0ff */
[----:B------:R-:W-:Y:S01]  /*5970*/  IMAD R3, R0, 0xcf, RZ ;  /* 0x000000cf00037824 */ /* 0x000fe200078e02ff */
[----:B------:R-:W-:Y:S02]  /*5980*/  IADD3 R16, P4, R16, R26, RZ ;  /* 0x0000001a10107210 */ /* 0x000fe40007f9e0ff */
[-C--:B------:R-:W-:Y:S01]  /*5990*/  LEA.HI.X.SX32 R5, R2, R27.reuse, 0x1, P2 ;  /* 0x0000001b02057211 */ /* 0x080fe200010f0eff */
[----:B0-----:R-:W-:Y:S01]  /*59a0*/  IMAD R13, R0, 0xc6, RZ ;  /* 0x000000c6000d7824 */ /* 0x001fe200078e02ff */
[-C--:B------:R-:W-:Y:S02]  /*59b0*/  LEA.HI.X.SX32 R29, R8, R27.reuse, 0x1, P3 ;  /* 0x0000001b081d7211 */ /* 0x080fe400018f0eff */
[-C--:B------:R-:W-:Y:S02]  /*59c0*/  LEA.HI.X.SX32 R17, R3, R27.reuse, 0x1, P4 ;  /* 0x0000001b03117211 */ /* 0x080fe400020f0eff */
[----:B------:R-:W-:Y:S01]  /*59d0*/  LEA.HI.X.SX32 R11, R13, R27, 0x1, P1 ;  /* 0x0000001b0d0b7211 */ /* 0x000fe200008f0eff */
[----:B------:R-:W-:Y:S04]  /*59e0*/  STL.64 [R1+0xdc8], R4 ;  /* 0x000dc80401007387 */ /* 0x000fe80000100a00 */
[----:B------:R-:W-:Y:S04]  /*59f0*/  STL.64 [R1+0x8], R10 ;  /* 0x0000080a01007387 */ /* 0x000fe80000100a00 */
[----:B------:R-:W-:Y:S04]  /*5a00*/  STL.64 [R1+0xdd0], R28 ;  /* 0x000dd01c01007387 */ /* 0x000fe80000100a00 */
[----:B------:R0:W-:Y:S04]  /*5a10*/  STL.64 [R1+0xdd8], R16 ;  /* 0x000dd81001007387 */ /* 0x0001e80000100a00 */
[----:B0-----:R-:W2:Y:S04]  /*5a20*/  LDL.LU R17, [R1+0x3a0] ;  /* 0x0003a00001117983 */ /* 0x001ea80000300800 */
[----:B------:R-:W3:Y:S04]  /*5a30*/  LDL.LU R28, [R1+0x39c] ;  /* 0x00039c00011c7983 */ /* 0x000ee80000300800 */
[----:B------:R-:W4:Y:S04]  /*5a40*/  LDL.LU R29, [R1+0x398] ;  /* 0x00039800011d7983 */ /* 0x000f280000300800 */
[----:B------:R-:W5:Y:S01]  /*5a50*/  LDL.LU R4, [R1+0x3b8] ;  /* 0x0003b80001047983 */ /* 0x000f620000300800 */
[----:B------:R-:W-:-:S02]  /*5a60*/  IMAD R20, R0, 0x1cc, RZ ;  /* 0x000001cc00147824 */ /* 0x000fc400078e02ff */
[C---:B------:R-:W-:Y:S02]  /*5a70*/  IMAD R5, R0.reuse, 0xe6, RZ ;  /* 0x000000e600057824 */ /* 0x040fe400078e02ff */
[----:B------:R-:W-:Y:S01]  /*5a80*/  IMAD R24, R0, 0x1ac, RZ ;  /* 0x000001ac00187824 */ /* 0x000fe200078e02ff */
[-C--:B------:R-:W-:Y:S01]  /*5a90*/  IADD3 R20, P2, R20, R26.reuse, RZ ;  /* 0x0000001a14147210 */ /* 0x080fe20007f5e0ff */
[C---:B------:R-:W-:Y:S02]  /*5aa0*/  IMAD R14, R0.reuse, 0x1ae, RZ ;  /* 0x000001ae000e7824 */ /* 0x040fe400078e02ff */
[C---:B------:R-:W-:Y:S01]  /*5ab0*/  IMAD R6, R0.reuse, 0xd6, RZ ;  /* 0x000000d600067824 */ /* 0x040fe200078e02ff */
[-C--:B------:R-:W-:Y:S01]  /*5ac0*/  LEA.HI.X.SX32 R21, R5, R27.reuse, 0x1, P2 ;  /* 0x0000001b05157211 */ /* 0x080fe200010f0eff */
[----:B------:R-:W-:Y:S01]  /*5ad0*/  IMAD R22, R0, 0x1bc, RZ ;  /* 0x000001bc00167824 */ /* 0x000fe200078e02ff */
[-C--:B------:R-:W-:Y:S01]  /*5ae0*/  IADD3 R24, P5, R24, R26.reuse, RZ ;  /* 0x0000001a18187210 */ /* 0x080fe20007fbe0ff */
[----:B------:R-:W-:Y:S01]  /*5af0*/  IMAD R3, R0, 0xd7, RZ ;  /* 0x000000d700037824 */ /* 0x000fe200078e02ff */
[----:B------:R-:W0:Y:S01]  /*5b00*/  S2R R5, SR_TID.X ;  /* 0x0000000000057919 */ /* 0x000e220000002100 */
[-C--:B------:R-:W-:Y:S01]  /*5b10*/  IADD3 R14, P6, R14, R26.reuse, RZ ;  /* 0x0000001a0e0e7210 */ /* 0x080fe20007fde0ff */
[----:B------:R-:W-:Y:S01]  /*5b20*/  IMAD R12, R0, 0x1be, RZ ;  /* 0x000001be000c7824 */ /* 0x000fe200078e02ff */
[-C--:B------:R-:W-:Y:S01]  /*5b30*/  LEA.HI.X.SX32 R25, R6, R27.reuse, 0x1, P5 ;  /* 0x0000001b06197211 */ /* 0x080fe200028f0eff */
[----:B------:R-:W-:Y:S01]  /*5b40*/  IMAD R10, R0, 0x1ce, RZ ;  /* 0x000001ce000a7824 */ /* 0x000fe200078e02ff */
[-C--:B------:R-:W-:Y:S01]  /*5b50*/  IADD3 R22, P0, R22, R26.reuse, RZ ;  /* 0x0000001a16167210 */ /* 0x080fe20007f1e0ff */
[C---:B------:R-:W-:Y:S01]  /*5b60*/  IMAD R2, R0.reuse, 0x1dc, RZ ;  /* 0x000001dc00027824 */ /* 0x040fe200078e02ff */
[----:B------:R-:W-:Y:S01]  /*5b70*/  LEA.HI.X.SX32 R15, R3, R27, 0x1, P6 ;  /* 0x0000001b030f7211 */ /* 0x000fe200030f0eff */
[----:B------:R-:W-:Y:S01]  /*5b80*/  IMAD R8, R0, 0x1de, RZ ;  /* 0x000001de00087824 */ /* 0x000fe200078e02ff */
[----:B------:R-:W-:Y:S01]  /*5b90*/  IADD3 R12, P1, R12, R26, RZ ;  /* 0x0000001a0c0c7210 */ /* 0x000fe20007f3e0ff */
[----:B------:R-:W-:-:S02]  /*5ba0*/  IMAD R18, R0, 0x1ec, RZ ;  /* 0x000001ec00127824 */ /* 0x000fc400078e02ff */
[C---:B------:R-:W-:Y:S02]  /*5bb0*/  IMAD R6, R0.reuse, 0x1ee, RZ ;  /* 0x000001ee00067824 */ /* 0x040fe400078e02ff */
[C---:B------:R-:W-:Y:S02]  /*5bc0*/  IMAD R7, R0.reuse, 0xdf, RZ ;  /* 0x000000df00077824 */ /* 0x040fe400078e02ff */
[----:B------:R-:W-:Y:S01]  /*5bd0*/  IMAD R3, R0, 0x1fc, RZ ;  /* 0x000001fc00037824 */ /* 0x000fe200078e02ff */
[----:B------:R-:W-:Y:S01]  /*5be0*/  LEA.HI.X.SX32 R23, R9, R27, 0x1, P0 ;  /* 0x0000001b09177211 */ /* 0x000fe200000f0eff */
[----:B------:R-:W-:Y:S01]  /*5bf0*/  IMAD.MOV.U32 R16, RZ, RZ, c[0x0][0x198] ;  /* 0x00006600ff107624 */ /* 0x000fe200078e00ff */
[-C--:B------:R-:W-:Y:S02]  /*5c00*/  IADD3 R10, P3, R10, R26.reuse, RZ ;  /* 0x0000001a0a0a7210 */ /* 0x080fe40007f7e0ff */
[-C--:B------:R-:W-:Y:S02]  /*5c10*/  IADD3 R2, P4, R2, R26.reuse, RZ ;  /* 0x0000001a02027210 */ /* 0x080fe40007f9e0ff */
[----:B------:R-:W-:-:S02]  /*5c20*/  IADD3 R8, P5, R8, R26, RZ ;  /* 0x0000001a08087210 */ /* 0x000fc40007fbe0ff */
[-C--:B------:R-:W-:Y:S02]  /*5c30*/  IADD3 R18, P6, R18, R26.reuse, RZ ;  /* 0x0000001a12127210 */ /* 0x080fe40007fde0ff */
[-C--:B------:R-:W-:Y:S02]  /*5c40*/  IADD3 R6, P0, R6, R26.reuse, RZ ;  /* 0x0000001a06067210 */ /* 0x080fe40007f1e0ff */
[----:B------:R-:W-:Y:S02]  /*5c50*/  LEA.HI.X.SX32 R13, R7, R27, 0x1, P1 ;  /* 0x0000001b070d7211 */ /* 0x000fe400008f0eff */
[----:B------:R-:W-:Y:S01]  /*5c60*/  IADD3 R26, P1, R3, R26, RZ ;  /* 0x0000001a031a7210 */ /* 0x000fe20007f3e0ff */
[----:B------:R-:W-:Y:S02]  /*5c70*/  IMAD R3, R0, 0xe7, RZ ;  /* 0x000000e700037824 */ /* 0x000fe400078e02ff */
[----:B------:R-:W-:-:S03]  /*5c80*/  IMAD R16, R16, 0xf6, RZ ;  /* 0x000000f610107824 */ /* 0x000fc600078e02ff */
[-C--:B------:R-:W-:Y:S02]  /*5c90*/  LEA.HI.X.SX32 R11, R3, R27.reuse, 0x1, P3 ;  /* 0x0000001b030b7211 */ /* 0x080fe400018f0eff */
[-C--:B------:R-:W-:Y:S02]  /*5ca0*/  LEA.HI.X.SX32 R3, R19, R27.reuse, 0x1, P4 ;  /* 0x0000001b13037211 */ /* 0x080fe400020f0eff */
[-C--:B------:R-:W-:Y:S02]  /*5cb0*/  LEA.HI.X.SX32 R19, R16, R27.reuse, 0x1, P6 ;  /* 0x0000001b10137211 */ /* 0x080fe400030f0eff */
[----:B------:R-:W-:Y:S01]  /*5cc0*/  MOV R16, c[0x0][0x198] ;  /* 0x0000660000107a02 */ /* 0x000fe20000000f00 */
[C---:B------:R-:W-:Y:S01]  /*5cd0*/  IMAD R7, R0.reuse, 0xef, RZ ;  /* 0x000000ef00077824 */ /* 0x040fe200078e02ff */
[----:B0-----:R-:W-:Y:S01]  /*5ce0*/  LOP3.LUT R5, R5, 0xff, RZ, 0xc0, !PT ;  /* 0x000000ff05057812 */ /* 0x001fe200078ec0ff */
[----:B------:R-:W-:Y:S01]  /*5cf0*/  IMAD R0, R0, 0xf7, RZ ;  /* 0x000000f700007824 */ /* 0x000fe200078e02ff */
[----:B------:R-:W-:Y:S01]  /*5d00*/  STL.64 [R1+0xde0], R24 ;  /* 0x000de01801007387 */ /* 0x000fe20000100a00 */
[----:B------:R-:W-:Y:S01]  /*5d10*/  IMAD R16, R16, 0xfe, RZ ;  /* 0x000000fe10107824 */ /* 0x000fe200078e02ff */
[----:B------:R-:W-:-:S02]  /*5d20*/  LEA.HI.X.SX32 R9, R7, R27, 0x1, P5 ;  /* 0x0000001b07097211 */ /* 0x000fc400028f0eff */
[----:B------:R-:W-:Y:S01]  /*5d30*/  STL.64 [R1+0xde8], R14 ;  /* 0x000de80e01007387 */ /* 0x000fe20000100a00 */
[----:B------:R-:W-:-:S03]  /*5d40*/  SHF.L.U32 R5, R5, 0x1, RZ ;  /* 0x0000000105057819 */ /* 0x000fc600000006ff */
[----:B------:R-:W-:Y:S01]  /*5d50*/  STL.64 [R1+0xdf0], R22 ;  /* 0x000df01601007387 */ /* 0x000fe20000100a00 */
[----:B------:R-:W-:-:S03]  /*5d60*/  LEA.HI.X.SX32 R7, R0, R27, 0x1, P0 ;  /* 0x0000001b00077211 */ /* 0x000fc600000f0eff */
[----:B------:R-:W-:Y:S01]  /*5d70*/  STL.64 [R1+0xdf8], R12 ;  /* 0x000df80c01007387 */ /* 0x000fe20000100a00 */
[----:B------:R-:W-:-:S03]  /*5d80*/  LEA.HI.X.SX32 R27, R16, R27, 0x1, P1 ;  /* 0x0000001b101b7211 */ /* 0x000fc600008f0eff */
[----:B------:R-:W-:Y:S04]  /*5d90*/  STL.64 [R1+0xe00], R20 ;  /* 0x000e001401007387 */ /* 0x000fe80000100a00 */
[----:B------:R-:W-:Y:S04]  /*5da0*/  STL.64 [R1+0xe08], R10 ;  /* 0x000e080a01007387 */ /* 0x000fe80000100a00 */
[----:B------:R0:W-:Y:S04]  /*5db0*/  STL.64 [R1+0xe10], R2 ;  /* 0x000e100201007387 */ /* 0x0001e80000100a00 */
[----:B------:R-:W-:Y:S04]  /*5dc0*/  STL.64 [R1+0xe18], R8 ;  /* 0x000e180801007387 */ /* 0x000fe80000100a00 */
[----:B------:R-:W-:Y:S01]  /*5dd0*/  STL.64 [R1+0xe20], R18 ;  /* 0x000e201201007387 */ /* 0x000fe20000100a00 */
[----:B0-----:R-:W-:-:S03]  /*5de0*/  LOP3.LUT R2, R5, 0x10, RZ, 0x3c, !PT ;  /* 0x0000001005027812 */ /* 0x001fc600078e3cff */
[----:B------:R-:W-:Y:S04]  /*5df0*/  STL.64 [R1+0xe28], R6 ;  /* 0x000e280601007387 */ /* 0x000fe80000100a00 */
[----:B------:R-:W-:Y:S04]  /*5e00*/  STL.64 [R1+0xe30], R26 ;  /* 0x000e301a01007387 */ /* 0x000fe80000100a00 */
[----:B--2---:R-:W-:Y:S04]  /*5e10*/  STS.U16 [R5+0xf000], R17 ;  /* 0x00f0001105007388 */ /* 0x004fe80000000400 */
[----:B---3--:R-:W-:Y:S04]  /*5e20*/  STS.U16 [R5+0x1e000], R28 ;  /* 0x01e0001c05007388 */ /* 0x008fe80000000400 */
[----:B----4-:R0:W-:Y:S04]  /*5e30*/  STS.U16 [R5+0x1f000], R29 ;  /* 0x01f0001d05007388 */ /* 0x0101e80000000400 */
[----:B-----5:R1:W-:Y:S04]  /*5e40*/  STS.U16 [R2+0x1200], R4 ;  /* 0x0012000402007388 */ /* 0x0203e80000000400 */
[----:B0-----:R-:W2:Y:S04]  /*5e50*/  LDL.LU R29, [R1+0x394] ;  /* 0x00039400011d7983 */ /* 0x001ea80000300800 */
[----:B------:R0:W-:Y:S04]  /*5e60*/  STL [R1+0xec4], R5 ;  /* 0x000ec40501007387 */ /* 0x0001e80000100800 */
[----:B-1----:R-:W3:Y:S04]  /*5e70*/  LDL.LU R4, [R1+0x390] ;  /* 0x0003900001047983 */ /* 0x002ee80000300800 */
[----:B0-----:R-:W4:Y:S04]  /*5e80*/  LDL.LU R5, [R1+0x388] ;  /* 0x0003880001057983 */ /* 0x001f280000300800 */
[----:B----4-:R0:W-:Y:S04]  /*5e90*/  STL [R1+0xec8], R5 ;  /* 0x000ec80501007387 */ /* 0x0101e80000100800 */
[----:B0-----:R-:W4:Y:S04]  /*5ea0*/  LDL.LU R5, [R1+0x38c] ;  /* 0x00038c0001057983 */ /* 0x001f280000300800 */
[----:B------:R-:W5:Y:S04]  /*5eb0*/  LDL.LU R26, [R1+0x384] ;  /* 0x00038400011a7983 */ /* 0x000f680000300800 */
        /* <DEDUP_REMOVED lines=23> */
[----:B--2---:R0:W-:Y:S04]  /*6030*/  STS.U16 [R2+0x10200], R29 ;  /* 0x0102001d02007388 */ /* 0x0041e80000000400 */
[----:B------:R-:W2:Y:S04]  /*6040*/  LDL.LU R28, [R1+0x320] ;  /* 0x00032000011c7983 */ /* 0x000ea80000300800 */
[----:B---3--:R1:W-:Y:S04]  /*6050*/  STS.U16 [R2+0x11200], R4 ;  /* 0x0112000402007388 */ /* 0x0083e80000000400 */
[----:B0-----:R-:W3:Y:S04]  /*6060*/  LDL.LU R29, [R1+0x31c] ;  /* 0x00031c00011d7983 */ /* 0x001ee80000300800 */
[----:B-1----:R-:W2:Y:S04]  /*6070*/  LDL.LU R4, [R1+0x318] ;  /* 0x0003180001047983 */ /* 0x002ea80000300800 */
[----:B----4-:R0:W-:Y:S04]  /*6080*/  STS.U16 [R2+0x12200], R5 ;  /* 0x0122000502007388 */ /* 0x0101e80000000400 */
[----:B0-----:R-:W4:Y:S04]  /*6090*/  LDL.LU R5, [R1+0xec8] ;  /* 0x000ec80001057983 */ /* 0x001f280000300800 */
[----:B----4-:R0:W-:Y:S04]  /*60a0*/  STS.U16 [R2+0x13200], R5 ;  /* 0x0132000502007388 */ /* 0x0101e80000000400 */
[----:B0-----:R-:W4:Y:S04]  /*60b0*/  LDL.LU R5, [R1+0xec4] ;  /* 0x000ec40001057983 */ /* 0x001f280000300800 */
[----:B-----5:R-:W-:Y:S04]  /*60c0*/  STS.U16 [R2+0x14200], R26 ;  /* 0x0142001a02007388 */ /* 0x020fe80000000400 */
[----:B------:R-:W-:Y:S04]  /*60d0*/  STS.U16 [R2+0x15200], R27 ;  /* 0x0152001b02007388 */ /* 0x000fe80000000400 */
        /* <DEDUP_REMOVED lines=22> */
[----:B--2---:R-:W-:Y:S04]  /*6240*/  STS.U16 [R2+0xe200], R28 ;  /* 0x00e2001c02007388 */ /* 0x004fe80000000400 */
[----:B---3--:R-:W-:Y:S04]  /*6250*/  STS.U16 [R2+0xf200], R29 ;  /* 0x00f2001d02007388 */ /* 0x008fe80000000400 */
[----:B------:R0:W-:Y:S04]  /*6260*/  STS.U16 [R2+0x200], R4 ;  /* 0x0002000402007388 */ /* 0x0001e80000000400 */
[----:B0-----:R-:W2:Y:S01]  /*6270*/  LDL.LU R4, [R1+0x3a8] ;  /* 0x0003a80001047983 */ /* 0x001ea20000300800 */
[----:B----4-:R-:W-:-:S03]  /*6280*/  LOP3.LUT R0, R5, 0x20, RZ, 0x3c, !PT ;  /* 0x0000002005007812 */ /* 0x010fc600078e3cff */
[----:B------:R0:W-:Y:S04]  /*6290*/  STL [R1+0xeb8], R5 ;  /* 0x000eb80501007387 */ /* 0x0001e80000100800 */
[----:B0-----:R-:W3:Y:S04]  /*62a0*/  LDL.LU R5, [R1+0x304] ;  /* 0x0003040001057983 */ /* 0x001ee80000300800 */
[----:B---3--:R0:W-:Y:S04]  /*62b0*/  STL [R1+0xebc], R5 ;  /* 0x000ebc0501007387 */ /* 0x0081e80000100800 */
[----:B0-----:R-:W3:Y:S04]  /*62c0*/  LDL.LU R5, [R1+0x310] ;  /* 0x0003100001057983 */ /* 0x001ee80000300800 */
[----:B---3--:R0:W-:Y:S04]  /*62d0*/  STL [R1+0xec0], R5 ;  /* 0x000ec00501007387 */ /* 0x0081e80000100800 */
[----:B0-----:R-:W3:Y:S04]  /*62e0*/  LDL.LU R5, [R1+0x3b4] ;  /* 0x0003b40001057983 */ /* 0x001ee80000300800 */
[----:B------:R-:W4:Y:S04]  /*62f0*/  LDL.LU R26, [R1+0x2f8] ;  /* 0x0002f800011a7983 */ /* 0x000f280000300800 */
[----:B------:R-:W5:Y:S04]  /*6300*/  LDL.LU R27, [R1+0x2ec] ;  /* 0x0002ec00011b7983 */ /* 0x000f680000300800 */
[----:B------:R-:W4:Y:S04]  /*6310*/  LDL.LU R6, [R1+0x2e0] ;  /* 0x0002e00001067983 */ /* 0x000f280000300800 */
        /* <DEDUP_REMOVED lines=22> */
[----:B--2---:R0:W-:Y:S04]  /*6480*/  STS.U16 [R0+0x1400], R4 ;  /* 0x0014000400007388 */ /* 0x0041e80000000400 */
[----:B------:R-:W2:Y:S04]  /*6490*/  LDL.LU R29, [R1+0x200] ;  /* 0x00020000011d7983 */ /* 0x000ea80000300800 */
[----:B0-----:R-:W2:Y:S04]  /*64a0*/  LDL.LU R4, [R1+0x1fc] ;  /* 0x0001fc0001047983 */ /* 0x001ea80000300800 */
[----:B---3--:R0:W-:Y:S04]  /*64b0*/  STS.U16 [R0+0x2400], R5 ;  /* 0x0024000500007388 */ /* 0x0081e80000000400 */
[----:B0-----:R-:W3:Y:S04]  /*64c0*/  LDL.LU R5, [R1+0xec0] ;  /* 0x000ec00001057983 */ /* 0x001ee80000300800 */
[----:B---3--:R0:W-:Y:S04]  /*64d0*/  STS.U16 [R0+0x3400], R5 ;  /* 0x0034000500007388 */ /* 0x0081e80000000400 */
[----:B0-----:R-:W3:Y:S04]  /*64e0*/  LDL.LU R5, [R1+0xebc] ;  /* 0x000ebc0001057983 */ /* 0x001ee80000300800 */
[----:B---3--:R0:W-:Y:S04]  /*64f0*/  STS.U16 [R0+0x4400], R5 ;  /* 0x0044000500007388 */ /* 0x0081e80000000400 */
[----:B----4-:R-:W-:Y:S04]  /*6500*/  STS.U16 [R0+0x5400], R26 ;  /* 0x0054001a00007388 */ /* 0x010fe80000000400 */
        /* <DEDUP_REMOVED lines=25> */
[----:B0-----:R-:W2:Y:S04]  /*66a0*/  LDL.LU R5, [R1+0xeb8] ;  /* 0x000eb80001057983 */ /* 0x001ea80000300800 */
[----:B------:R0:W-:Y:S04]  /*66b0*/  STS.U16 [R0+0xe400], R4 ;  /* 0x00e4000400007388 */ /* 0x0001e80000000400 */
[----:B0-----:R-:W3:Y:S04]  /*66c0*/  LDL.LU R4, [R1+0x1f4] ;  /* 0x0001f40001047983 */ /* 0x001ee80000300800 */
[----:B------:R-:W4:Y:S04]  /*66d0*/  LDL.LU R26, [R1+0x2b4] ;  /* 0x0002b400011a7983 */ /* 0x000f280000300800 */
[----:B----4-:R0:W-:Y:S04]  /*66e0*/  STL [R1+0xeac], R26 ;  /* 0x000eac1a01007387 */ /* 0x0101e80000100800 */
[----:B0-----:R-:W4:Y:S04]  /*66f0*/  LDL.LU R26, [R1+0x2c4] ;  /* 0x0002c400011a7983 */ /* 0x001f280000300800 */
[----:B----4-:R0:W-:Y:S04]  /*6700*/  STL [R1+0xeb0], R26 ;  /* 0x000eb01a01007387 */ /* 0x0101e80000100800 */
[----:B0-----:R-:W4:Y:S04]  /*6710*/  LDL.LU R26, [R1+0x2d4] ;  /* 0x0002d400011a7983 */ /* 0x001f280000300800 */
[----:B----4-:R2:W-:Y:S04]  /*6720*/  STL [R1+0xeb4], R26 ;  /* 0x000eb41a01007387 */ /* 0x0105e80000100800 */
        /* <DEDUP_REMOVED lines=15> */
[----:B------:R-:W4:Y:S01]  /*6820*/  LDL.LU R22, [R1+0x1a0] ;  /* 0x0001a00001167983 */ /* 0x000f220000300800 */
[----:B--2---:R-:W-:-:S03]  /*6830*/  LOP3.LUT R26, R5, 0x20, RZ, 0x3c, !PT ;  /* 0x00000020051a7812 */ /* 0x004fc600078e3cff */
[----:B------:R-:W2:Y:S04]  /*6840*/  LDL.LU R23, [R1+0x19c] ;  /* 0x00019c0001177983 */ /* 0x000ea80000300800 */
        /* <DEDUP_REMOVED lines=8> */
[----:B---3--:R0:W-:Y:S04]  /*68d0*/  STS.U16 [R26+0xf400], R4 ;  /* 0x00f400041a007388 */ /* 0x0081e80000000400 */
[----:B0-----:R-:W3:Y:S01]  /*68e0*/  LDL.LU R26, [R1+0xeb4] ;  /* 0x000eb400011a7983 */ /* 0x001ee20000300800 */
[----:B------:R-:W-:-:S03]  /*68f0*/  LOP3.LUT R2, R5, 0x30, RZ, 0x3c, !PT ;  /* 0x0000003005027812 */ /* 0x000fc600078e3cff */
[----:B------:R-:W2:Y:S04]  /*6900*/  LDL.LU R4, [R1+0x174] ;  /* 0x0001740001047983 */ /* 0x000ea80000300800 */
[----:B---3--:R0:W-:Y:S04]  /*6910*/  STS.U16 [R2+0x600], R26 ;  /* 0x0006001a02007388 */ /* 0x0081e80000000400 */
[----:B0-----:R-:W3:Y:S04]  /*6920*/  LDL.LU R26, [R1+0xeb0] ;  /* 0x000eb000011a7983 */ /* 0x001ee80000300800 */
[----:B---3--:R0:W-:Y:S04]  /*6930*/  STS.U16 [R2+0x1600], R26 ;  /* 0x0016001a02007388 */ /* 0x0081e80000000400 */
[----:B0-----:R-:W3:Y:S04]  /*6940*/  LDL.LU R26, [R1+0xeac] ;  /* 0x000eac00011a7983 */ /* 0x001ee80000300800 */
[----:B---3--:R-:W-:Y:S04]  /*6950*/  STS.U16 [R2+0x2600], R26 ;  /* 0x0026001a02007388 */ /* 0x008fe80000000400 */
[----:B----4-:R-:W-:Y:S04]  /*6960*/  STS.U16 [R2+0x3600], R27 ;  /* 0x0036001b02007388 */ /* 0x010fe80000000400 */
[----:B-----5:R-:W-:Y:S04]  /*6970*/  STS.U16 [R2+0x10600], R6 ;  /* 0x0106000602007388 */ /* 0x020fe80000000400 */
[----:B------:R-:W-:Y:S04]  /*6980*/  STS.U16 [R2+0x11600], R7 ;  /* 0x0116000702007388 */ /* 0x000fe80000000400 */
[----:B------:R0:W-:Y:S02]  /*6990*/  STS.U16 [R2+0x12600], R0 ;  /* 0x0126000002007388 */ /* 0x0001e40000000400 */
[----:B0-----:R-:W-:-:S05]  /*69a0*/  LOP3.LUT R0, R5, 0x40, RZ, 0x3c, !PT ;  /* 0x0000004005007812 */ /* 0x001fca00078e3cff */
[----:B------:R0:W-:Y:S04]  /*69b0*/  STL [R1+0xea8], R0 ;  /* 0x000ea80001007387 */ /* 0x0001e80000100800 */
[----:B0-----:R-:W3:Y:S04]  /*69c0*/  LDL.LU R0, [R1+0x170] ;  /* 0x0001700001007983 */ /* 0x001ee80000300800 */
[----:B------:R-:W4:Y:S04]  /*69d0*/  LDL.LU R26, [R1+0x3a4] ;  /* 0x0003a400011a7983 */ /* 0x000f280000300800 */
[----:B----4-:R0:W-:Y:S04]  /*69e0*/  STL [R1+0xe98], R26 ;  /* 0x000e981a01007387 */ /* 0x0101e80000100800 */
[----:B0-----:R-:W4:Y:S04]  /*69f0*/  LDL.LU R26, [R1+0x2cc] ;  /* 0x0002cc00011a7983 */ /* 0x001f280000300800 */
[----:B----4-:R0:W-:Y:S04]  /*6a00*/  STL [R1+0xe9c], R26 ;  /* 0x000e9c1a01007387 */ /* 0x0101e80000100800 */
[----:B0-----:R-:W4:Y:S04]  /*6a10*/  LDL.LU R26, [R1+0x15c] ;  /* 0x00015c00011a7983 */ /* 0x001f280000300800 */
[----:B------:R-:W-:Y:S04]  /*6a20*/  STS.U16 [R2+0x13600], R18 ;  /* 0x0136001202007388 */ /* 0x000fe80000000400 */
[----:B------:R-:W-:Y:S04]  /*6a30*/  STS.U16 [R2+0x14600], R19 ;  /* 0x0146001302007388 */ /* 0x000fe80000000400 */
[----:B----4-:R0:W-:Y:S04]  /*6a40*/  STL [R1+0xea4], R26 ;  /* 0x000ea41a01007387 */ /* 0x0101e80000100800 */
[----:B0-----:R-:W2:Y:S04]  /*6a50*/  LDL.LU R26, [R1+0x168] ;  /* 0x00016800011a7983 */ /* 0x001ea80000300800 */
[----:B------:R-:W5:Y:S04]  /*6a60*/  LDL.LU R27, [R1+0x2bc] ;  /* 0x0002bc00011b7983 */ /* 0x000f680000300800 */
[----:B------:R0:W-:Y:S04]  /*6a70*/  STS.U16 [R2+0x15600], R8 ;  /* 0x0156000802007388 */ /* 0x0001e80000000400 */
[----:B------:R1:W-:Y:S04]  /*6a80*/  STS.U16 [R2+0x16600], R9 ;  /* 0x0166000902007388 */ /* 0x0003e80000000400 */
        /* <DEDUP_REMOVED lines=17> */
[----:B------:R2:W-:Y:S04]  /*6ba0*/  STS.U16 [R2+0xc600], R4 ;  /* 0x00c6000402007388 */ /* 0x0005e80000000400 */
[----:B-----5:R5:W-:Y:S04]  /*6bb0*/  STL [R1+0xea0], R27 ;  /* 0x000ea01b01007387 */ /* 0x020be80000100800 */
[----:B------:R-:W4:Y:S04]  /*6bc0*/  LDL.LU R6, [R1+0x3b0] ;  /* 0x0003b00001067983 */ /* 0x000f280000300800 */
[----:B------:R-:W4:Y:S04]  /*6bd0*/  LDL.LU R7, [R1+0x2b8] ;  /* 0x0002b80001077983 */ /* 0x000f280000300800 */
[----:B------:R-:W4:Y:S04]  /*6be0*/  LDL.LU R18, [R1+0x308] ;  /* 0x0003080001127983 */ /* 0x000f280000300800 */
[----:B------:R-:W4:Y:S04]  /*6bf0*/  LDL.LU R19, [R1+0x2ac] ;  /* 0x0002ac0001137983 */ /* 0x000f280000300800 */
[----:B0-----:R-:W4:Y:S04]  /*6c00*/  LDL.LU R8, [R1+0x300] ;  /* 0x0003000001087983 */ /* 0x001f280000300800 */
[----:B-1----:R-:W4:Y:S04]  /*6c10*/  LDL.LU R9, [R1+0x2a0] ;  /* 0x0002a00001097983 */ /* 0x002f280000300800 */
[----:B--2---:R-:W2:Y:S04]  /*6c20*/  LDL.LU R2, [R1+0x2f4] ;  /* 0x0002f40001027983 */ /* 0x004ea80000300800 */
        /* <DEDUP_REMOVED lines=8> */
[----:B------:R-:W2:Y:S01]  /*6cb0*/  LDL.LU R23, [R1+0x144] ;  /* 0x0001440001177983 */ /* 0x000ea20000300800 */
[----:B-----5:R-:W-:-:S03]  /*6cc0*/  LOP3.LUT R27, R5, 0x30, RZ, 0x3c, !PT ;  /* 0x00000030051b7812 */ /* 0x020fc600078e3cff */
[----:B------:R-:W5:Y:S04]  /*6cd0*/  LDL.LU R14, [R1+0x140] ;  /* 0x00014000010e7983 */ /* 0x000f680000300800 */
        /* <DEDUP_REMOVED lines=9> */
[----:B------:R1:W-:Y:S04]  /*6d70*/  STS.U16 [R27+0xe600], R26 ;  /* 0x00e6001a1b007388 */ /* 0x0003e80000000400 */
[----:B0-----:R-:W3:Y:S04]  /*6d80*/  LDL.LU R0, [R1+0xea8] ;  /* 0x000ea80001007983 */ /* 0x001ee80000300800 */
[----:B-1----:R-:W2:Y:S04]  /*6d90*/  LDL.LU R26, [R1+0xea4] ;  /* 0x000ea400011a7983 */ /* 0x002ea80000300800 */
[----:B--2---:R0:W-:Y:S04]  /*6da0*/  STS.U16 [R27+0xf600], R26 ;  /* 0x00f6001a1b007388 */ /* 0x0041e80000000400 */
[----:B0-----:R-:W2:Y:S04]  /*6db0*/  LDL.LU R27, [R1+0xea0] ;  /* 0x000ea000011b7983 */ /* 0x001ea80000300800 */
[----:B------:R-:W3:Y:S04]  /*6dc0*/  LDL.LU R26, [R1+0xe9c] ;  /* 0x000e9c00011a7983 */ /* 0x000ee80000300800 */
[----:B---3--:R0:W-:Y:S04]  /*6dd0*/  STS.U16 [R0+0x1800], R26 ;  /* 0x0018001a00007388 */ /* 0x0081e80000000400 */
[----:B0-----:R-:W3:Y:S04]  /*6de0*/  LDL.LU R26, [R1+0xe98] ;  /* 0x000e9800011a7983 */ /* 0x001ee80000300800 */
[----:B---3--:R-:W-:Y:S04]  /*6df0*/  STS.U16 [R0+0x2800], R26 ;  /* 0x0028001a00007388 */ /* 0x008fe80000000400 */
[----:B--2---:R-:W-:Y:S04]  /*6e00*/  STS.U16 [R0+0x3800], R27 ;  /* 0x0038001b00007388 */ /* 0x004fe80000000400 */
[----:B----4-:R-:W-:Y:S04]  /*6e10*/  STS.U16 [R0+0x4800], R6 ;  /* 0x0048000600007388 */ /* 0x010fe80000000400 */
        /* <DEDUP_REMOVED lines=23> */
[----:B------:R0:W-:Y:S02]  /*6f90*/  STS.U16 [R0+0x1b800], R4 ;  /* 0x01b8000400007388 */ /* 0x0001e40000000400 */
[----:B0-----:R-:W-:-:S05]  /*6fa0*/  LOP3.LUT R0, R5, 0x50, RZ, 0x3c, !PT ;  /* 0x0000005005007812 */ /* 0x001fca00078e3cff */
[----:B------:R0:W-:Y:S04]  /*6fb0*/  STL [R1+0xe90], R0 ;  /* 0x000e900001007387 */ /* 0x0001e80000100800 */
[----:B0-----:R-:W2:Y:S04]  /*6fc0*/  LDL.LU R0, [R1+0x118] ;  /* 0x0001180001007983 */ /* 0x001ea80000300800 */
[----:B--2---:R0:W-:Y:S04]  /*6fd0*/  STL [R1+0xe94], R0 ;  /* 0x000e940001007387 */ /* 0x0041e80000100800 */
[----:B0-----:R-:W2:Y:S04]  /*6fe0*/  LDL.LU R0, [R1+0x11c] ;  /* 0x00011c0001007983 */ /* 0x001ea80000300800 */
[----:B------:R-:W3:Y:S04]  /*6ff0*/  LDL.LU R26, [R1+0x110] ;  /* 0x00011000011a7983 */ /* 0x000ee80000300800 */
[----:B---3--:R0:W-:Y:S04]  /*7000*/  STL [R1+0xe8c], R26 ;  /* 0x000e8c1a01007387 */ /* 0x0081e80000100800 */
[----:B0-----:R-:W3:Y:S04]  /*7010*/  LDL.LU R26, [R1+0x114] ;  /* 0x00011400011a7983 */ /* 0x001ee80000300800 */
[----:B------:R-:W4:Y:S04]  /*7020*/  LDL.LU R27, [R1+0x3ac] ;  /* 0x0003ac00011b7983 */ /* 0x000f280000300800 */
[----:B----4-:R0:W-:Y:S04]  /*7030*/  STL [R1+0xe88], R27 ;  /* 0x000e881b01007387 */ /* 0x0101e80000100800 */
[----:B------:R-:W4:Y:S04]  /*7040*/  LDL.LU R6, [R1+0x314] ;  /* 0x0003140001067983 */ /* 0x000f280000300800 */
[----:B------:R-:W5:Y:S04]  /*7050*/  LDL.LU R7, [R1+0x2fc] ;  /* 0x0002fc0001077983 */ /* 0x000f680000300800 */
[----:B------:R-:W3:Y:S04]  /*7060*/  LDL.LU R18, [R1+0x2e4] ;  /* 0x0002e40001127983 */ /* 0x000ee80000300800 */
        /* <DEDUP_REMOVED lines=13> */
[----:B------:R-:W3:Y:S01]  /*7140*/  LDL.LU R14, [R1+0x108] ;  /* 0x00010800010e7983 */ /* 0x000ee20000300800 */
[----:B0-----:R-:W-:-:S03]  /*7150*/  LOP3.LUT R27, R5, 0x40, RZ, 0x3c, !PT ;  /* 0x00000040051b7812 */ /* 0x001fc600078e3cff */
        /* <DEDUP_REMOVED lines=9> */
[----:B--2---:R0:W-:Y:S04]  /*71f0*/  STS.U16 [R27+0x1c800], R0 ;  /* 0x01c800001b007388 */ /* 0x0041e80000000400 */
[----:B0-----:R-:W2:Y:S04]  /*7200*/  LDL.LU R0, [R1+0xe94] ;  /* 0x000e940001007983 */ /* 0x001ea80000300800 */
[----:B--2---:R0:W-:Y:S04]  /*7210*/  STS.U16 [R27+0x1d800], R0 ;  /* 0x01d800001b007388 */ /* 0x0041e80000000400 */
[----:B---3--:R1:W-:Y:S04]  /*7220*/  STS.U16 [R27+0x1e800], R26 ;  /* 0x01e8001a1b007388 */ /* 0x0083e80000000400 */
[----:B0-----:R-:W2:Y:S04]  /*7230*/  LDL.LU R0, [R1+0xe90] ;  /* 0x000e900001007983 */ /* 0x001ea80000300800 */
[----:B-1----:R-:W3:Y:S04]  /*7240*/  LDL.LU R26, [R1+0xe8c] ;  /* 0x000e8c00011a7983 */ /* 0x002ee80000300800 */
[----:B---3--:R0:W-:Y:S04]  /*7250*/  STS.U16 [R27+0x1f800], R26 ;  /* 0x01f8001a1b007388 */ /* 0x0081e80000000400 */
[----:B0-----:R-:W2:Y:S04]  /*7260*/  LDL.LU R27, [R1+0xe88] ;  /* 0x000e8800011b7983 */ /* 0x001ea80000300800 */
[----:B--2---:R-:W-:Y:S04]  /*7270*/  STS.U16 [R0+0xa00], R27 ;  /* 0x000a001b00007388 */ /* 0x004fe80000000400 */
        /* <DEDUP_REMOVED lines=26> */
[----:B0-----:R-:W2:Y:S04]  /*7420*/  LDL.LU R0, [R1+0x290] ;  /* 0x0002900001007983 */ /* 0x001ea80000300800 */
[----:B--2---:R0:W-:Y:S04]  /*7430*/  STL [R1+0xe54], R0 ;  /* 0x000e540001007387 */ /* 0x0041e80000100800 */
        /* <DEDUP_REMOVED lines=23> */
[----:B------:R-:W3:Y:S04]  /*75b0*/  LDL.LU.64 R26, [R1+0xb0] ;  /* 0x0000b000011a7983 */ /* 0x000ee80000300a00 */
[----:B---3--:R0:W-:Y:S04]  /*75c0*/  STL.64 [R1+0xe38], R26 ;  /* 0x000e381a01007387 */ /* 0x0081e80000100a00 */
[----:B0-----:R-:W3:Y:S04]  /*75d0*/  LDL.LU.64 R26, [R1+0xb8] ;  /* 0x0000b800011a7983 */ /* 0x001ee80000300a00 */
[----:B---3--:R0:W-:Y:S04]  /*75e0*/  STL.64 [R1+0xe40], R26 ;  /* 0x000e401a01007387 */ /* 0x0081e80000100a00 */
[----:B0-----:R-:W3:Y:S04]  /*75f0*/  LDL.LU.64 R26, [R1+0xc0] ;  /* 0x0000c000011a7983 */ /* 0x001ee80000300a00 */
[----:B------:R-:W0:Y:S04]  /*7600*/  S2R R5, SR_TID.X ;  /* 0x0000000000057919 */ /* 0x000e280000002100 */
[----:B---3--:R1:W-:Y:S04]  /*7610*/  STL.64 [R1+0xe48], R26 ;  /* 0x000e481a01007387 */ /* 0x0083e80000100a00 */
[----:B-1----:R-:W3:Y:S01]  /*7620*/  LDL.LU.64 R26, [R1+0xc8] ;  /* 0x0000c800011a7983 */ /* 0x002ee20000300a00 */
[----:B0-----:R-:W-:-:S03]  /*7630*/  LOP3.LUT R5, R5, 0xff, RZ, 0xc0, !PT ;  /* 0x000000ff05057812 */ /* 0x001fc600078ec0ff */
[----:B---3--:R-:W-:Y:S04]  /*7640*/  STL [R1+0xe74], R26 ;  /* 0x000e741a01007387 */ /* 0x008fe80000100800 */
[----:B------:R0:W-:Y:S04]  /*7650*/  STL [R1+0xe50], R27 ;  /* 0x000e501b01007387 */ /* 0x0001e80000100800 */
[----:B------:R-:W3:Y:S04]  /*7660*/  LDL.LU.64 R6, [R1+0xa8] ;  /* 0x0000a80001067983 */ /* 0x000ee80000300a00 */
[----:B------:R-:W4:Y:S01]  /*7670*/  LDL.LU.64 R18, [R1+0xa0] ;  /* 0x0000a00001127983 */ /* 0x000f220000300a00 */
[----:B0-----:R-:W-:-:S03]  /*7680*/  IMAD.SHL.U32 R27, R5, 0x2, RZ ;  /* 0x00000002051b7824 */ /* 0x001fc600078e00ff */
[----:B------:R-:W5:Y:S04]  /*7690*/  LDL.LU.64 R8, [R1+0x98] ;  /* 0x0000980001087983 */ /* 0x000f680000300a00 */
[----:B------:R-:W3:Y:S01]  /*76a0*/  LDL.LU.64 R2, [R1+0x90] ;  /* 0x0000900001027983 */ /* 0x000ee20000300a00 */
[----:B------:R-:W-:-:S03]  /*76b0*/  LOP3.LUT R26, R27, 0x50, RZ, 0x3c, !PT ;  /* 0x000000501b1a7812 */ /* 0x000fc600078e3cff */
[----:B------:R-:W3:Y:S04]  /*76c0*/  LDL.LU.64 R10, [R1+0x88] ;  /* 0x00008800010a7983 */ /* 0x000ee80000300a00 */
        /* <DEDUP_REMOVED lines=8> */
[----:B--2---:R0:W-:Y:S04]  /*7750*/  STS.U16 [R26+0x1ba00], R0 ;  /* 0x01ba00001a007388 */ /* 0x0041e80000000400 */
[----:B0-----:R-:W2:Y:S04]  /*7760*/  LDL.LU R0, [R1+0xe84] ;  /* 0x000e840001007983 */ /* 0x001ea80000300800 */
[----:B--2---:R0:W-:Y:S04]  /*7770*/  STS.U16 [R26+0x1ca00], R0 ;  /* 0x01ca00001a007388 */ /* 0x0041e80000000400 */
[----:B0-----:R-:W2:Y:S04]  /*7780*/  LDL.LU R0, [R1+0xe80] ;  /* 0x000e800001007983 */ /* 0x001ea80000300800 */
[----:B--2---:R0:W-:Y:S04]  /*7790*/  STS.U16 [R26+0x1da00], R0 ;  /* 0x01da00001a007388 */ /* 0x0041e80000000400 */
[----:B0-----:R-:W2:Y:S04]  /*77a0*/  LDL.LU R0, [R1+0xe7c] ;  /* 0x000e7c0001007983 */ /* 0x001ea80000300800 */
[----:B--2---:R0:W-:Y:S04]  /*77b0*/  STS.U16 [R26+0x1ea00], R0 ;  /* 0x01ea00001a007388 */ /* 0x0041e80000000400 */
[----:B0-----:R-:W2:Y:S01]  /*77c0*/  LDL.LU R0, [R1+0xe78] ;  /* 0x000e780001007983 */ /* 0x001ea20000300800 */
[----:B------:R-:W-:-:S03]  /*77d0*/  LOP3.LUT R27, R27, 0x60, RZ, 0x3c, !PT ;  /* 0x000000601b1b7812 */ /* 0x000fc600078e3cff */
[----:B--2---:R0:W-:Y:S04]  /*77e0*/  STS.U16 [R26+0x1fa00], R0 ;  /* 0x01fa00001a007388 */ /* 0x0041e80000000400 */
[----:B0-----:R-:W2:Y:S04]  /*77f0*/  LDL.LU R26, [R1+0xe74] ;  /* 0x000e7400011a7983 */ /* 0x001ea80000300800 */
[----:B------:R-:W2:Y:S04]  /*7800*/  LDL.LU R0, [R1+0xe70] ;  /* 0x000e700001007983 */ /* 0x000ea80000300800 */
[----:B--2---:R0:W-:Y:S04]  /*7810*/  STS.U16 [R27+0xc00], R0 ;  /* 0x000c00001b007388 */ /* 0x0041e80000000400 */
[----:B0-----:R-:W2:Y:S04]  /*7820*/  LDL.LU R0, [R1+0xe6c] ;  /* 0x000e6c0001007983 */ /* 0x001ea80000300800 */
        /* <DEDUP_REMOVED lines=14> */
[----:B--2---:R0:W2:Y:S04]  /*7910*/  LDG.E.U16 R0, [R26.64] ;  /* 0x000000041a007981 */ /* 0x0040a8000c1e1500 */
[----:B0-----:R-:W3:Y:S04]  /*7920*/  LDL.LU.64 R26, [R1+0xe48] ;  /* 0x000e4800011a7983 */ /* 0x001ee80000300a00 */
[----:B--2---:R3:W-:Y:S04]  /*7930*/  STL [R1+0xc8], R0 ;  /* 0x0000c80001007387 */ /* 0x0047e80000100800 */
[----:B---3--:R0:W2:Y:S04]  /*7940*/  LDG.E.U16 R0, [R26.64] ;  /* 0x000000041a007981 */ /* 0x0080a8000c1e1500 */
        /* <DEDUP_REMOVED lines=8> */
[----:B0-----:R0:W2:Y:S04]  /*79d0*/  LDG.E.U16 R0, [R6.64] ;  /* 0x0000000406007981 */ /* 0x0010a8000c1e1500 */
[----:B---3--:R-:W3:Y:S04]  /*79e0*/  LDG.E.U16 R26, [R26.64] ;  /* 0x000000041a1a7981 */ /* 0x008ee8000c1e1500 */
[----:B0-----:R-:W3:Y:S04]  /*79f0*/  LDL.LU.64 R6, [R1+0xe28] ;  /* 0x000e280001067983 */ /* 0x001ee80000300a00 */
[----:B--2---:R4:W-:Y:S04]  /*7a00*/  STL [R1+0xa8], R0 ;  /* 0x0000a80001007387 */ /* 0x0049e80000100800 */
[----:B----4-:R0:W2:Y:S04]  /*7a10*/  LDG.E.U16 R0, [R18.64] ;  /* 0x0000000412007981 */ /* 0x0100a8000c1e1500 */
[----:B---3--:R1:W3:Y:S04]  /*7a20*/  LDG.E.U16 R6, [R6.64] ;  /* 0x0000000406067981 */ /* 0x0082e8000c1e1500 */
[----:B0-----:R-:W4:Y:S04]  /*7a30*/  LDL.LU.64 R18, [R1+0xe20] ;  /* 0x000e200001127983 */ /* 0x001f280000300a00 */
[----:B--2---:R5:W-:Y:S04]  /*7a40*/  STL [R1+0xa0], R0 ;  /* 0x0000a00001007387 */ /* 0x004be80000100800 */
[----:B-----5:R0:W2:Y:S04]  /*7a50*/  LDG.E.U16 R0, [R8.64] ;  /* 0x0000000408007981 */ /* 0x0200a8000c1e1500 */
[----:B----4-:R-:W4:Y:S04]  /*7a60*/  LDG.E.U16 R19, [R18.64] ;  /* 0x0000000412137981 */ /* 0x010f28000c1e1500 */
[----:B0-----:R-:W5:Y:S04]  /*7a70*/  LDL.LU.64 R8, [R1+0xe18] ;  /* 0x000e180001087983 */ /* 0x001f680000300a00 */
[----:B--2---:R0:W-:Y:S04]  /*7a80*/  STL [R1+0x98], R0 ;  /* 0x0000980001007387 */ /* 0x0041e80000100800 */
[----:B0-----:R0:W2:Y:S04]  /*7a90*/  LDG.E.U16 R0, [R2.64] ;  /* 0x0000000402007981 */ /* 0x0010a8000c1e1500 */
[----:B-----5:R5:W3:Y:S04]  /*7aa0*/  LDG.E.U16 R8, [R8.64] ;  /* 0x0000000408087981 */ /* 0x020ae8000c1e1500 */
[----:B0-----:R-:W3:Y:S04]  /*7ab0*/  LDL.LU.64 R2, [R1+0xe10] ;  /* 0x000e100001027983 */ /* 0x001ee80000300a00 */
[----:B--2---:R0:W-:Y:S04]  /*7ac0*/  STL [R1+0x90], R0 ;  /* 0x0000900001007387 */ /* 0x0041e80000100800 */
[----:B0-----:R0:W2:Y:S04]  /*7ad0*/  LDG.E.U16 R0, [R10.64] ;  /* 0x000000040a007981 */ /* 0x0010a8000c1e1500 */
[----:B0-----:R-:W3:Y:S04]  /*7ae0*/  LDL.LU.64 R10, [R1+0xe08] ;  /* 0x000e0800010a7983 */ /* 0x001ee80000300a00 */
[----:B--2---:R0:W-:Y:S04]  /*7af0*/  STL [R1+0x88], R0 ;  /* 0x0000880001007387 */ /* 0x0041e80000100800 */
[----:B0-----:R0:W2:Y:S04]  /*7b00*/  LDG.E.U16 R0, [R20.64] ;  /* 0x0000000414007981 */ /* 0x0010a8000c1e1500 */
[----:B---3--:R3:W3:Y:S04]  /*7b10*/  LDG.E.U16 R10, [R10.64] ;  /* 0x000000040a0a7981 */ /* 0x0086e8000c1e1500 */
        /* <DEDUP_REMOVED lines=26> */
[----:B---3--:R0:W2:Y:S04]  /*7cc0*/  LDG.E.U16 R0, [R28.64] ;  /* 0x000000041c007981 */ /* 0x0080a8000c1e1500 */
[----:B0-----:R0:W3:Y:S04]  /*7cd0*/  LDG.E.U16 R29, [R24.64] ;  /* 0x00000004181d7981 */ /* 0x0010e8000c1e1500 */
[----:B------:R1:W2:Y:S04]  /*7ce0*/  LDG.E.U16 R28, [R22.64] ;  /* 0x00000004161c7981 */ /* 0x0002a8000c1e1500 */
[----:B0-----:R0:W4:Y:S04]  /*7cf0*/  LDG.E.U16 R24, [R20.64] ;  /* 0x0000000414187981 */ /* 0x001128000c1e1500 */
[----:B0-----:R0:W4:Y:S04]  /*7d00*/  LDG.E.U16 R21, [R2.64] ;  /* 0x0000000402157981 */ /* 0x001128000c1e1500 */
[----:B---3--:R-:W-:Y:S04]  /*7d10*/  STL [R1+0xda0], R29 ;  /* 0x000da01d01007387 */ /* 0x008fe80000100800 */
[----:B-1----:R-:W3:Y:S04]  /*7d20*/  LDL.LU.64 R22, [R1+0x30] ;  /* 0x0000300001167983 */ /* 0x002ee80000300a00 */
[----:B--2---:R1:W-:Y:S04]  /*7d30*/  STL [R1+0xda4], R28 ;  /* 0x000da41c01007387 */ /* 0x0043e80000100800 */
[----:B-1----:R-:W2:Y:S04]  /*7d40*/  LDL.LU.64 R28, [R1+0x10] ;  /* 0x00001000011c7983 */ /* 0x002ea80000300a00 */
[----:B----4-:R1:W-:Y:S04]  /*7d50*/  STL [R1+0xda8], R24 ;  /* 0x000da81801007387 */ /* 0x0103e80000100800 */
[----:B-1----:R-:W4:Y:S04]  /*7d60*/  LDL.LU.64 R24, [R1+0x20] ;  /* 0x0000200001187983 */ /* 0x002f280000300a00 */
[----:B0-----:R-:W2:Y:S04]  /*7d70*/  LDL.LU.64 R2, [R1+0x80] ;  /* 0x0000800001027983 */ /* 0x001ea80000300a00 */
[----:B------:R0:W-:Y:S04]  /*7d80*/  STL [R1+0xdac], R21 ;  /* 0x000dac1501007387 */ /* 0x0001e80000100800 */
[----:B0-----:R-:W5:Y:S04]  /*7d90*/  LDL.LU.64 R20, [R1+0x40] ;  /* 0x0000400001147983 */ /* 0x001f680000300a00 */
[----:B---3--:R4:W3:Y:S04]  /*7da0*/  LDG.E.U16 R22, [R22.64] ;  /* 0x0000000416167981 */ /* 0x0088e8000c1e1500 */
[----:B--2---:R-:W2:Y:S04]  /*7db0*/  LDG.E.U16 R2, [R2.64] ;  /* 0x0000000402027981 */ /* 0x004ea8000c1e1500 */
[----:B------:R0:W-:Y:S04]  /*7dc0*/  STL [R1+0xdb0], R19 ;  /* 0x000db01301007387 */ /* 0x0001e80000100800 */
[----:B----4-:R1:W4:Y:S04]  /*7dd0*/  LDG.E.U16 R23, [R24.64] ;  /* 0x0000000418177981 */ /* 0x010328000c1e1500 */
[----:B0-----:R-:W3:Y:S04]  /*7de0*/  LDL.LU.64 R18, [R1+0x50] ;  /* 0x0000500001127983 */ /* 0x001ee80000300a00 */
[----:B------:R0:W-:Y:S04]  /*7df0*/  STL [R1+0xdb4], R26 ;  /* 0x000db41a01007387 */ /* 0x0001e80000100800 */
[----:B-----5:R-:W5:Y:S04]  /*7e00*/  LDG.E.U16 R20, [R20.64] ;  /* 0x0000000414147981 */ /* 0x020f68000c1e1500 */
[----:B-1----:R1:W4:Y:S04]  /*7e10*/  LDG.E.U16 R25, [R28.64] ;  /* 0x000000041c197981 */ /* 0x002328000c1e1500 */
[----:B0-----:R-:W4:Y:S04]  /*7e20*/  LDL.LU.64 R26, [R1+0x60] ;  /* 0x00006000011a7983 */ /* 0x001f280000300a00 */
[----:B--2---:R0:W-:Y:S04]  /*7e30*/  STL [R1+0xd8c], R2 ;  /* 0x000d8c0201007387 */ /* 0x0041e80000100800 */
[----:B0-----:R-:W2:Y:S04]  /*7e40*/  LDL.LU.64 R2, [R1+0x70] ;  /* 0x0000700001027983 */ /* 0x001ea80000300a00 */
[----:B------:R2:W-:Y:S04]  /*7e50*/  STL [R1+0x8], R0 ;  /* 0x0000080001007387 */ /* 0x0005e80000100800 */
[----:B---3--:R-:W3:Y:S04]  /*7e60*/  LDG.E.U16 R18, [R18.64] ;  /* 0x0000000412127981 */ /* 0x008ee8000c1e1500 */
[----:B--2---:R4:W2:Y:S04]  /*7e70*/  LDG.E.U16 R0, [R2.64] ;  /* 0x0000000402007981 */ /* 0x0048a8000c1e1500 */
[----:B----4-:R0:W4:Y:S04]  /*7e80*/  LDG.E.U16 R3, [R26.64] ;  /* 0x000000041a037981 */ /* 0x010128000c1e1500 */
[----:B0-----:R0:W5:Y:S04]  /*7e90*/  LDG.E.U16 R27, [R4.64] ;  /* 0x00000004041b7981 */ /* 0x001168000c1e1500 */
[----:B--2---:R-:W-:Y:S04]  /*7ea0*/  STL [R1+0xd90], R0 ;  /* 0x000d900001007387 */ /* 0x004fe80000100800 */
[----:B----4-:R-:W-:Y:S04]  /*7eb0*/  STL [R1+0xd94], R3 ;  /* 0x000d940301007387 */ /* 0x010fe80000100800 */
[----:B---3--:R-:W-:Y:S04]  /*7ec0*/  STL [R1+0xd98], R18 ;  /* 0x000d981201007387 */ /* 0x008fe80000100800 */
[----:B-----5:R-:W-:Y:S04]  /*7ed0*/  STL [R1+0xd9c], R20 ;  /* 0x000d9c1401007387 */ /* 0x020fe80000100800 */
[----:B------:R2:W-:Y:S04]  /*7ee0*/  STL [R1+0xdb8], R22 ;  /* 0x000db81601007387 */ /* 0x0005e80000100800 */
[----:B--2---:R-:W2:Y:S04]  /*7ef0*/  LDL.LU R22, [R1+0x1c8] ;  /* 0x0001c80001167983 */ /* 0x004ea80000300800 */
[----:B------:R-:W3:Y:S04]  /*7f00*/  LDL.LU R18, [R1+0x148] ;  /* 0x0001480001127983 */ /* 0x000ee80000300800 */
[----:B------:R-:W4:Y:S04]  /*7f10*/  LDL.LU R3, [R1+0x88] ;  /* 0x0000880001037983 */ /* 0x000f280000300800 */
[----:B------:R-:W5:Y:S04]  /*7f20*/  LDL.LU R0, [R1+0x78] ;  /* 0x0000780001007983 */ /* 0x000f680000300800 */
[----:B------:R-:W2:Y:S04]  /*7f30*/  LDL.LU R2, [R1+0x68] ;  /* 0x0000680001027983 */ /* 0x000ea80000300800 */
[----:B0-----:R-:W2:Y:S04]  /*7f40*/  LDL.LU.64 R4, [R1+0xdc0] ;  /* 0x000dc00001047983 */ /* 0x001ea80000300a00 */
[----:B-1----:R-:W0:Y:S04]  /*7f50*/  S2R R29, SR_TID.X ;  /* 0x00000000001d7919 */ /* 0x002e280000002100 */
[----:B------:R-:W3:Y:S04]  /*7f60*/  LDL.LU R17, [R1+0x158] ;  /* 0x0001580001117983 */ /* 0x000ee80000300800 */
[----:B------:R-:W3:Y:S04]  /*7f70*/  LDL.LU R15, [R1+0x164] ;  /* 0x00016400010f7983 */ /* 0x000ee80000300800 */
[----:B------:R-:W3:Y:S04]  /*7f80*/  LDL.LU R13, [R1+0x17c] ;  /* 0x00017c00010d7983 */ /* 0x000ee80000300800 */
[----:B------:R-:W3:Y:S04]  /*7f90*/  LDL.LU R11, [R1+0x188] ;  /* 0x00018800010b7983 */ /* 0x000ee80000300800 */
[----:B------:R-:W3:Y:S04]  /*7fa0*/  LDL.LU R9, [R1+0x1a4] ;  /* 0x0001a40001097983 */ /* 0x000ee80000300800 */
[----:B------:R-:W3:Y:S01]  /*7fb0*/  LDL.LU R7, [R1+0x1b0] ;  /* 0x0001b00001077983 */ /* 0x000ee20000300800 */
[----:B0-----:R-:W-:-:S03]  /*7fc0*/  LOP3.LUT R29, R29, 0xff, RZ, 0xc0, !PT ;  /* 0x000000ff1d1d7812 */ /* 0x001fc600078ec0ff */
[----:B------:R-:W4:Y:S01]  /*7fd0*/  LDL.LU R26, [R1+0x58] ;  /* 0x00005800011a7983 */ /* 0x000f220000300800 */
[----:B------:R-:W-:-:S03]  /*7fe0*/  SHF.L.U32 R29, R29, 0x1, RZ ;  /* 0x000000011d1d7819 */ /* 0x000fc600000006ff */
[----:B------:R-:W4:Y:S01]  /*7ff0*/  LDL.LU R19, [R1+0x38] ;  /* 0x0000380001137983 */ /* 0x000f220000300800 */
[----:B------:R-:W-:-:S03]  /*8000*/  LOP3.LUT R20, R29, 0x60, RZ, 0x3c, !PT ;  /* 0x000000601d147812 */ /* 0x000fc600078e3cff */
[----:B------:R-:W4:Y:S04]  /*8010*/  LDL.LU R21, [R1+0x28] ;  /* 0x0000280001157983 */ /* 0x000f280000300800 */
[----:B------:R-:W4:Y:S04]  /*8020*/  LDL.LU R24, [R1+0x18] ;  /* 0x0000180001187983 */ /* 0x000f280000300800 */
[----:B------:R-:W4:Y:S04]  /*8030*/  LDL.LU R28, [R1+0xc] ;  /* 0x00000c00011c7983 */ /* 0x000f280000300800 */
[----:B------:R-:W4:Y:S04]  /*8040*/  LDL.LU R29, [R1+0x8] ;  /* 0x00000800011d7983 */ /* 0x000f280000300800 */
[----:B--2---:R0:W2:Y:S02]  /*8050*/  LDG.E.U16 R4, [R4.64] ;  /* 0x0000000404047981 */ /* 0x0040a4000c1e1500 */
[----:B0-----:R-:W-:-:S04]  /*8060*/  MOV R5, 0x1 ;  /* 0x0000000100057802 */ /* 0x001fc80000000f00 */
[----:B------:R-:W-:Y:S02]  /*8070*/  ISETP.LE.AND P0, PT, R5, c[0x0][0x1d0], PT ;  /* 0x0000740005007a0c */ /* 0x000fe40003f03270 */
[----:B------:R-:W2:Y:S04]  /*8080*/  LDL.LU R5, [R1+0x48] ;  /* 0x0000480001057983 */ /* 0x000ea80000300800 */
[----:B------:R0:W-:Y:S04]  /*8090*/  STS.U16 [R20+0x8c00], R22 ;  /* 0x008c001614007388 */ /* 0x0001e80000000400 */
[----:B---3--:R-:W-:Y:S04]  /*80a0*/  STS.U16 [R20+0x9c00], R7 ;  /* 0x009c000714007388 */ /* 0x008fe80000000400 */
[----:B------:R-:W-:Y:S04]  /*80b0*/  STS.U16 [R20+0xac00], R9 ;  /* 0x00ac000914007388 */ /* 0x000fe80000000400 */
[----:B------:R-:W-:Y:S04]  /*80c0*/  STS.U16 [R20+0xbc00], R11 ;  /* 0x00bc000b14007388 */ /* 0x000fe80000000400 */
[----:B------:R-:W-:Y:S04]  /*80d0*/  STS.U16 [R20+0xcc00], R13 ;  /* 0x00cc000d14007388 */ /* 0x000fe80000000400 */
[----:B------:R-:W-:Y:S04]  /*80e0*/  STS.U16 [R20+0xdc00], R15 ;  /* 0x00dc000f14007388 */ /* 0x000fe80000000400 */
[----:B------:R-:W-:Y:S04]  /*80f0*/  STS.U16 [R20+0xec00], R17 ;  /* 0x00ec001114007388 */ /* 0x000fe80000000400 */
[----:B0-----:R-:W3:Y:S04]  /*8100*/  LDL.LU R22, [R1+0xdb8] ;  /* 0x000db80001167983 */ /* 0x001ee80000300800 */
[----:B------:R0:W-:Y:S04]  /*8110*/  STS.U16 [R20+0xfc00], R18 ;  /* 0x00fc001214007388 */ /* 0x0001e80000000400 */
[----:B----4-:R1:W-:Y:S04]  /*8120*/  STS.U16 [R20+0x10c00], R3 ;  /* 0x010c000314007388 */ /* 0x0103e80000000400 */
[----:B-----5:R4:W-:Y:S04]  /*8130*/  STS.U16 [R20+0x11c00], R0 ;  /* 0x011c000014007388 */ /* 0x0209e80000000400 */
[----:B0-----:R-:W5:Y:S04]  /*8140*/  LDL.LU R18, [R1+0x328] ;  /* 0x0003280001127983 */ /* 0x001f680000300800 */
[----:B-1----:R-:W3:Y:S04]  /*8150*/  LDL.LU R3, [R1+0x30c] ;  /* 0x00030c0001037983 */ /* 0x002ee80000300800 */
[----:B------:R0:W-:Y:S04]  /*8160*/  STS.U16 [R20+0x12c00], R2 ;  /* 0x012c000214007388 */ /* 0x0001e80000000400 */
[----:B----4-:R-:W2:Y:S04]  /*8170*/  LDL.LU R0, [R1+0x2f0] ;  /* 0x0002f00001007983 */ /* 0x010ea80000300800 */
[----:B0-----:R-:W3:Y:S04]  /*8180*/  LDL.LU R2, [R1+0x2d8] ;  /* 0x0002d80001027983 */ /* 0x001ee80000300800 */
[----:B------:R-:W3:Y:S04]  /*8190*/  LDL.LU R7, [R1+0xb8] ;  /* 0x0000b80001077983 */ /* 0x000ee80000300800 */
[----:B------:R-:W3:Y:S04]  /*81a0*/  LDL.LU R9, [R1+0xb0] ;  /* 0x0000b00001097983 */ /* 0x000ee80000300800 */
[----:B------:R-:W3:Y:S04]  /*81b0*/  LDL.LU R11, [R1+0xa8] ;  /* 0x0000a800010b7983 */ /* 0x000ee80000300800 */
[----:B------:R-:W3:Y:S04]  /*81c0*/  LDL.LU R13, [R1+0xa0] ;  /* 0x0000a000010d7983 */ /* 0x000ee80000300800 */
[----:B------:R-:W3:Y:S04]  /*81d0*/  LDL.LU R15, [R1+0x98] ;  /* 0x00009800010f7983 */ /* 0x000ee80000300800 */
[----:B------:R0:W-:Y:S04]  /*81e0*/  STS.U16 [R20+0x13c00], R26 ;  /* 0x013c001a14007388 */ /* 0x0001e80000000400 */
[----:B------:R-:W3:Y:S04]  /*81f0*/  LDL.LU R17, [R1+0x90] ;  /* 0x0000900001117983 */ /* 0x000ee80000300800 */
[----:B0-----:R-:W3:Y:S04]  /*8200*/  LDL.LU R26, [R1+0xdb4] ;  /* 0x000db400011a7983 */ /* 0x001ee80000300800 */
[----:B--2---:R-:W-:Y:S04]  /*8210*/  STS.U16 [R20+0x14c00], R5 ;  /* 0x014c000514007388 */ /* 0x004fe80000000400 */
[----:B------:R0:W-:Y:S04]  /*8220*/  STS.U16 [R20+0x15c00], R19 ;  /* 0x015c001314007388 */ /* 0x0001e80000000400 */
[----:B------:R1:W-:Y:S04]  /*8230*/  STS.U16 [R20+0x16c00], R21 ;  /* 0x016c001514007388 */ /* 0x0003e80000000400 */
[----:B------:R2:W-:Y:S04]  /*8240*/  STS.U16 [R20+0x17c00], R24 ;  /* 0x017c001814007388 */ /* 0x0005e80000000400 */
[----:B0-----:R-:W3:Y:S04]  /*8250*/  LDL.LU R19, [R1+0xdb0] ;  /* 0x000db00001137983 */ /* 0x001ee80000300800 */
[----:B-1----:R-:W3:Y:S04]  /*8260*/  LDL.LU R21, [R1+0xdac] ;  /* 0x000dac0001157983 */ /* 0x002ee80000300800 */
[----:B--2---:R-:W2:Y:S04]  /*8270*/  LDL.LU R24, [R1+0xda8] ;  /* 0x000da80001187983 */ /* 0x004ea80000300800 */
[----:B------:R0:W-:Y:S04]  /*8280*/  STS.U16 [R20+0x18c00], R28 ;  /* 0x018c001c14007388 */ /* 0x0001e80000000400 */
[----:B------:R1:W-:Y:S04]  /*8290*/  STS.U16 [R20+0x19c00], R29 ;  /* 0x019c001d14007388 */ /* 0x0003e80000000400 */
[----:B0-----:R-:W2:Y:S04]  /*82a0*/  LDL.LU R28, [R1+0xda4] ;  /* 0x000da400011c7983 */ /* 0x001ea80000300800 */
[----:B-1----:R-:W2:Y:S04]  /*82b0*/  LDL.LU R29, [R1+0xda0] ;  /* 0x000da000011d7983 */ /* 0x002ea80000300800 */
[----:B------:R-:W0:Y:S02]  /*82c0*/  S2R R5, SR_TID.X ;  /* 0x0000000000057919 */ /* 0x000e240000002100 */
[----:B0-----:R-:W-:-:S05]  /*82d0*/  LOP3.LUT R5, R5, 0xff, RZ, 0xc0, !PT ;  /* 0x000000ff05057812 */ /* 0x001fca00078ec0ff */
[----:B------:R-:W-:-:S05]  /*82e0*/  IMAD.SHL.U32 R5, R5, 0x2, RZ ;  /* 0x0000000205057824 */ /* 0x000fca00078e00ff */
[----:B------:R-:W-:Y:S01]  /*82f0*/  LOP3.LUT R5, R5, 0x70, RZ, 0x3c, !PT ;  /* 0x0000007005057812 */ /* 0x000fe200078e3cff */
[----:B--2---:R0:W-:Y:S04]  /*8300*/  STS.U16 [R20+0x1ac00], R29 ;  /* 0x01ac001d14007388 */ /* 0x0041e80000000400 */
[----:B------:R1:W-:Y:S04]  /*8310*/  STS.U16 [R20+0x1bc00], R28 ;  /* 0x01bc001c14007388 */ /* 0x0003e80000000400 */
[----:B------:R2:W-:Y:S04]  /*8320*/  STS.U16 [R20+0x1cc00], R24 ;  /* 0x01cc001814007388 */ /* 0x0005e80000000400 */
[----:B0-----:R-:W4:Y:S04]  /*8330*/  LDL.LU R29, [R1+0xc0] ;  /* 0x0000c000011d7983 */ /* 0x001f280000300800 */
[----:B-1----:R-:W4:Y:S04]  /*8340*/  LDL.LU R28, [R1+0xc8] ;  /* 0x0000c800011c7983 */ /* 0x002f280000300800 */
[----:B--2---:R-:W2:Y:S04]  /*8350*/  LDL.LU R24, [R1+0x14c] ;  /* 0x00014c0001187983 */ /* 0x004ea80000300800 */
[----:B---3--:R0:W-:Y:S04]  /*8360*/  STS.U16 [R20+0x1dc00], R21 ;  /* 0x01dc001514007388 */ /* 0x0081e80000000400 */
[----:B------:R1:W-:Y:S04]  /*8370*/  STS.U16 [R20+0x1ec00], R19 ;  /* 0x01ec001314007388 */ /* 0x0003e80000000400 */
[----:B------:R3:W-:Y:S04]  /*8380*/  STS.U16 [R20+0x1fc00], R26 ;  /* 0x01fc001a14007388 */ /* 0x0007e80000000400 */
[----:B0-----:R-:W2:Y:S04]  /*8390*/  LDL.LU R21, [R1+0x16c] ;  /* 0x00016c0001157983 */ /* 0x001ea80000300800 */
[----:B-1----:R-:W2:Y:S04]  /*83a0*/  LDL.LU R19, [R1+0x198] ;  /* 0x0001980001137983 */ /* 0x002ea80000300800 */
[----:B---3--:R-:W3:Y:S04]  /*83b0*/  LDL.LU R20, [R1+0xd9c] ;  /* 0x000d9c0001147983 */ /* 0x008ee80000300800 */
[----:B------:R-:W2:Y:S04]  /*83c0*/  LDL.LU R26, [R1+0x1c4] ;  /* 0x0001c400011a7983 */ /* 0x000ea80000300800 */
[----:B-----5:R0:W-:Y:S04]  /*83d0*/  STS.U16 [R5+0xe00], R18 ;  /* 0x000e001205007388 */ /* 0x0201e80000000400 */
[----:B------:R1:W-:Y:S04]  /*83e0*/  STS.U16 [R5+0x1e00], R3 ;  /* 0x001e000305007388 */ /* 0x0003e80000000400 */
[----:B------:R5:W-:Y:S04]  /*83f0*/  STS.U16 [R5+0x2e00], R0 ;  /* 0x002e000005007388 */ /* 0x000be80000000400 */
[----:B0-----:R-:W3:Y:S04]  /*8400*/  LDL.LU R18, [R1+0xd98] ;  /* 0x000d980001127983 */ /* 0x001ee80000300800 */
[----:B-1----:R-:W3:Y:S04]  /*8410*/  LDL.LU R3, [R1+0xd94] ;  /* 0x000d940001037983 */ /* 0x002ee80000300800 */
[----:B-----5:R-:W5:Y:S04]  /*8420*/  LDL.LU R0, [R1+0xd90] ;  /* 0x000d900001007983 */ /* 0x020f680000300800 */
[----:B------:R0:W-:Y:S04]  /*8430*/  STS.U16 [R5+0x3e00], R2 ;  /* 0x003e000205007388 */ /* 0x0001e80000000400 */
[----:B0-----:R-:W3:Y:S04]  /*8440*/  LDL.LU R2, [R1+0xd8c] ;  /* 0x000d8c0001027983 */ /* 0x001ee80000300800 */
[----:B--2---:R-:W-:Y:S04]  /*8450*/  STS.U16 [R5+0x4e00], R26 ;  /* 0x004e001a05007388 */ /* 0x004fe80000000400 */
[----:B------:R-:W-:Y:S04]  /*8460*/  STS.U16 [R5+0x5e00], R19 ;  /* 0x005e001305007388 */ /* 0x000fe80000000400 */
[----:B------:R-:W-:Y:S04]  /*8470*/  STS.U16 [R5+0x6e00], R21 ;  /* 0x006e001505007388 */ /* 0x000fe80000000400 */
[----:B------:R-:W-:Y:S04]  /*8480*/  STS.U16 [R5+0x7e00], R24 ;  /* 0x007e001805007388 */ /* 0x000fe80000000400 */
        /* <DEDUP_REMOVED lines=8> */
[----:B---3--:R0:W-:Y:S04]  /*8510*/  STS.U16 [R5+0x10e00], R2 ;  /* 0x010e000205007388 */ /* 0x0081e80000000400 */
[----:B-----5:R1:W-:Y:S01]  /*8520*/  STS.U16 [R5+0x11e00], R0 ;  /* 0x011e000005007388 */ /* 0x0203e20000000400 */
[----:B0-----:R-:W-:-:S03]  /*8530*/  MOV R2, 0x3f800000 ;  /* 0x3f80000000027802 */ /* 0x001fc60000000f00 */
[----:B------:R0:W-:Y:S01]  /*8540*/  STS.U16 [R5+0x12e00], R3 ;  /* 0x012e000305007388 */ /* 0x0001e20000000400 */
[----:B-1----:R-:W-:-:S03]  /*8550*/  MOV R0, 0xff800000 ;  /* 0xff80000000007802 */ /* 0x002fc60000000f00 */
[----:B------:R1:W-:Y:S01]  /*8560*/  STL [R1+0x95c], R2 ;  /* 0x00095c0201007387 */ /* 0x0003e20000100800 */
[----:B0-----:R-:W-:-:S03]  /*8570*/  IMAD.MOV.U32 R3, RZ, RZ, -0x800000 ;  /* 0xff800000ff037424 */ /* 0x001fc600078e00ff */
[----:B------:R-:W-:Y:S01]  /*8580*/  STL [R1+0x450], R0 ;  /* 0x0004500001007387 */ /* 0x000fe20000100800 */
[----:B-1----:R-:W-:-:S03]  /*8590*/  MOV R2, 0xff800000 ;  /* 0xff80000000027802 */ /* 0x002fc60000000f00 */
[----:B------:R0:W-:Y:S04]  /*85a0*/  STL [R1+0x454], R3 ;  /* 0x0004540301007387 */ /* 0x0001e80000100800 */
[----:B------:R1:W-:Y:S04]  /*85b0*/  STL [R1+0x458], R2 ;  /* 0x0004580201007387 */ /* 0x0003e80000100800 */
[----:B------:R2:W-:Y:S01]  /*85c0*/  STL [R1+0x45c], R0 ;  /* 0x00045c0001007387 */ /* 0x0005e20000100800 */
[----:B0-----:R-:W-:Y:S01]  /*85d0*/  MOV R3, 0x3f800000 ;  /* 0x3f80000000037802 */ /* 0x001fe20000000f00 */
[----:B-1----:R-:W-:-:S04]  /*85e0*/  IMAD.MOV.U32 R2, RZ, RZ, 0x3f800000 ;  /* 0x3f800000ff027424 */ /* 0x002fc800078e00ff */
[----:B------:R-:W-:Y:S01]  /*85f0*/  STL [R1+0x960], R3 ;  /* 0x0009600301007387 */ /* 0x000fe20000100800 */
[----:B--2---:R-:W-:-:S03]  /*8600*/  MOV R0, 0x3f800000 ;  /* 0x3f80000000007802 */ /* 0x004fc60000000f00 */
[----:B------:R-:W-:Y:S04]  /*8610*/  STL [R1+0x964], R2 ;  /* 0x0009640201007387 */ /* 0x000fe80000100800 */
[----:B------:R-:W-:Y:S04]  /*8620*/  STL [R1+0x590], RZ ;  /* 0x000590ff01007387 */ /* 0x000fe80000100800 */
[----:B------:R-:W-:Y:S04]  /*8630*/  STL [R1+0x968], R0 ;  /* 0x0009680001007387 */ /* 0x000fe80000100800 */
[----:B------:R-:W-:Y:S04]  /*8640*/  STL [R1+0x594], RZ ;  /* 0x000594ff01007387 */ /* 0x000fe80000100800 */
        /* <DEDUP_REMOVED lines=241> */
[----:B------:R-:W-:Y:S04]  /*9560*/  STS.U16 [R5+0x13e00], R18 ;  /* 0x013e001205007388 */ /* 0x000fe80000000400 */
[----:B------:R-:W-:Y:S04]  /*9570*/  STL [R1+0x68c], RZ ;  /* 0x00068cff01007387 */ /* 0x000fe80000100800 */
[----:B------:R-:W-:Y:S04]  /*9580*/  STS.U16 [R5+0x14e00], R20 ;  /* 0x014e001405007388 */ /* 0x000fe80000000400 */
[----:B------:R-:W-:Y:S04]  /*9590*/  STL [R1+0x690], RZ ;  /* 0x000690ff01007387 */ /* 0x000fe80000100800 */
[----:B------:R-:W-:Y:S04]  /*95a0*/  STS.U16 [R5+0x15e00], R22 ;  /* 0x015e001605007388 */ /* 0x000fe80000000400 */
[----:B------:R-:W-:Y:S04]  /*95b0*/  STL [R1+0x694], RZ ;  /* 0x000694ff01007387 */ /* 0x000fe80000100800 */
[----:B------:R0:W-:Y:S04]  /*95c0*/  STS.U16 [R5+0x16e00], R23 ;  /* 0x016e001705007388 */ /* 0x0001e80000000400 */
[----:B------:R1:W-:Y:S04]  /*95d0*/  STL [R1+0x698], RZ ;  /* 0x000698ff01007387 */ /* 0x0003e80000100800 */
        /* <DEDUP_REMOVED lines=10> */
[----:B0-----:R-:W0:Y:S04]  /*9680*/  S2R R23, SR_TID.X ;  /* 0x0000000000177919 */ /* 0x001e280000002100 */
[----:B------:R1:W-:Y:S04]  /*9690*/  STS.U16 [R5+0x1ce00], R10 ;  /* 0x01ce000a05007388 */ /* 0x0003e80000000400 */
[----:B------:R1:W-:Y:S04]  /*96a0*/  STL [R1+0x6b0], RZ ;  /* 0x0006b0ff01007387 */ /* 0x0003e80000100800 */
[----:B------:R1:W-:Y:S04]  /*96b0*/  STS.U16 [R5+0x1de00], R8 ;  /* 0x01de000805007388 */ /* 0x0003e80000000400 */
[----:B------:R1:W-:Y:S04]  /*96c0*/  STL [R1+0x6b4], RZ ;  /* 0x0006b4ff01007387 */ /* 0x0003e80000100800 */
[----:B------:R1:W-:Y:S04]  /*96d0*/  STS.U16 [R5+0x1ee00], R6 ;  /* 0x01ee000605007388 */ /* 0x0003e80000000400 */
[----:B------:R1:W-:Y:S04]  /*96e0*/  STL [R1+0x6b8], RZ ;  /* 0x0006b8ff01007387 */ /* 0x0003e80000100800 */
[----:B------:R1:W-:Y:S04]  /*96f0*/  STS.U16 [R5+0x1fe00], R4 ;  /* 0x01fe000405007388 */ /* 0x0003e80000000400 */
[----:B------:R1:W-:Y:S01]  /*9700*/  STL [R1+0x6bc], RZ ;  /* 0x0006bcff01007387 */ /* 0x0003e20000100800 */
[----:B0-----:R-:W-:Y:S01]  /*9710*/  SHF.L.U32 R24, R23, 0x1, RZ ;  /* 0x0000000117187819 */ /* 0x001fe200000006ff */
[----:B------:R-:W-:Y:S05]  /*9720*/  @!P0 BRA `(.L_x_0) ;  /* 0x00029a9000008947 */ /* 0x000fea0003800000 */
[----:B------:R-:W-:Y:S01]  /*9730*/  SHF.R.U32.HI R0, RZ, 0x6, R23 ;  /* 0x00000006ff007819 */ /* 0x000fe20000011617 */
[----:B------:R-:W-:Y:S01]  /*9740*/  IMAD.MOV.U32 R2, RZ, RZ, c[0x0][0x1b8] ;  /* 0x00006e00ff027624 */ /* 0x000fe200078e00ff */
[----:B------:R-:W0:Y:S01]  /*9750*/  S2R R17, SR_TID.X ;  /* 0x0000000000117919 */ /* 0x000e220000002100 */
[----:B-1----:R-:W-:-:S02]  /*9760*/  LOP3.LUT R25, R23, 0x3f, RZ, 0xc0, !PT ;  /* 0x0000003f17197812 */ /* 0x002fc400078ec0ff */
[----:B------:R-:W-:Y:S01]  /*9770*/  SGXT.U32 R0, R0, 0x2 ;  /* 0x000000020000781a */ /* 0x000fe20000000000 */
[----:B------:R-:W1:Y:S01]  /*9780*/  S2R R29, SR_CTAID.Y ;  /* 0x00000000001d7919 */ /* 0x000e620000002600 */
[----:B------:R-:W-:Y:S01]  /*9790*/  LOP3.LUT R22, R23, 0x7, RZ, 0xc0, !PT ;  /* 0x0000000717167812 */ /* 0x000fe200078ec0ff */
[----:B------:R-:W-:Y:S01]  /*97a0*/  IMAD R25, R25, c[0x0][0x1b4], RZ ;  /* 0x00006d0019197a24 */ /* 0x000fe200078e02ff */
[----:B------:R-:W-:Y:S01]  /*97b0*/  LOP3.LUT R27, R24, 0x10, RZ, 0xc0, !PT ;  /* 0x00000010181b7812 */ /* 0x000fe200078ec0ff */
[----:B------:R-:W-:-:S03]  /*97c0*/  IMAD R0, R0, c[0x0][0x1b8], RZ ;  /* 0x00006e0000007a24 */ /* 0x000fc600078e02ff */
[----:B------:R-:W-:Y:S02]  /*97d0*/  LOP3.LUT R27, R27, 0xe0, R23, 0xf8, !PT ;  /* 0x000000e01b1b7812 */ /* 0x000fe400078ef817 */
[----:B------:R-:W-:-:S04]  /*97e0*/  LEA R3, R2, R0, 0x2 ;  /* 0x0000000002037211 */ /* 0x000fc800078e10ff */
[----:B------:R-:W-:-:S05]  /*97f0*/  LEA R4, R2, R3, 0x2 ;  /* 0x0000000302047211 */ /* 0x000fca00078e10ff */
[----:B------:R-:W-:Y:S01]  /*9800*/  IMAD R5, R2, 0x4, R4 ;  /* 0x0000000402057824 */ /* 0x000fe200078e0204 */
[----:B0-----:R-:W-:-:S04]  /*9810*/  LOP3.LUT R17, R17, 0xff, RZ, 0xc0, !PT ;  /* 0x000000ff11117812 */ /* 0x001fc800078ec0ff */
[C---:B------:R-:W-:Y:S01]  /*9820*/  LEA R6, R2.reuse, R5, 0x2 ;  /* 0x0000000502067211 */ /* 0x040fe200078e10ff */
[----:B-1----:R-:W-:Y:S02]  /*9830*/  IMAD R20, R29, c[0x0][0x1a0], RZ ;  /* 0x000068001d147a24 */ /* 0x002fe400078e02ff */
[----:B------:R-:W-:Y:S01]  /*9840*/  IMAD R26, R17, c[0x0][0x1a8], RZ ;  /* 0x00006a00111a7a24 */ /* 0x000fe200078e02ff */
[----:B------:R-:W-:Y:S01]  /*9850*/  LEA R28, R2, R6, 0x2 ;  /* 0x00000006021c7211 */ /* 0x000fe200078e10ff */
[----:B------:R-:W-:Y:S01]  /*9860*/  IMAD R21, R29, c[0x0][0x1b0], RZ ;  /* 0x00006c001d157a24 */ /* 0x000fe200078e02ff */
[----:B------:R-:W-:Y:S02]  /*9870*/  SHF.L.U32 R18, R20, 0x1, RZ ;  /* 0x0000000114127819 */ /* 0x000fe400000006ff */
[----:B------:R-:W-:Y:S01]  /*9880*/  SHF.L.U32 R19, R26, 0x1, RZ ;  /* 0x000000011a137819 */ /* 0x000fe200000006ff */
[----:B------:R-:W-:Y:S01]  /*9890*/  IMAD R7, R2, 0x4, R28 ;  /* 0x0000000402077824 */ /* 0x000fe200078e021c */
[----:B------:R-:W-:Y:S01]  /*98a0*/  SHF.L.U32 R29, R23, 0x8, RZ ;  /* 0x00000008171d7819 */ /* 0x000fe200000006ff */
[----:B------:R-:W-:Y:S01]  /*98b0*/  IMAD.HI R26, R26, 0x2, RZ ;  /* 0x000000021a1a7827 */ /* 0x000fe200078e02ff */
[----:B------:R-:W-:-:S02]  /*98c0*/  SHF.L.U32 R24, R21, 0x1, RZ ;  /* 0x0000000115187819 */ /* 0x000fc400000006ff */
[C---:B------:R-:W-:Y:S02]  /*98d0*/  LEA R8, R2.reuse, R7, 0x2 ;  /* 0x0000000702087211 */ /* 0x040fe400078e10ff */
[C---:B------:R-:W-:Y:S01]  /*98e0*/  SHF.L.U32 R23, R25.reuse, 0x1, RZ ;  /* 0x0000000119177819 */ /* 0x040fe200000006ff */
[----:B------:R-:W-:Y:S01]  /*98f0*/  IMAD.HI R25, R25, 0x2, RZ ;  /* 0x0000000219197827 */ /* 0x000fe200078e02ff */
[C---:B------:R-:W-:Y:S02]  /*9900*/  LEA R9, R2.reuse, R8, 0x2 ;  /* 0x0000000802097211 */ /* 0x040fe400078e10ff */
[----:B------:R-:W-:Y:S02]  /*9910*/  LOP3.LUT R29, R29, 0x1000, RZ, 0xc0, !PT ;  /* 0x000010001d1d7812 */ /* 0x000fe400078ec0ff */
[----:B------:R-:W-:Y:S01]  /*9920*/  IADD3 R23, P2, P3, R23, c[0x0][0x170], R24 ;  /* 0x00005c0017177a10 */ /* 0x000fe20007b5e018 */
[C---:B------:R-:W-:Y:S01]  /*9930*/  IMAD R10, R2.reuse, 0x4, R9 ;  /* 0x00000004020a7824 */ /* 0x040fe200078e0209 */
[----:B------:R0:W-:Y:S04]  /*9940*/  STL.64 [R1+0xdf8], R8 ;  /* 0x000df80801007387 */ /* 0x0001e80000100a00 */
[----:B------:R-:W-:-:S04]  /*9950*/  LEA R11, R2, R10, 0x2 ;  /* 0x0000000a020b7211 */ /* 0x000fc800078e10ff */
[----:B------:R-:W-:Y:S01]  /*9960*/  LEA R12, R2, R11, 0x2 ;  /* 0x0000000b020c7211 */ /* 0x000fe200078e10ff */
[----:B------:R1:W-:Y:S01]  /*9970*/  STL.64 [R1+0xdf0], R10 ;  /* 0x000df00a01007387 */ /* 0x0003e20000100a00 */
[----:B0-----:R-:W-:-:S04]  /*9980*/  IMAD.HI R9, R20, 0x2, RZ ;  /* 0x0000000214097827 */ /* 0x001fc800078e02ff */
[----:B------:R-:W-:Y:S02]  /*9990*/  IMAD R13, R2, 0x4, R12 ;  /* 0x00000004020d7824 */ /* 0x000fe400078e020c */
[----:B------:R-:W-:-:S03]  /*99a0*/  IMAD.HI R8, R21, 0x2, RZ ;  /* 0x0000000215087827 */ /* 0x000fc600078e02ff */
[----:B------:R-:W-:Y:S01]  /*99b0*/  LEA R14, R2, R13, 0x2 ;  /* 0x0000000d020e7211 */ /* 0x000fe200078e10ff */
[----:B-1----:R-:W-:Y:S01]  /*99c0*/  IMAD R11, R22, 0x210, RZ ;  /* 0x00000210160b7824 */ /* 0x002fe200078e02ff */
[----:B------:R-:W-:Y:S02]  /*99d0*/  IADD3 R10, P0, P1, R19, c[0x0][0x168], R18 ;  /* 0x00005a00130a7a10 */ /* 0x000fe4000791e012 */
[----:B------:R-:W-:Y:S02]  /*99e0*/  LEA R15, R2, R14, 0x2 ;  /* 0x0000000e020f7211 */ /* 0x000fe400078e10ff */
[----:B------:R-:W-:Y:S02]  /*99f0*/  LOP3.LUT R27, R11, R27, RZ, 0x3c, !PT ;  /* 0x0000001b0b1b7212 */ /* 0x000fe400078e3cff */
[----:B------:R-:W-:Y:S01]  /*9a00*/  IADD3.X R11, R26, c[0x0][0x16c], R9, P0, P1 ;  /* 0x00005b001a0b7a10 */ /* 0x000fe200007e2409 */
[----:B------:R-:W-:Y:S01]  /*9a10*/  IMAD R16, R2, 0x4, R15 ;  /* 0x0000000402107824 */ /* 0x000fe200078e020f */
[----:B------:R-:W-:-:S02]  /*9a20*/  IADD3 R9, R29, R27, RZ ;  /* 0x0000001b1d097210 */ /* 0x000fc40007ffe0ff */
[----:B------:R-:W-:Y:S01]  /*9a30*/  IADD3.X R25, R25, c[0x0][0x174], R8, P2, P3 ;  /* 0x00005d0019197a10 */ /* 0x000fe200017e6408 */
[----:B------:R-:W-:Y:S01]  /*9a40*/  IMAD R17, R2, 0x4, R16 ;  /* 0x0000000402117824 */ /* 0x000fe200078e0210 */
[----:B------:R-:W-:-:S04]  /*9a50*/  LEA R8, P2, R4, R23, 0x1 ;  /* 0x0000001704087211 */ /* 0x000fc800078408ff */
[----:B------:R0:W-:Y:S01]  /*9a60*/  STL.64 [R1+0xde8], R16 ;  /* 0x000de81001007387 */ /* 0x0001e20000100a00 */
[----:B------:R-:W-:-:S03]  /*9a70*/  LEA R18, R2, R17, 0x2 ;  /* 0x0000001102127211 */ /* 0x000fc600078e10ff */
[----:B------:R1:W-:Y:S02]  /*9a80*/  STL.64 [R1+0x7b0], R10 ;  /* 0x0007b00a01007387 */ /* 0x0003e40000100a00 */
[C---:B------:R-:W-:Y:S02]  /*9a90*/  IMAD R19, R2.reuse, 0x4, R18 ;  /* 0x0000000402137824 */ /* 0x040fe400078e0212 */
[----:B------:R2:W-:Y:S03]  /*9aa0*/  STL [R1+0x75c], R9 ;  /* 0x00075c0901007387 */ /* 0x0005e60000100800 */
[----:B------:R-:W-:Y:S02]  /*9ab0*/  LEA R20, R2, R19, 0x2 ;  /* 0x0000001302147211 */ /* 0x000fe400078e10ff */
[-C--:B0-----:R-:W-:Y:S02]  /*9ac0*/  LEA R16, P0, R0, R23.reuse, 0x1 ;  /* 0x0000001700107211 */ /* 0x081fe400078008ff */
[----:B-1----:R-:W-:Y:S01]  /*9ad0*/  LEA R10, P1, R3, R23, 0x1 ;  /* 0x00000017030a7211 */ /* 0x002fe200078208ff */
[----:B------:R-:W-:Y:S01]  /*9ae0*/  IMAD R21, R2, 0x4, R20 ;  /* 0x0000000402157824 */ /* 0x000fe200078e0214 */
[----:B------:R-:W-:-:S02]  /*9af0*/  LEA.HI.X.SX32 R17, R0, R25, 0x1, P0 ;  /* 0x0000001900117211 */ /* 0x000fc400000f0eff */
[-C--:B--2---:R-:W-:Y:S02]  /*9b00*/  LEA.HI.X.SX32 R9, R4, R25.reuse, 0x1, P2 ;  /* 0x0000001904097211 */ /* 0x084fe400010f0eff */
[----:B------:R-:W-:Y:S01]  /*9b10*/  LEA.HI.X.SX32 R11, R3, R25, 0x1, P1 ;  /* 0x00000019030b7211 */ /* 0x000fe200008f0eff */
[----:B------:R0:W-:Y:S01]  /*9b20*/  STL.64 [R1+0xd60], R16 ;  /* 0x000d601001007387 */ /* 0x0001e20000100a00 */
[----:B------:R-:W-:-:S03]  /*9b30*/  LEA R22, R2, R21, 0x2 ;  /* 0x0000001502167211 */ /* 0x000fc600078e10ff */
[----:B------:R1:W-:Y:S02]  /*9b40*/  STL.64 [R1+0xd50], R8 ;  /* 0x000d500801007387 */ /* 0x0003e40000100a00 */
[C---:B------:R-:W-:Y:S02]  /*9b50*/  IMAD R24, R2.reuse, 0x4, R22 ;  /* 0x0000000402187824 */ /* 0x040fe400078e0216 */
[----:B------:R2:W-:Y:S03]  /*9b60*/  STL.64 [R1+0xd58], R10 ;  /* 0x000d580a01007387 */ /* 0x0005e60000100a00 */
[----:B------:R-:W-:Y:S02]  /*9b70*/  LEA R26, R2, R24, 0x2 ;  /* 0x00000018021a7211 */ /* 0x000fe400078e10ff */
[-C--:B0-----:R-:W-:Y:S02]  /*9b80*/  LEA R16, P1, R6, R23.reuse, 0x1 ;  /* 0x0000001706107211 */ /* 0x081fe400078208ff */
[-C--:B-1----:R-:W-:Y:S01]  /*9b90*/  LEA R8, P0, R5, R23.reuse, 0x1 ;  /* 0x0000001705087211 */ /* 0x082fe200078008ff */
[----:B------:R-:W-:Y:S01]  /*9ba0*/  IMAD R27, R2, 0x4, R26 ;  /* 0x00000004021b7824 */ /* 0x000fe200078e021a */
[----:B--2---:R-:W-:-:S02]  /*9bb0*/  LEA R10, P2, R28, R23, 0x1 ;  /* 0x000000171c0a7211 */ /* 0x004fc400078408ff */
[-C--:B------:R-:W-:Y:S02]  /*9bc0*/  LEA.HI.X.SX32 R9, R5, R25.reuse, 0x1, P0 ;  /* 0x0000001905097211 */ /* 0x080fe400000f0eff */
[-C--:B------:R-:W-:Y:S02]  /*9bd0*/  LEA.HI.X.SX32 R11, R28, R25.reuse, 0x1, P2 ;  /* 0x000000191c0b7211 */ /* 0x080fe400010f0eff */
[----:B------:R-:W-:Y:S01]  /*9be0*/  LEA.HI.X.SX32 R17, R6, R25, 0x1, P1 ;  /* 0x0000001906117211 */ /* 0x000fe200008f0eff */
[----:B------:R0:W-:Y:S01]  /*9bf0*/  STL.64 [R1+0xd48], R8 ;  /* 0x000d480801007387 */ /* 0x0001e20000100a00 */
[----:B------:R-:W-:-:S04]  /*9c00*/  LEA R0, R2, R27, 0x2 ;  /* 0x0000001b02007211 */ /* 0x000fc800078e10ff */
[C---:B------:R-:W-:Y:S01]  /*9c10*/  LEA R3, R2.reuse, R0, 0x2 ;  /* 0x0000000002037211 */ /* 0x040fe200078e10ff */
[----:B0-----:R-:W2:Y:S04]  /*9c20*/  LDL.LU.64 R8, [R1+0xdf8] ;  /* 0x000df80001087983 */ /* 0x001ea80000300a00 */
[C---:B------:R-:W-:Y:S01]  /*9c30*/  IMAD R4, R2.reuse, 0x4, R3 ;  /* 0x0000000402047824 */ /* 0x040fe200078e0203 */
[----:B------:R0:W-:Y:S04]  /*9c40*/  STL.64 [R1+0xd38], R10 ;  /* 0x000d380a01007387 */ /* 0x0001e80000100a00 */
[----:B------:R-:W-:Y:S01]  /*9c50*/  LEA R5, R2, R4, 0x2 ;  /* 0x0000000402057211 */ /* 0x000fe200078e10ff */
[----:B------:R-:W-:Y:S01]  /*9c60*/  STL.64 [R1+0xd40], R16 ;  /* 0x000d401001007387 */ /* 0x000fe20000100a00 */
[----:B0-----:R-:W-:-:S04]  /*9c70*/  LEA R10, P0, R7, R23, 0x1 ;  /* 0x00000017070a7211 */ /* 0x001fc800078008ff */
[----:B------:R-:W-:-:S05]  /*9c80*/  LEA.HI.X.SX32 R11, R7, R25, 0x1, P0 ;  /* 0x00000019070b7211 */ /* 0x000fca00000f0eff */
[----:B------:R0:W-:Y:S04]  /*9c90*/  STL.64 [R1+0xd30], R10 ;  /* 0x000d300a01007387 */ /* 0x0001e80000100a00 */
[----:B0-----:R-:W3:Y:S01]  /*9ca0*/  LDL.LU.64 R10, [R1+0xdf0] ;  /* 0x000df000010a7983 */ /* 0x001ee20000300a00 */
[CC--:B--2---:R-:W-:Y:S02]  /*9cb0*/  LEA R28, P1, R8.reuse, R23.reuse, 0x1 ;  /* 0x00000017081c7211 */ /* 0x0c4fe400078208ff */
[C---:B------:R-:W-:Y:S02]  /*9cc0*/  LEA R16, P2, R9.reuse, R23, 0x1 ;  /* 0x0000001709107211 */ /* 0x040fe400078408ff */
[-C--:B------:R-:W-:Y:S02]  /*9cd0*/  LEA.HI.X.SX32 R29, R8, R25.reuse, 0x1, P1 ;  /* 0x00000019081d7211 */ /* 0x080fe400008f0eff */
[----:B------:R-:W-:-:S03]  /*9ce0*/  LEA.HI.X.SX32 R17, R9, R25, 0x1, P2 ;  /* 0x0000001909117211 */ /* 0x000fc600010f0eff */
[----:B------:R-:W-:Y:S04]  /*9cf0*/  STL.64 [R1+0xd28], R28 ;  /* 0x000d281c01007387 */ /* 0x000fe80000100a00 */
[----:B------:R0:W-:Y:S02]  /*9d00*/  STL.64 [R1+0xd20], R16 ;  /* 0x000d201001007387 */ /* 0x0001e40000100a00 */
[----:B0-----:R-:W-:-:S04]  /*9d10*/  LEA R16, P2, R12, R23, 0x1 ;  /* 0x000000170c107211 */ /* 0x001fc800078408ff */
[----:B------:R-:W-:Y:S02]  /*9d20*/  LEA.HI.X.SX32 R17, R12, R25, 0x1, P2 ;  /* 0x000000190c117211 */ /* 0x000fe400010f0eff */
[----:B---3--:R-:W-:-:S04]  /*9d30*/  LEA R8, P0, R10, R23, 0x1 ;  /* 0x000000170a087211 */ /* 0x008fc800078008ff */
[----:B------:R-:W-:Y:S02]  /*9d40*/  LEA.HI.X.SX32 R9, R10, R25, 0x1, P0 ;  /* 0x000000190a097211 */ /* 0x000fe400000f0eff */
[----:B------:R-:W-:-:S03]  /*9d50*/  LEA R28, P1, R11, R23, 0x1 ;  /* 0x000000170b1c7211 */ /* 0x000fc600078208ff */
[----:B------:R-:W-:Y:S04]  /*9d60*/  STL.64 [R1+0xd18], R8 ;  /* 0x000d180801007387 */ /* 0x000fe80000100a00 */
[----:B------:R0:W-:Y:S01]  /*9d70*/  STL.64 [R1+0xd08], R16 ;  /* 0x000d081001007387 */ /* 0x0001e20000100a00 */
[----:B------:R-:W-:Y:S02]  /*9d80*/  LEA.HI.X.SX32 R29, R11, R25, 0x1, P1 ;  /* 0x000000190b1d7211 */ /* 0x000fe400008f0eff */
[----:B0-----:R-:W-:-:S04]  /*9d90*/  LEA R16, P0, R13, R23, 0x1 ;  /* 0x000000170d107211 */ /* 0x001fc800078008ff */
[----:B------:R-:W-:Y:S01]  /*9da0*/  LEA.HI.X.SX32 R17, R13, R25, 0x1, P0 ;  /* 0x000000190d117211 */ /* 0x000fe200000f0eff */
[----:B------:R-:W-:Y:S04]  /*9db0*/  STL.64 [R1+0xd10], R28 ;  /* 0x000d101c01007387 */ /* 0x000fe80000100a00 */
[----:B------:R0:W-:Y:S04]  /*9dc0*/  STL.64 [R1+0xd00], R16 ;  /* 0x000d001001007387 */ /* 0x0001e80000100a00 */
[----:B0-----:R-:W2:Y:S01]  /*9dd0*/  LDL.LU.64 R16, [R1+0xde8] ;  /* 0x000de80001107983 */ /* 0x001ea20000300a00 */
[----:B------:R-:W-:-:S02]  /*9de0*/  LEA R10, P2, R15, R23, 0x1 ;  /* 0x000000170f0a7211 */ /* 0x000fc400078408ff */
[C---:B------:R-:W-:Y:S02]  /*9df0*/  LEA R28, P1, R14.reuse, R23, 0x1 ;  /* 0x000000170e1c7211 */ /* 0x040fe400078208ff */
[-C--:B------:R-:W-:Y:S02]  /*9e00*/  LEA.HI.X.SX32 R11, R15, R25.reuse, 0x1, P2 ;  /* 0x000000190f0b7211 */ /* 0x080fe400010f0eff */
[----:B------:R-:W-:Y:S02]  /*9e10*/  LEA.HI.X.SX32 R29, R14, R25, 0x1, P1 ;  /* 0x000000190e1d7211 */ /* 0x000fe400008f0eff */
[----:B------:R-:W-:Y:S01]  /*9e20*/  LEA R6, R2, R5, 0x2 ;  /* 0x0000000502067211 */ /* 0x000fe200078e10ff */
[----:B------:R0:W-:Y:S01]  /*9e30*/  STL.64 [R1+0xcf0], R10 ;  /* 0x000cf00a01007387 */ /* 0x0001e20000100a00 */
[----:B------:R-:W-:-:S03]  /*9e40*/  LEA R12, P2, R18, R23, 0x1 ;  /* 0x00000017120c7211 */ /* 0x000fc600078408ff */
[----:B------:R-:W-:Y:S01]  /*9e50*/  STL.64 [R1+0xcf8], R28 ;  /* 0x000cf81c01007387 */ /* 0x000fe20000100a00 */
[----:B------:R-:W-:Y:S01]  /*9e60*/  LEA.HI.X.SX32 R13, R18, R25, 0x1, P2 ;  /* 0x00000019120d7211 */ /* 0x000fe200010f0eff */
[----:B------:R-:W-:-:S04]  /*9e70*/  IMAD R7, R2, 0x4, R6 ;  /* 0x0000000402077824 */ /* 0x000fc800078e0206 */
[----:B------:R1:W-:Y:S01]  /*9e80*/  STL.64 [R1+0xcd8], R12 ;  /* 0x000cd80c01007387 */ /* 0x0003e20000100a00 */
[----:B------:R-:W-:-:S04]  /*9e90*/  LEA R9, R2, R7, 0x2 ;  /* 0x0000000702097211 */ /* 0x000fc800078e10ff */
[----:B------:R-:W-:-:S05]  /*9ea0*/  LEA R8, R2, R9, 0x2 ;  /* 0x0000000902087211 */ /* 0x000fca00078e10ff */
[----:B0-----:R-:W-:-:S05]  /*9eb0*/  IMAD R11, R2, 0x4, R8 ;  /* 0x00000004020b7824 */ /* 0x001fca00078e0208 */
[----:B------:R-:W-:-:S04]  /*9ec0*/  LEA R10, R2, R11, 0x2 ;  /* 0x0000000b020a7211 */ /* 0x000fc800078e10ff */
[----:B-1----:R-:W-:-:S05]  /*9ed0*/  LEA R13, R2, R10, 0x2 ;  /* 0x0000000a020d7211 */ /* 0x002fca00078e10ff */
[----:B------:R-:W-:Y:S01]  /*9ee0*/  IMAD R12, R2, 0x4, R13 ;  /* 0x00000004020c7824 */ /* 0x000fe200078e020d */
[CC--:B--2---:R-:W-:Y:S02]  /*9ef0*/  LEA R14, P0, R16.reuse, R23.reuse, 0x1 ;  /* 0x00000017100e7211 */ /* 0x0c4fe400078008ff */
[C---:B------:R-:W-:Y:S02]  /*9f00*/  LEA R28, P1, R17.reuse, R23, 0x1 ;  /* 0x00000017111c7211 */ /* 0x040fe400078208ff */
[-C--:B------:R-:W-:Y:S02]  /*9f10*/  LEA.HI.X.SX32 R15, R16, R25.reuse, 0x1, P0 ;  /* 0x00000019100f7211 */ /* 0x080fe400000f0eff */
[----:B------:R-:W-:-:S03]  /*9f20*/  LEA.HI.X.SX32 R29, R17, R25, 0x1, P1 ;  /* 0x00000019111d7211 */ /* 0x000fc600008f0eff */
[----:B------:R0:W-:Y:S01]  /*9f30*/  STL.64 [R1+0xce8], R14 ;  /* 0x000ce80e01007387 */ /* 0x0001e20000100a00 */
[----:B------:R-:W-:-:S03]  /*9f40*/  LEA R16, P1, R20, R23, 0x1 ;  /* 0x0000001714107211 */ /* 0x000fc600078208ff */
[----:B------:R1:W-:Y:S01]  /*9f50*/  STL.64 [R1+0xce0], R28 ;  /* 0x000ce01c01007387 */ /* 0x0003e20000100a00 */
[----:B------:R-:W-:Y:S02]  /*9f60*/  LEA.HI.X.SX32 R17, R20, R25, 0x1, P1 ;  /* 0x0000001914117211 */ /* 0x000fe400008f0eff */
[-C--:B0-----:R-:W-:Y:S02]  /*9f70*/  LEA R14, P2, R21, R23.reuse, 0x1 ;  /* 0x00000017150e7211 */ /* 0x081fe400078408ff */
[----:B-1----:R-:W-:Y:S02]  /*9f80*/  LEA R28, P0, R19, R23, 0x1 ;  /* 0x00000017131c7211 */ /* 0x002fe400078008ff */
[-C--:B------:R-:W-:Y:S02]  /*9f90*/  LEA.HI.X.SX32 R15, R21, R25.reuse, 0x1, P2 ;  /* 0x00000019150f7211 */ /* 0x080fe400010f0eff */
[----:B------:R-:W-:-:S03]  /*9fa0*/  LEA.HI.X.SX32 R29, R19, R25, 0x1, P0 ;  /* 0x00000019131d7211 */ /* 0x000fc600000f0eff */
[----:B------:R-:W-:Y:S04]  /*9fb0*/  STL.64 [R1+0xcc0], R14 ;  /* 0x000cc00e01007387 */ /* 0x000fe80000100a00 */
[----:B------:R0:W-:Y:S04]  /*9fc0*/  STL.64 [R1+0xcd0], R28 ;  /* 0x000cd01c01007387 */ /* 0x0001e80000100a00 */
[----:B------:R1:W-:Y:S01]  /*9fd0*/  STL.64 [R1+0xcc8], R16 ;  /* 0x000cc81001007387 */ /* 0x0003e20000100a00 */
[-C--:B------:R-:W-:Y:S02]  /*9fe0*/  LEA R18, P1, R24, R23.reuse, 0x1 ;  /* 0x0000001718127211 */ /* 0x080fe400078208ff */
[----:B0-----:R-:W-:-:S02]  /*9ff0*/  LEA R28, P0, R22, R23, 0x1 ;  /* 0x00000017161c7211 */ /* 0x001fc400078008ff */
[----:B-1----:R-:W-:Y:S02]  /*a000*/  LEA R16, P2, R26, R23, 0x1 ;  /* 0x000000171a107211 */ /* 0x002fe400078408ff */
[-C--:B------:R-:W-:Y:S02]  /*a010*/  LEA.HI.X.SX32 R29, R22, R25.reuse, 0x1, P0 ;  /* 0x00000019161d7211 */ /* 0x080fe400000f0eff */
[-C--:B------:R-:W-:Y:S02]  /*a020*/  LEA.HI.X.SX32 R17, R26, R25.reuse, 0x1, P2 ;  /* 0x000000191a117211 */ /* 0x080fe400010f0eff */
[----:B------:R-:W-:-:S03]  /*a030*/  LEA.HI.X.SX32 R19, R24, R25, 0x1, P1 ;  /* 0x0000001918137211 */ /* 0x000fc600008f0eff */
[----:B------:R-:W-:Y:S01]  /*a040*/  STL.64 [R1+0xca8], R16 ;  /* 0x000ca81001007387 */ /* 0x000fe20000100a00 */
[----:B------:R-:W-:-:S03]  /*a050*/  LEA R20, P1, R0, R23, 0x1 ;  /* 0x0000001700147211 */ /* 0x000fc600078208ff */
[----:B------:R0:W-:Y:S01]  /*a060*/  STL.64 [R1+0xcb8], R28 ;  /* 0x000cb81c01007387 */ /* 0x0001e20000100a00 */
[----:B------:R-:W-:-:S03]  /*a070*/  LEA R14, R2, R12, 0x2 ;  /* 0x0000000c020e7211 */ /* 0x000fc600078e10ff */
[----:B------:R1:W-:Y:S01]  /*a080*/  STL.64 [R1+0xcb0], R18 ;  /* 0x000cb01201007387 */ /* 0x0003e20000100a00 */
[----:B------:R-:W-:Y:S02]  /*a090*/  LEA.HI.X.SX32 R21, R0, R25, 0x1, P1 ;  /* 0x0000001900157211 */ /* 0x000fe400008f0eff */
[-C--:B0-----:R-:W-:Y:S02]  /*a0a0*/  LEA R28, P0, R27, R23.reuse, 0x1 ;  /* 0x000000171b1c7211 */ /* 0x081fe400078008ff */
[----:B-1----:R-:W-:Y:S02]  /*a0b0*/  LEA R18, P2, R3, R23, 0x1 ;  /* 0x0000001703127211 */ /* 0x002fe400078408ff */
[-C--:B------:R-:W-:Y:S02]  /*a0c0*/  LEA.HI.X.SX32 R29, R27, R25.reuse, 0x1, P0 ;  /* 0x000000191b1d7211 */ /* 0x080fe400000f0eff */
[----:B------:R-:W-:Y:S02]  /*a0d0*/  LEA.HI.X.SX32 R19, R3, R25, 0x1, P2 ;  /* 0x0000001903137211 */ /* 0x000fe400010f0eff */
[----:B------:R-:W-:Y:S01]  /*a0e0*/  LEA R15, R2, R14, 0x2 ;  /* 0x0000000e020f7211 */ /* 0x000fe200078e10ff */
[----:B------:R-:W-:Y:S01]  /*a0f0*/  STL.64 [R1+0xca0], R28 ;  /* 0x000ca01c01007387 */ /* 0x000fe20000100a00 */
[----:B------:R-:W-:-:S03]  /*a100*/  LEA R26, P0, R4, R23, 0x1 ;  /* 0x00000017041a7211 */ /* 0x000fc600078008ff */
[----:B------:R0:W-:Y:S01]  /*a110*/  STL.64 [R1+0xc98], R20 ;  /* 0x000c981401007387 */ /* 0x0001e20000100a00 */
[----:B------:R-:W-:-:S03]  /*a120*/  IMAD R17, R2, 0x4, R15 ;  /* 0x0000000402117824 */ /* 0x000fc600078e020f */
[----:B------:R1:W-:Y:S01]  /*a130*/  STL.64 [R1+0xc90], R18 ;  /* 0x000c901201007387 */ /* 0x0003e20000100a00 */
[----:B------:R-:W-:Y:S02]  /*a140*/  LEA.HI.X.SX32 R27, R4, R25, 0x1, P0 ;  /* 0x00000019041b7211 */ /* 0x000fe400000f0eff */
[----:B------:R-:W-:Y:S02]  /*a150*/  LEA R16, R2, R17, 0x2 ;  /* 0x0000001102107211 */ /* 0x000fe400078e10ff */
[CC--:B0-----:R-:W-:Y:S02]  /*a160*/  LEA R20, P1, R5.reuse, R23.reuse, 0x1 ;  /* 0x0000001705147211 */ /* 0x0c1fe400078208ff */
[C---:B-1----:R-:W-:Y:S02]  /*a170*/  LEA R18, P2, R6.reuse, R23, 0x1 ;  /* 0x0000001706127211 */ /* 0x042fe400078408ff */
[-C--:B------:R-:W-:Y:S02]  /*a180*/  LEA.HI.X.SX32 R21, R5, R25.reuse, 0x1, P1 ;  /* 0x0000001905157211 */ /* 0x080fe400008f0eff */
[----:B------:R-:W-:-:S02]  /*a190*/  LEA.HI.X.SX32 R19, R6, R25, 0x1, P2 ;  /* 0x0000001906137211 */ /* 0x000fc400010f0eff */
[----:B------:R-:W-:Y:S02]  /*a1a0*/  LEA R3, R2, R16, 0x2 ;  /* 0x0000001002037211 */ /* 0x000fe400078e10ff */
[C---:B------:R-:W-:Y:S01]  /*a1b0*/  LEA R28, P0, R7.reuse, R23, 0x1 ;  /* 0x00000017071c7211 */ /* 0x040fe200078008ff */
[----:B------:R-:W-:Y:S04]  /*a1c0*/  STL.64 [R1+0xc78], R18 ;  /* 0x000c781201007387 */ /* 0x000fe80000100a00 */
[----:B------:R0:W-:Y:S01]  /*a1d0*/  STL.64 [R1+0xc88], R26 ;  /* 0x000c881a01007387 */ /* 0x0001e20000100a00 */
[----:B------:R-:W-:-:S03]  /*a1e0*/  LEA.HI.X.SX32 R29, R7, R25, 0x1, P0 ;  /* 0x00000019071d7211 */ /* 0x000fc600000f0eff */
[----:B------:R1:W-:Y:S01]  /*a1f0*/  STL.64 [R1+0xc80], R20 ;  /* 0x000c801401007387 */ /* 0x0003e20000100a00 */
[----:B------:R-:W-:Y:S01]  /*a200*/  IMAD R0, R2, 0x4, R3 ;  /* 0x0000000402007824 */ /* 0x000fe200078e0203 */
[CC--:B0-----:R-:W-:Y:S02]  /*a210*/  LEA R26, P1, R9.reuse, R23.reuse, 0x1 ;  /* 0x00000017091a7211 */ /* 0x0c1fe400078208ff */
[C---:B-1----:R-:W-:Y:S02]  /*a220*/  LEA R20, P2, R8.reuse, R23, 0x1 ;  /* 0x0000001708147211 */ /* 0x042fe400078408ff */
[-C--:B------:R-:W-:Y:S02]  /*a230*/  LEA.HI.X.SX32 R27, R9, R25.reuse, 0x1, P1 ;  /* 0x00000019091b7211 */ /* 0x080fe400008f0eff */
[----:B------:R-:W-:Y:S01]  /*a240*/  LEA.HI.X.SX32 R21, R8, R25, 0x1, P2 ;  /* 0x0000001908157211 */ /* 0x000fe200010f0eff */
[----:B------:R-:W-:Y:S01]  /*a250*/  STL.64 [R1+0xc70], R28 ;  /* 0x000c701c01007387 */ /* 0x000fe20000100a00 */
[----:B------:R-:W-:-:S03]  /*a260*/  LEA R18, R2, R0, 0x2 ;  /* 0x0000000002127211 */ /* 0x000fc600078e10ff */
[----:B------:R0:W-:Y:S01]  /*a270*/  STL.64 [R1+0xc68], R26 ;  /* 0x000c681a01007387 */ /* 0x0001e20000100a00 */
[----:B------:R-:W-:-:S03]  /*a280*/  LEA R6, P2, R13, R23, 0x1 ;  /* 0x000000170d067211 */ /* 0x000fc600078408ff */
[----:B------:R1:W-:Y:S01]  /*a290*/  STL.64 [R1+0xc60], R20 ;  /* 0x000c601401007387 */ /* 0x0003e20000100a00 */
[----:B------:R-:W-:Y:S02]  /*a2a0*/  LEA R4, R2, R18, 0x2 ;  /* 0x0000001202047211 */ /* 0x000fe400078e10ff */
[CC--:B0-----:R-:W-:Y:S02]  /*a2b0*/  LEA R26, P0, R11.reuse, R23.reuse, 0x1 ;  /* 0x000000170b1a7211 */ /* 0x0c1fe400078008ff */
[C---:B-1----:R-:W-:Y:S02]  /*a2c0*/  LEA R20, P1, R10.reuse, R23, 0x1 ;  /* 0x000000170a147211 */ /* 0x042fe400078208ff */
[-C--:B------:R-:W-:Y:S02]  /*a2d0*/  LEA.HI.X.SX32 R27, R11, R25.reuse, 0x1, P0 ;  /* 0x000000190b1b7211 */ /* 0x080fe400000f0eff */
[-C--:B------:R-:W-:Y:S02]  /*a2e0*/  LEA.HI.X.SX32 R21, R10, R25.reuse, 0x1, P1 ;  /* 0x000000190a157211 */ /* 0x080fe400008f0eff */
[----:B------:R-:W-:Y:S01]  /*a2f0*/  LEA.HI.X.SX32 R7, R13, R25, 0x1, P2 ;  /* 0x000000190d077211 */ /* 0x000fe200010f0eff */
[C---:B------:R-:W-:Y:S01]  /*a300*/  IMAD R8, R2.reuse, 0x4, R4 ;  /* 0x0000000402087824 */ /* 0x040fe200078e0204 */
[----:B------:R0:W-:Y:S04]  /*a310*/  STL.64 [R1+0xc58], R26 ;  /* 0x000c581a01007387 */ /* 0x0001e80000100a00 */
[----:B------:R1:W-:Y:S01]  /*a320*/  STL.64 [R1+0xc50], R20 ;  /* 0x000c501401007387 */ /* 0x0003e20000100a00 */
[----:B------:R-:W-:-:S03]  /*a330*/  LEA R19, R2, R8, 0x2 ;  /* 0x0000000802137211 */ /* 0x000fc600078e10ff */
[----:B------:R2:W-:Y:S01]  /*a340*/  STL.64 [R1+0xc48], R6 ;  /* 0x000c480601007387 */ /* 0x0005e20000100a00 */
[-C--:B0-----:R-:W-:Y:S02]  /*a350*/  LEA R26, P0, R12, R23.reuse, 0x1 ;  /* 0x000000170c1a7211 */ /* 0x081fe400078008ff */
[-C--:B-1----:R-:W-:Y:S02]  /*a360*/  LEA R20, P1, R14, R23.reuse, 0x1 ;  /* 0x000000170e147211 */ /* 0x082fe400078208ff */
[C---:B--2---:R-:W-:Y:S02]  /*a370*/  LEA R6, P2, R15.reuse, R23, 0x1 ;  /* 0x000000170f067211 */ /* 0x044fe400078408ff */
[----:B------:R-:W-:Y:S02]  /*a380*/  LEA R11, R2, R19, 0x2 ;  /* 0x00000013020b7211 */ /* 0x000fe400078e10ff */
[-C--:B------:R-:W-:Y:S02]  /*a390*/  LEA.HI.X.SX32 R7, R15, R25.reuse, 0x1, P2 ;  /* 0x000000190f077211 */ /* 0x080fe400010f0eff */
[----:B------:R-:W-:-:S02]  /*a3a0*/  LEA.HI.X.SX32 R27, R12, R25, 0x1, P0 ;  /* 0x000000190c1b7211 */ /* 0x000fc400000f0eff */
[----:B------:R-:W-:Y:S01]  /*a3b0*/  LEA.HI.X.SX32 R21, R14, R25, 0x1, P1 ;  /* 0x000000190e157211 */ /* 0x000fe200008f0eff */
[----:B------:R0:W-:Y:S01]  /*a3c0*/  STL.64 [R1+0xc30], R6 ;  /* 0x000c300601007387 */ /* 0x0001e20000100a00 */
[----:B------:R-:W-:-:S03]  /*a3d0*/  IMAD R5, R2, 0x4, R11 ;  /* 0x0000000402057824 */ /* 0x000fc600078e020b */
[----:B------:R1:W-:Y:S01]  /*a3e0*/  STL.64 [R1+0xc40], R26 ;  /* 0x000c401a01007387 */ /* 0x0003e20000100a00 */
[----:B------:R-:W-:-:S03]  /*a3f0*/  LEA R12, P2, R3, R23, 0x1 ;  /* 0x00000017030c7211 */ /* 0x000fc600078408ff */
[----:B------:R2:W-:Y:S01]  /*a400*/  STL.64 [R1+0xc38], R20 ;  /* 0x000c381401007387 */ /* 0x0005e20000100a00 */
[----:B------:R-:W-:Y:S02]  /*a410*/  LEA.HI.X.SX32 R13, R3, R25, 0x1, P2 ;  /* 0x00000019030d7211 */ /* 0x000fe400010f0eff */
[----:B0-----:R-:W-:Y:S02]  /*a420*/  LEA R6, R2, R5, 0x2 ;  /* 0x0000000502067211 */ /* 0x001fe400078e10ff */
[CC--:B-1----:R-:W-:Y:S02]  /*a430*/  LEA R26, P0, R17.reuse, R23.reuse, 0x1 ;  /* 0x00000017111a7211 */ /* 0x0c2fe400078008ff */
[C---:B--2---:R-:W-:Y:S02]  /*a440*/  LEA R20, P1, R16.reuse, R23, 0x1 ;  /* 0x0000001710147211 */ /* 0x044fe400078208ff */
[-C--:B------:R-:W-:Y:S02]  /*a450*/  LEA.HI.X.SX32 R27, R17, R25.reuse, 0x1, P0 ;  /* 0x00000019111b7211 */ /* 0x080fe400000f0eff */
[----:B------:R-:W-:-:S02]  /*a460*/  LEA.HI.X.SX32 R21, R16, R25, 0x1, P1 ;  /* 0x0000001910157211 */ /* 0x000fc400008f0eff */
[----:B------:R-:W-:Y:S01]  /*a470*/  LEA R10, R2, R6, 0x2 ;  /* 0x00000006020a7211 */ /* 0x000fe200078e10ff */
[----:B------:R-:W-:Y:S01]  /*a480*/  STL.64 [R1+0xc28], R26 ;  /* 0x000c281a01007387 */ /* 0x000fe20000100a00 */
[-C--:B------:R-:W-:Y:S02]  /*a490*/  LEA R16, P0, R0, R23.reuse, 0x1 ;  /* 0x0000001700107211 */ /* 0x080fe400078008ff */
[----:B------:R-:W-:Y:S01]  /*a4a0*/  LEA R14, P1, R18, R23, 0x1 ;  /* 0x00000017120e7211 */ /* 0x000fe200078208ff */
[----:B------:R-:W-:Y:S01]  /*a4b0*/  STL.64 [R1+0xc20], R20 ;  /* 0x000c201401007387 */ /* 0x000fe20000100a00 */
[----:B------:R-:W-:-:S03]  /*a4c0*/  IMAD R3, R2, 0x4, R10 ;  /* 0x0000000402037824 */ /* 0x000fc600078e020a */
[----:B------:R0:W-:Y:S01]  /*a4d0*/  STL.64 [R1+0xc18], R12 ;  /* 0x000c180c01007387 */ /* 0x0001e20000100a00 */
[-C--:B------:R-:W-:Y:S02]  /*a4e0*/  LEA.HI.X.SX32 R17, R0, R25.reuse, 0x1, P0 ;  /* 0x0000001900117211 */ /* 0x080fe400000f0eff */
[----:B------:R-:W-:Y:S02]  /*a4f0*/  LEA.HI.X.SX32 R15, R18, R25, 0x1, P1 ;  /* 0x00000019120f7211 */ /* 0x000fe400008f0eff */
[----:B------:R-:W-:Y:S02]  /*a500*/  LEA R7, R2, R3, 0x2 ;  /* 0x0000000302077211 */ /* 0x000fe400078e10ff */
[C---:B0-----:R-:W-:Y:S01]  /*a510*/  LEA R12, P2, R4.reuse, R23, 0x1 ;  /* 0x00000017040c7211 */ /* 0x041fe200078408ff */
[----:B------:R0:W-:Y:S03]  /*a520*/  STL.64 [R1+0xc10], R16 ;  /* 0x000c101001007387 */ /* 0x0001e60000100a00 */
[----:B------:R-:W-:Y:S01]  /*a530*/  LEA.HI.X.SX32 R13, R4, R25, 0x1, P2 ;  /* 0x00000019040d7211 */ /* 0x000fe200010f0eff */
[----:B------:R1:W-:Y:S01]  /*a540*/  STL.64 [R1+0xc08], R14 ;  /* 0x000c080e01007387 */ /* 0x0003e20000100a00 */
[----:B------:R-:W-:-:S03]  /*a550*/  LEA R9, R2, R7, 0x2 ;  /* 0x0000000702097211 */ /* 0x000fc600078e10ff */
[----:B------:R2:W-:Y:S01]  /*a560*/  STL.64 [R1+0xc00], R12 ;  /* 0x000c000c01007387 */ /* 0x0005e20000100a00 */
[CC--:B0-----:R-:W-:Y:S02]  /*a570*/  LEA R16, P0, R8.reuse, R23.reuse, 0x1 ;  /* 0x0000001708107211 */ /* 0x0c1fe400078008ff */
[----:B-1----:R-:W-:Y:S02]  /*a580*/  LEA R14, P1, R19, R23, 0x1 ;  /* 0x00000017130e7211 */ /* 0x002fe400078208ff */
[----:B------:R-:W-:Y:S02]  /*a590*/  LEA.HI.X.SX32 R17, R8, R25, 0x1, P0 ;  /* 0x0000001908117211 */ /* 0x000fe400000f0eff */
[----:B--2---:R-:W-:Y:S02]  /*a5a0*/  LEA R12, P2, R11, R23, 0x1 ;  /* 0x000000170b0c7211 */ /* 0x004fe400078408ff */
[-C--:B------:R-:W-:Y:S01]  /*a5b0*/  LEA.HI.X.SX32 R15, R19, R25.reuse, 0x1, P1 ;  /* 0x00000019130f7211 */ /* 0x080fe200008f0eff */
[C---:B------:R-:W-:Y:S01]  /*a5c0*/  IMAD R0, R2.reuse, 0x4, R9 ;  /* 0x0000000402007824 */ /* 0x040fe200078e0209 */
[----:B------:R-:W-:Y:S01]  /*a5d0*/  LEA.HI.X.SX32 R13, R11, R25, 0x1, P2 ;  /* 0x000000190b0d7211 */ /* 0x000fe200010f0eff */
[----:B------:R0:W-:Y:S04]  /*a5e0*/  STL.64 [R1+0xbf8], R16 ;  /* 0x000bf81001007387 */ /* 0x0001e80000100a00 */
[----:B------:R1:W-:Y:S01]  /*a5f0*/  STL.64 [R1+0xbf0], R14 ;  /* 0x000bf00e01007387 */ /* 0x0003e20000100a00 */
[----:B------:R-:W-:-:S03]  /*a600*/  LEA R4, R2, R0, 0x2 ;  /* 0x0000000002047211 */ /* 0x000fc600078e10ff */
[----:B------:R2:W-:Y:S01]  /*a610*/  STL.64 [R1+0xbe8], R12 ;  /* 0x000be80c01007387 */ /* 0x0005e20000100a00 */
[CC--:B0-----:R-:W-:Y:S02]  /*a620*/  LEA R16, P0, R5.reuse, R23.reuse, 0x1 ;  /* 0x0000001705107211 */ /* 0x0c1fe400078008ff */
[----:B-1----:R-:W-:Y:S02]  /*a630*/  LEA R14, P1, R6, R23, 0x1 ;  /* 0x00000017060e7211 */ /* 0x002fe400078208ff */
[----:B------:R-:W-:Y:S02]  /*a640*/  LEA.HI.X.SX32 R17, R5, R25, 0x1, P0 ;  /* 0x0000001905117211 */ /* 0x000fe400000f0eff */
[----:B--2---:R-:W-:Y:S02]  /*a650*/  LEA R12, P2, R10, R23, 0x1 ;  /* 0x000000170a0c7211 */ /* 0x004fe400078408ff */
[----:B------:R-:W-:Y:S02]  /*a660*/  LEA.HI.X.SX32 R15, R6, R25, 0x1, P1 ;  /* 0x00000019060f7211 */ /* 0x000fe400008f0eff */
[----:B------:R-:W-:-:S02]  /*a670*/  LEA R8, R2, R4, 0x2 ;  /* 0x0000000402087211 */ /* 0x000fc400078e10ff */
[----:B------:R-:W-:Y:S01]  /*a680*/  LEA.HI.X.SX32 R13, R10, R25, 0x1, P2 ;  /* 0x000000190a0d7211 */ /* 0x000fe200010f0eff */
[----:B------:R0:W-:Y:S02]  /*a690*/  STL.64 [R1+0xbe0], R16 ;  /* 0x000be01001007387 */ /* 0x0001e40000100a00 */
[----:B------:R-:W-:Y:S02]  /*a6a0*/  IMAD R5, R2, 0x4, R8 ;  /* 0x0000000402057824 */ /* 0x000fe400078e0208 */
[----:B------:R1:W-:Y:S04]  /*a6b0*/  STL.64 [R1+0xbd8], R14 ;  /* 0x000bd80e01007387 */ /* 0x0003e80000100a00 */
[----:B------:R2:W-:Y:S01]  /*a6c0*/  STL.64 [R1+0xbd0], R12 ;  /* 0x000bd00c01007387 */ /* 0x0005e20000100a00 */
[----:B0-----:R-:W-:-:S02]  /*a6d0*/  LEA R16, P0, R3, R23, 0x1 ;  /* 0x0000001703107211 */ /* 0x001fc400078008ff */
[----:B-1----:R-:W-:Y:S02]  /*a6e0*/  LEA R14, P1, R7, R23, 0x1 ;  /* 0x00000017070e7211 */ /* 0x002fe400078208ff */
[----:B------:R-:W-:Y:S02]  /*a6f0*/  LEA.HI.X.SX32 R17, R3, R25, 0x1, P0 ;  /* 0x0000001903117211 */ /* 0x000fe400000f0eff */
[----:B--2---:R-:W-:Y:S02]  /*a700*/  LEA R12, P2, R9, R23, 0x1 ;  /* 0x00000017090c7211 */ /* 0x004fe400078408ff */
[----:B------:R-:W-:Y:S02]  /*a710*/  LEA.HI.X.SX32 R15, R7, R25, 0x1, P1 ;  /* 0x00000019070f7211 */ /* 0x000fe400008f0eff */
[C---:B------:R-:W-:Y:S02]  /*a720*/  LEA R6, R2.reuse, R5, 0x2 ;  /* 0x0000000502067211 */ /* 0x040fe400078e10ff */
[----:B------:R-:W-:Y:S01]  /*a730*/  LEA.HI.X.SX32 R13, R9, R25, 0x1, P2 ;  /* 0x00000019090d7211 */ /* 0x000fe200010f0eff */
[----:B------:R-:W-:Y:S01]  /*a740*/  STL.64 [R1+0xbc8], R16 ;  /* 0x000bc81001007387 */ /* 0x000fe20000100a00 */
[----:B------:R-:W-:-:S03]  /*a750*/  LEA R7, R2, R6, 0x2 ;  /* 0x0000000602077211 */ /* 0x000fc600078e10ff */
[----:B------:R0:W-:Y:S01]  /*a760*/  STL.64 [R1+0xbc0], R14 ;  /* 0x000bc00e01007387 */ /* 0x0001e20000100a00 */
[----:B------:R-:W-:-:S03]  /*a770*/  LEA R10, P2, R8, R23, 0x1 ;  /* 0x00000017080a7211 */ /* 0x000fc600078408ff */
[----:B------:R1:W-:Y:S01]  /*a780*/  STL.64 [R1+0xbb8], R12 ;  /* 0x000bb80c01007387 */ /* 0x0003e20000100a00 */
[----:B------:R-:W-:Y:S01]  /*a790*/  IMAD R3, R2, 0x4, R7 ;  /* 0x0000000402037824 */ /* 0x000fe200078e0207 */
[----:B------:R-:W-:Y:S02]  /*a7a0*/  LEA.HI.X.SX32 R11, R8, R25, 0x1, P2 ;  /* 0x00000019080b7211 */ /* 0x000fe400010f0eff */
[-C--:B0-----:R-:W-:Y:S02]  /*a7b0*/  LEA R14, P0, R0, R23.reuse, 0x1 ;  /* 0x00000017000e7211 */ /* 0x081fe400078008ff */
[----:B-1----:R-:W-:Y:S02]  /*a7c0*/  LEA R12, P1, R4, R23, 0x1 ;  /* 0x00000017040c7211 */ /* 0x002fe400078208ff */
[-C--:B------:R-:W-:Y:S02]  /*a7d0*/  LEA.HI.X.SX32 R15, R0, R25.reuse, 0x1, P0 ;  /* 0x00000019000f7211 */ /* 0x080fe400000f0eff */
[----:B------:R-:W-:-:S02]  /*a7e0*/  LEA.HI.X.SX32 R13, R4, R25, 0x1, P1 ;  /* 0x00000019040d7211 */ /* 0x000fc400008f0eff */
[C---:B------:R-:W-:Y:S01]  /*a7f0*/  LEA R0, R2.reuse, R3, 0x2 ;  /* 0x0000000302007211 */ /* 0x040fe200078e10ff */
[----:B------:R0:W-:Y:S04]  /*a800*/  STL.64 [R1+0xbb0], R14 ;  /* 0x000bb00e01007387 */ /* 0x0001e80000100a00 */
[----:B------:R1:W-:Y:S01]  /*a810*/  STL.64 [R1+0xba8], R12 ;  /* 0x000ba80c01007387 */ /* 0x0003e20000100a00 */
[----:B------:R-:W-:-:S03]  /*a820*/  LEA R4, R2, R0, 0x2 ;  /* 0x0000000002047211 */ /* 0x000fc600078e10ff */
[----:B------:R2:W-:Y:S01]  /*a830*/  STL.64 [R1+0xba0], R10 ;  /* 0x000ba00a01007387 */ /* 0x0005e20000100a00 */
[CC--:B0-----:R-:W-:Y:S02]  /*a840*/  LEA R14, P0, R5.reuse, R23.reuse, 0x1 ;  /* 0x00000017050e7211 */ /* 0x0c1fe400078008ff */
[C---:B-1----:R-:W-:Y:S02]  /*a850*/  LEA R12, P1, R6.reuse, R23, 0x1 ;  /* 0x00000017060c7211 */ /* 0x042fe400078208ff */
[----:B------:R-:W-:Y:S02]  /*a860*/  LEA.HI.X.SX32 R15, R5, R25, 0x1, P0 ;  /* 0x00000019050f7211 */ /* 0x000fe400000f0eff */
[C---:B--2---:R-:W-:Y:S02]  /*a870*/  LEA R10, P2, R7.reuse, R23, 0x1 ;  /* 0x00000017070a7211 */ /* 0x044fe400078408ff */
[-C--:B------:R-:W-:Y:S02]  /*a880*/  LEA.HI.X.SX32 R13, R6, R25.reuse, 0x1, P1 ;  /* 0x00000019060d7211 */ /* 0x080fe400008f0eff */
[----:B------:R-:W-:Y:S01]  /*a890*/  LEA.HI.X.SX32 R11, R7, R25, 0x1, P2 ;  /* 0x00000019070b7211 */ /* 0x000fe200010f0eff */
[----:B------:R-:W-:Y:S01]  /*a8a0*/  IMAD R2, R2, 0x4, R4 ;  /* 0x0000000402027824 */ /* 0x000fe200078e0204 */
[----:B------:R0:W-:Y:S04]  /*a8b0*/  STL.64 [R1+0xb98], R14 ;  /* 0x000b980e01007387 */ /* 0x0001e80000100a00 */
[----:B------:R1:W-:Y:S01]  /*a8c0*/  STL.64 [R1+0xb90], R12 ;  /* 0x000b900c01007387 */ /* 0x0003e20000100a00 */
[----:B------:R-:W-:-:S03]  /*a8d0*/  LEA R8, P3, R2, R23, 0x1 ;  /* 0x0000001702087211 */ /* 0x000fc600078608ff */
[----:B------:R2:W-:Y:S01]  /*a8e0*/  STL.64 [R1+0xb88], R10 ;  /* 0x000b880a01007387 */ /* 0x0005e20000100a00 */
[CC--:B0-----:R-:W-:Y:S02]  /*a8f0*/  LEA R14, P0, R3.reuse, R23.reuse, 0x1 ;  /* 0x00000017030e7211 */ /* 0x0c1fe400078008ff */
[----:B-1----:R-:W-:Y:S02]  /*a900*/  LEA R12, P1, R0, R23, 0x1 ;  /* 0x00000017000c7211 */ /* 0x002fe400078208ff */
[----:B------:R-:W-:Y:S02]  /*a910*/  LEA.HI.X.SX32 R15, R3, R25, 0x1, P0 ;  /* 0x00000019030f7211 */ /* 0x000fe400000f0eff */
[----:B--2---:R-:W-:Y:S02]  /*a920*/  LEA R10, P2, R4, R23, 0x1 ;  /* 0x00000017040a7211 */ /* 0x004fe400078408ff */
[-C--:B------:R-:W-:Y:S02]  /*a930*/  LEA.HI.X.SX32 R13, R0, R25.reuse, 0x1, P1 ;  /* 0x00000019000d7211 */ /* 0x080fe400008f0eff */
[----:B------:R-:W-:-:S02]  /*a940*/  LEA.HI.X.SX32 R11, R4, R25, 0x1, P2 ;  /* 0x00000019040b7211 */ /* 0x000fc400010f0eff */
[----:B------:R-:W-:Y:S01]  /*a950*/  LEA.HI.X.SX32 R9, R2, R25, 0x1, P3 ;  /* 0x0000001902097211 */ /* 0x000fe200018f0eff */
[----:B------:R-:W-:Y:S01]  /*a960*/  STL.64 [R1+0xb80], R14 ;  /* 0x000b800e01007387 */ /* 0x000fe20000100a00 */
[----:B------:R-:W-:Y:S01]  /*a970*/  MOV R3, 0xff800000 ;  /* 0xff80000000037802 */ /* 0x000fe20000000f00 */
[----:B------:R-:W-:Y:S02]  /*a980*/  IMAD.MOV.U32 R2, RZ, RZ, 0x3f800000 ;  /* 0x3f800000ff027424 */ /* 0x000fe400078e00ff */
[----:B------:R-:W-:Y:S01]  /*a990*/  STL.64 [R1+0xb78], R12 ;  /* 0x000b780c01007387 */ /* 0x000fe20000100a00 */
[----:B------:R-:W-:-:S03]  /*a9a0*/  MOV R4, 0x3f800000 ;  /* 0x3f80000000047802 */ /* 0x000fc60000000f00 */
[----:B------:R-:W-:Y:S04]  /*a9b0*/  STL.64 [R1+0xb70], R10 ;  /* 0x000b700a01007387 */ /* 0x000fe80000100a00 */
[----:B------:R-:W-:Y:S04]  /*a9c0*/  STL.64 [R1+0xb68], R8 ;  /* 0x000b680801007387 */ /* 0x000fe80000100a00 */
[----:B------:R0:W-:Y:S04]  /*a9d0*/  STL [R1+0x2d8], R3 ;  /* 0x0002d80301007387 */ /* 0x0001e80000100800 */
[----:B------:R-:W-:Y:S04]  /*a9e0*/  STL [R1+0x604], RZ ;  /* 0x000604ff01007387 */ /* 0x000fe80000100800 */
[----:B------:R-:W-:Y:S01]  /*a9f0*/  STL [R1+0x95c], R2 ;  /* 0x00095c0201007387 */ /* 0x000fe20000100800 */
[----:B0-----:R-:W-:-:S03]  /*aa00*/  MOV R3, 0x3f800000 ;  /* 0x3f80000000037802 */ /* 0x001fc60000000f00 */
[----:B------:R-:W-:Y:S04]  /*aa10*/  STL [R1+0x600], RZ ;  /* 0x000600ff01007387 */ /* 0x000fe80000100800 */
[----:B------:R-:W-:Y:S04]  /*aa20*/  STL [R1+0x954], RZ ;  /* 0x000954ff01007387 */ /* 0x000fe80000100800 */
[----:B------:R0:W-:Y:S04]  /*aa30*/  STL [R1+0x960], R4 ;  /* 0x0009600401007387 */ /* 0x0001e80000100800 */
[----:B------:R1:W-:Y:S04]  /*aa40*/  STL [R1+0x964], R3 ;  /* 0x0009640301007387 */ /* 0x0003e80000100800 */
[----:B------:R2:W-:Y:S01]  /*aa50*/  STL [R1+0x968], R2 ;  /* 0x0009680201007387 */ /* 0x0005e20000100800 */
[----:B0-----:R-:W-:Y:S01]  /*aa60*/  IMAD.MOV.U32 R4, RZ, RZ, -0x800000 ;  /* 0xff800000ff047424 */ /* 0x001fe200078e00ff */
[----:B-1----:R-:W-:-:S04]  /*aa70*/  MOV R3, 0xff800000 ;  /* 0xff80000000037802 */ /* 0x002fc80000000f00 */
        /* <DEDUP_REMOVED lines=212> */
[----:B------:R-:W2:Y:S04]  /*b7c0*/  LDL.64 R20, [R1+0x7b0] ;  /* 0x0007b00001147983 */ /* 0x000ea80000100a00 */
[----:B------:R-:W-:Y:S04]  /*b7d0*/  STL [R1+0x2f0], RZ ;  /* 0x0002f0ff01007387 */ /* 0x000fe80000100800 */
[----:B------:R-:W-:Y:S04]  /*b7e0*/  STL [R1+0x2f4], RZ ;  /* 0x0002f4ff01007387 */ /* 0x000fe80000100800 */
[----:B------:R-:W-:Y:S04]  /*b7f0*/  STL [R1+0x2f8], RZ ;  /* 0x0002f8ff01007387 */ /* 0x000fe80000100800 */
[----:B------:R-:W-:Y:S01]  /*b800*/  STL [R1+0x2fc], RZ ;  /* 0x0002fcff01007387 */ /* 0x000fe20000100800 */
[----:B------:R-:W-:-:S03]  /*b810*/  MOV R0, c[0x0][0x1a4] ;  /* 0x0000690000007a02 */ /* 0x000fc60000000f00 */
[----:B------:R-:W-:Y:S04]  /*b820*/  STL [R1+0x2e0], RZ ;  /* 0x0002e0ff01007387 */ /* 0x000fe80000100800 */
[----:B------:R-:W-:Y:S04]  /*b830*/  STL [R1+0x2e4], RZ ;  /* 0x0002e4ff01007387 */ /* 0x000fe80000100800 */
[----:B------:R-:W-:Y:S04]  /*b840*/  STL [R1+0x2e8], RZ ;  /* 0x0002e8ff01007387 */ /* 0x000fe80000100800 */
[----:B------:R-:W-:Y:S04]  /*b850*/  STL [R1+0x2ec], RZ ;  /* 0x0002ecff01007387 */ /* 0x000fe80000100800 */
[----:B------:R-:W-:Y:S01]  /*b860*/  STL [R1+0x630], RZ ;  /* 0x000630ff01007387 */ /* 0x000fe20000100800 */
[----:B------:R-:W-:-:S03]  /*b870*/  IMAD R6, R0, 0xa, RZ ;  /* 0x0000000a00067824 */ /* 0x000fc600078e02ff */
[----:B------:R-:W-:Y:S01]  /*b880*/  STL [R1+0x634], RZ ;  /* 0x000634ff01007387 */ /* 0x000fe20000100800 */
[----:B------:R-:W-:-:S03]  /*b890*/  IMAD R7, R0, 0x14, RZ ;  /* 0x0000001400077824 */ /* 0x000fc600078e02ff */
[----:B------:R-:W-:Y:S01]  /*b8a0*/  STL [R1+0x638], RZ ;  /* 0x000638ff01007387 */ /* 0x000fe20000100800 */
[----:B------:R-:W-:-:S03]  /*b8b0*/  IMAD R8, R0, 0x28, RZ ;  /* 0x0000002800087824 */ /* 0x000fc600078e02ff */
[----:B------:R-:W-:Y:S01]  /*b8c0*/  STL [R1+0x63c], RZ ;  /* 0x00063cff01007387 */ /* 0x000fe20000100800 */
[----:B------:R-:W-:-:S03]  /*b8d0*/  IMAD R9, R0, 0x2a, RZ ;  /* 0x0000002a00097824 */ /* 0x000fc600078e02ff */
[----:B------:R-:W-:Y:S04]  /*b8e0*/  STL [R1+0x640], RZ ;  /* 0x000640ff01007387 */ /* 0x000fe80000100800 */
[----:B------:R-:W-:Y:S04]  /*b8f0*/  STL [R1+0x644], RZ ;  /* 0x000644ff01007387 */ /* 0x000fe80000100800 */
[----:B------:R-:W-:Y:S04]  /*b900*/  STL [R1+0x648], RZ ;  /* 0x000648ff01007387 */ /* 0x000fe80000100800 */
[----:B------:R-:W-:Y:S04]  /*b910*/  STL [R1+0x64c], RZ ;  /* 0x00064cff01007387 */ /* 0x000fe80000100800 */
[----:B------:R-:W-:Y:S04]  /*b920*/  STL [R1+0x660], RZ ;  /* 0x000660ff01007387 */ /* 0x000fe80000100800 */
[----:B------:R0:W-:Y:S04]  /*b930*/  STL.64 [R1+0xdd0], R6 ;  /* 0x000dd00601007387 */ /* 0x0001e80000100a00 */
[----:B------:R1:W-:Y:S04]  /*b940*/  STL.64 [R1+0xdd8], R8 ;  /* 0x000dd80801007387 */ /* 0x0003e80000100a00 */
[----:B------:R-:W3:Y:S04]  /*b950*/  S2R R29, SR_TID.X ;  /* 0x00000000001d7919 */ /* 0x000ee80000002100 */
[----:B0-----:R-:W0:Y:S04]  /*b960*/  S2R R7, SR_TID.X ;  /* 0x0000000000077919 */ /* 0x001e280000002100 */
[----:B-1----:R-:W1:Y:S01]  /*b970*/  S2R R8, SR_TID.X ;  /* 0x0000000000087919 */ /* 0x002e620000002100 */
[----:B------:R-:W-:-:S02]  /*b980*/  IMAD R10, R0, 0x16, RZ ;  /* 0x00000016000a7824 */ /* 0x000fc400078e02ff */
[C---:B------:R-:W-:Y:S02]  /*b990*/  IMAD R11, R0.reuse, 0x2c, RZ ;  /* 0x0000002c000b7824 */ /* 0x040fe400078e02ff */
[----:B------:R-:W-:-:S03]  /*b9a0*/  IMAD R12, R0, 0x2e, RZ ;  /* 0x0000002e000c7824 */ /* 0x000fc600078e02ff */
[----:B------:R4:W-:Y:S01]  /*b9b0*/  STL.64 [R1+0xdc0], R10 ;  /* 0x000dc00a01007387 */ /* 0x0009e20000100a00 */
[----:B------:R-:W-:Y:S01]  /*b9c0*/  IMAD R13, R0, 0x6, RZ ;  /* 0x00000006000d7824 */ /* 0x000fe200078e02ff */
[----:B---3--:R-:W-:Y:S02]  /*b9d0*/  LOP3.LUT R29, R29, 0x7, RZ, 0xc0, !PT ;  /* 0x000000071d1d7812 */ /* 0x008fe400078ec0ff */
[----:B0-----:R-:W-:Y:S02]  /*b9e0*/  LOP3.LUT R6, R7, 0xff, RZ, 0xc0, !PT ;  /* 0x000000ff07067812 */ /* 0x001fe400078ec0ff */
[C---:B-1----:R-:W-:Y:S01]  /*b9f0*/  LOP3.LUT R7, R8.reuse, 0x7, RZ, 0xc0, !PT ;  /* 0x0000000708077812 */ /* 0x042fe200078ec0ff */
[C---:B----4-:R-:W-:Y:S01]  /*ba00*/  IMAD.SHL.U32 R11, R8.reuse, 0x2, RZ ;  /* 0x00000002080b7824 */ /* 0x050fe200078e00ff */
[----:B------:R-:W-:Y:S01]  /*ba10*/  LOP3.LUT R9, R8, 0xc0, RZ, 0xc0, !PT ;  /* 0x000000c008097812 */ /* 0x000fe200078ec0ff */
[----:B------:R-:W-:Y:S02]  /*ba20*/  IMAD R29, R29, 0x90, RZ ;  /* 0x000000901d1d7824 */ /* 0x000fe400078e02ff */
[----:B------:R-:W-:-:S02]  /*ba30*/  IMAD R8, R7, 0x210, RZ ;  /* 0x0000021007087824 */ /* 0x000fc400078e02ff */
[C---:B------:R-:W-:Y:S02]  /*ba40*/  IMAD R14, R0.reuse, 0xc, RZ ;  /* 0x0000000c000e7824 */ /* 0x040fe400078e02ff */
[C---:B------:R-:W-:Y:S02]  /*ba50*/  IMAD R15, R0.reuse, 0x18, RZ ;  /* 0x00000018000f7824 */ /* 0x040fe400078e02ff */
[C---:B------:R-:W-:Y:S02]  /*ba60*/  IMAD R16, R0.reuse, 0x30, RZ ;  /* 0x0000003000107824 */ /* 0x040fe400078e02ff */
[C---:B------:R-:W-:Y:S01]  /*ba70*/  IMAD R17, R0.reuse, 0x32, RZ ;  /* 0x0000003200117824 */ /* 0x040fe200078e02ff */
[--C-:B------:R-:W-:Y:S01]  /*ba80*/  LOP3.LUT R29, R29, 0x30, R11.reuse, 0x78, !PT ;  /* 0x000000301d1d7812 */ /* 0x100fe200078e780b */
[----:B------:R-:W-:Y:S01]  /*ba90*/  IMAD R18, R0, 0x1a, RZ ;  /* 0x0000001a00127824 */ /* 0x000fe200078e02ff */
[----:B------:R-:W-:Y:S01]  /*baa0*/  LOP3.LUT R8, R8, 0x30, R11, 0x78, !PT ;  /* 0x0000003008087812 */ /* 0x000fe200078e780b */
[C---:B------:R-:W-:Y:S01]  /*bab0*/  IMAD R19, R0.reuse, 0x34, RZ ;  /* 0x0000003400137824 */ /* 0x040fe200078e02ff */
[----:B------:R-:W-:Y:S01]  /*bac0*/  STL.64 [R1+0xdb8], R12 ;  /* 0x000db80c01007387 */ /* 0x000fe20000100a00 */
[----:B------:R-:W-:-:S03]  /*bad0*/  IMAD R11, R0, 0x46, RZ ;  /* 0x00000046000b7824 */ /* 0x000fc600078e02ff */
[----:B------:R-:W-:Y:S01]  /*bae0*/  STL.64 [R1+0xdb0], R14 ;  /* 0x000db00e01007387 */ /* 0x000fe20000100a00 */
[----:B------:R-:W-:Y:S01]  /*baf0*/  SHF.L.U32 R6, R6, 0x1, RZ ;  /* 0x0000000106067819 */ /* 0x000fe200000006ff */
[C---:B------:R-:W-:Y:S02]  /*bb00*/  IMAD R7, R0.reuse, 0x42, RZ ;  /* 0x0000004200077824 */ /* 0x040fe400078e02ff */
[----:B------:R-:W-:Y:S01]  /*bb10*/  STL.64 [R1+0xdc8], R16 ;  /* 0x000dc81001007387 */ /* 0x000fe20000100a00 */
[----:B------:R-:W-:Y:S01]  /*bb20*/  SHF.R.U32.HI R9, RZ, 0x2, R9 ;  /* 0x00000002ff097819 */ /* 0x000fe20000011609 */
[C---:B------:R-:W-:Y:S02]  /*bb30*/  IMAD R22, R0.reuse, 0x1c, RZ ;  /* 0x0000001c00167824 */ /* 0x040fe400078e02ff */
[----:B------:R0:W-:Y:S01]  /*bb40*/  STL.64 [R1+0xda0], R18 ;  /* 0x000da01201007387 */ /* 0x0001e20000100a00 */
[C---:B------:R-:W-:Y:S02]  /*bb50*/  IMAD R23, R0.reuse, 0x38, RZ ;  /* 0x0000003800177824 */ /* 0x040fe400078e02ff */
[----:B------:R-:W-:-:S02]  /*bb60*/  IMAD R24, R0, 0x3a, RZ ;  /* 0x0000003a00187824 */ /* 0x000fc400078e02ff */
[----:B------:R-:W-:Y:S01]  /*bb70*/  IMAD R25, R0, 0x1e, RZ ;  /* 0x0000001e00197824 */ /* 0x000fe200078e02ff */
[----:B------:R-:W-:Y:S01]  /*bb80*/  LOP3.LUT R6, R6, R9, RZ, 0x3c, !PT ;  /* 0x0000000906067212 */ /* 0x000fe200078e3cff */
[C---:B------:R-:W-:Y:S02]  /*bb90*/  IMAD R8, R0.reuse, 0x48, RZ ;  /* 0x0000004800087824 */ /* 0x040fe400078e02ff */
[C---:B------:R-:W-:Y:S02]  /*bba0*/  IMAD R2, R0.reuse, 0x22, RZ ;  /* 0x0000002200027824 */ /* 0x040fe400078e02ff */
[C---:B------:R-:W-:Y:S02]  /*bbb0*/  IMAD R9, R0.reuse, 0x4a, RZ ;  /* 0x0000004a00097824 */ /* 0x040fe400078e02ff */
[C---:B0-----:R-:W-:Y:S02]  /*bbc0*/  IMAD R19, R0.reuse, 0x21, RZ ;  /* 0x0000002100137824 */ /* 0x041fe400078e02ff */
[----:B------:R-:W-:-:S02]  /*bbd0*/  IMAD R10, R0, 0x4e, RZ ;  /* 0x0000004e000a7824 */ /* 0x000fc400078e02ff */
[C---:B------:R-:W-:Y:S02]  /*bbe0*/  IMAD R3, R0.reuse, 0x12, RZ ;  /* 0x0000001200037824 */ /* 0x040fe400078e02ff */
[C---:B------:R-:W-:Y:S02]  /*bbf0*/  IMAD R4, R0.reuse, 0x24, RZ ;  /* 0x0000002400047824 */ /* 0x040fe400078e02ff */
[C---:B------:R-:W-:Y:S02]  /*bc00*/  IMAD R18, R0.reuse, 0x23, RZ ;  /* 0x0000002300127824 */ /* 0x040fe400078e02ff */
[----:B--2---:R-:W-:Y:S01]  /*bc10*/  IMAD.MOV.U32 R26, RZ, RZ, R20 ;  /* 0x000000ffff1a7224 */ /* 0x004fe200078e0014 */
[----:B------:R-:W-:Y:S01]  /*bc20*/  MOV R27, R21 ;  /* 0x00000015001b7202 */ /* 0x000fe20000000f00 */
[C---:B------:R-:W-:Y:S02]  /*bc30*/  IMAD R20, R0.reuse, 0x36, RZ ;  /* 0x0000003600147824 */ /* 0x040fe400078e02ff */
[----:B------:R-:W-:Y:S01]  /*bc40*/  IMAD R21, R0, 0xe, RZ ;  /* 0x0000000e00157824 */ /* 0x000fe200078e02ff */
[----:B------:R-:W-:-:S04]  /*bc50*/  MOV R12, R26 ;  /* 0x0000001a000c7202 */ /* 0x000fc80000000f00 */
[----:B------:R0:W-:Y:S01]  /*bc60*/  STL.64 [R1+0xd98], R20 ;  /* 0x000d981401007387 */ /* 0x0001e20000100a00 */
[-C--:B------:R-:W-:Y:S01]  /*bc70*/  IADD3 R14, P3, R7, R12.reuse, RZ ;  /* 0x0000000c070e7210 */ /* 0x080fe20007f7e0ff */
[----:B------:R-:W-:Y:S02]  /*bc80*/  IMAD.MOV.U32 R13, RZ, RZ, R27 ;  /* 0x000000ffff0d7224 */ /* 0x000fe400078e001b */
[----:B------:R-:W-:Y:S01]  /*bc90*/  STL [R1+0xde0], R21 ;  /* 0x000de01501007387 */ /* 0x000fe20000100800 */
[C---:B------:R-:W-:Y:S01]  /*bca0*/  IMAD R7, R0.reuse, 0x44, RZ ;  /* 0x0000004400077824 */ /* 0x040fe200078e02ff */
[-C--:B0-----:R-:W-:Y:S01]  /*bcb0*/  IADD3 R20, P1, R11, R12.reuse, RZ ;  /* 0x0000000c0b147210 */ /* 0x081fe20007f3e0ff */
[C---:B------:R-:W-:Y:S01]  /*bcc0*/  IMAD R11, R0.reuse, 0x4c, RZ ;  /* 0x0000004c000b7824 */ /* 0x040fe200078e02ff */
[----:B------:R0:W-:Y:S04]  /*bcd0*/  STL.64 [R1+0xda8], R22 ;  /* 0x000da81601007387 */ /* 0x0001e80000100a00 */
[----:B------:R1:W-:Y:S01]  /*bce0*/  STL.64 [R1+0xd90], R24 ;  /* 0x000d901801007387 */ /* 0x0003e20000100a00 */
[-C--:B------:R-:W-:Y:S01]  /*bcf0*/  IADD3 R16, P2, R11, R12.reuse, RZ ;  /* 0x0000000c0b107210 */ /* 0x080fe20007f5e0ff */
[----:B------:R-:W-:Y:S01]  /*bd00*/  IMAD R11, R0, 0x11, RZ ;  /* 0x00000011000b7824 */ /* 0x000fe200078e02ff */
[----:B------:R-:W-:-:S02]  /*bd10*/  IADD3 R6, P0, R7, R12, RZ ;  /* 0x0000000c07067210 */ /* 0x000fc40007f1e0ff */
[-C--:B------:R-:W-:Y:S02]  /*bd20*/  LEA.HI.X.SX32 R15, R19, R13.reuse, 0x1, P3 ;  /* 0x0000000d130f7211 */ /* 0x080fe400018f0eff */
[-C--:B0-----:R-:W-:Y:S02]  /*bd30*/  IADD3 R22, P4, R9, R12.reuse, RZ ;  /* 0x0000000c09167210 */ /* 0x081fe40007f9e0ff */
[-C--:B-1----:R-:W-:Y:S02]  /*bd40*/  IADD3 R24, P5, R8, R12.reuse, RZ ;  /* 0x0000000c08187210 */ /* 0x082fe40007fbe0ff */
[C---:B------:R-:W-:Y:S01]  /*bd50*/  IADD3 R8, P6, R2.reuse, R12, RZ ;  /* 0x0000000c02087210 */ /* 0x040fe20007fde0ff */
[----:B------:R-:W-:Y:S01]  /*bd60*/  STL [R1+0xa40], R22 ;  /* 0x000a401601007387 */ /* 0x000fe20000100800 */
[-C--:B------:R-:W-:Y:S02]  /*bd70*/  LEA.HI.X.SX32 R7, R2, R13.reuse, 0x1, P0 ;  /* 0x0000000d02077211 */ /* 0x080fe400000f0eff */
[-C--:B------:R-:W-:Y:S01]  /*bd80*/  LEA.HI.X.SX32 R9, R11, R13.reuse, 0x1, P6 ;  /* 0x0000000d0b097211 */ /* 0x080fe200030f0eff */
[----:B------:R0:W-:Y:S01]  /*bd90*/  STL.64 [R1+0xa60], R14 ;  /* 0x000a600e01007387 */ /* 0x0001e20000100a00 */
[----:B------:R-:W-:-:S03]  /*bda0*/  LEA.HI.X.SX32 R21, R18, R13, 0x1, P1 ;  /* 0x0000000d12157211 */ /* 0x000fc600008f0eff */
[----:B------:R1:W-:Y:S04]  /*bdb0*/  STL.64 [R1+0xae0], R8 ;  /* 0x000ae00801007387 */ /* 0x0003e80000100a00 */
[----:B------:R2:W-:Y:S01]  /*bdc0*/  STL.64 [R1+0xa58], R6 ;  /* 0x000a580601007387 */ /* 0x0005e20000100a00 */
[-C--:B0-----:R-:W-:Y:S01]  /*bdd0*/  IADD3 R14, P3, R10, R12.reuse, RZ ;  /* 0x0000000c0a0e7210 */ /* 0x081fe20007f7e0ff */
[----:B------:R-:W-:Y:S01]  /*bde0*/  IMAD R10, R0, 0x9, RZ ;  /* 0x00000009000a7824 */ /* 0x000fe200078e02ff */
[CC--:B-1----:R-:W-:Y:S02]  /*bdf0*/  IADD3 R8, P6, R3.reuse, R12.reuse, RZ ;  /* 0x0000000c03087210 */ /* 0x0c2fe40007fde0ff */
[----:B--2---:R-:W-:Y:S02]  /*be00*/  IADD3 R6, P0, R4, R12, RZ ;  /* 0x0000000c04067210 */ /* 0x004fe40007f1e0ff */
[-C--:B------:R-:W-:Y:S01]  /*be10*/  LEA.HI.X.SX32 R9, R10, R13.reuse, 0x1, P6 ;  /* 0x0000000d0a097211 */ /* 0x080fe200030f0eff */
[----:B------:R0:W-:Y:S01]  /*be20*/  STL.64 [R1+0xa50], R20 ;  /* 0x000a501401007387 */ /* 0x0001e20000100a00 */
[----:B------:R-:W-:-:S03]  /*be30*/  LEA.HI.X.SX32 R7, R3, R13, 0x1, P0 ;  /* 0x0000000d03077211 */ /* 0x000fc600000f0eff */
[----:B0-----:R-:W2:Y:S04]  /*be40*/  LDL.LU R21, [R1+0xde0] ;  /* 0x000de00001157983 */ /* 0x001ea80000300800 */
[----:B------:R0:W-:Y:S04]  /*be50*/  STL.64 [R1+0xb20], R8 ;  /* 0x000b200801007387 */ /* 0x0001e80000100a00 */
[----:B0-----:R-:W3:Y:S04]  /*be60*/  LDL.LU.64 R8, [R1+0xdd8] ;  /* 0x000dd80001087983 */ /* 0x001ee80000300a00 */
[----:B------:R0:W-:Y:S04]  /*be70*/  STL.64 [R1+0xad8], R6 ;  /* 0x000ad80601007387 */ /* 0x0001e80000100a00 */
[----:B0-----:R-:W4:Y:S01]  /*be80*/  LDL.LU.64 R6, [R1+0xdd0] ;  /* 0x000dd00001067983 */ /* 0x001f220000300a00 */
[C---:B------:R-:W-:Y:S01]  /*be90*/  IMAD R5, R0.reuse, 0x26, RZ ;  /* 0x0000002600057824 */ /* 0x040fe200078e02ff */
[----:B------:R-:W-:Y:S01]  /*bea0*/  MOV R2, R22 ;  /* 0x0000001600027202 */ /* 0x000fe20000000f00 */
[----:B------:R-:W-:-:S02]  /*beb0*/  IMAD R15, R0, 0x25, RZ ;  /* 0x00000025000f7824 */ /* 0x000fc400078e02ff */
[----:B------:R-:W-:Y:S01]  /*bec0*/  IMAD R17, R0, 0x13, RZ ;  /* 0x0000001300117824 */ /* 0x000fe200078e02ff */
[----:B------:R-:W-:Y:S02]  /*bed0*/  IADD3 R22, P0, R5, R12, RZ ;  /* 0x0000000c05167210 */ /* 0x000fe40007f1e0ff */
[----:B------:R-:W-:Y:S02]  /*bee0*/  MOV R3, R23 ;  /* 0x0000001700037202 */ /* 0x000fe40000000f00 */
[-C--:B------:R-:W-:Y:S02]  /*bef0*/  LEA.HI.X.SX32 R25, R4, R13.reuse, 0x1, P5 ;  /* 0x0000000d04197211 */ /* 0x080fe400028f0eff */
[-C--:B------:R-:W-:Y:S02]  /*bf00*/  LEA.HI.X.SX32 R3, R15, R13.reuse, 0x1, P4 ;  /* 0x0000000d0f037211 */ /* 0x080fe400020f0eff */
[----:B------:R-:W-:Y:S01]  /*bf10*/  LEA.HI.X.SX32 R23, R17, R13, 0x1, P0 ;  /* 0x0000000d11177211 */ /* 0x000fe200000f0eff */
[C---:B------:R-:W-:Y:S01]  /*bf20*/  IMAD R20, R0.reuse, 0x56, RZ ;  /* 0x0000005600147824 */ /* 0x040fe200078e02ff */
[----:B------:R-:W-:Y:S01]  /*bf30*/  STL.64 [R1+0xa48], R24 ;  /* 0x000a481801007387 */ /* 0x000fe20000100a00 */
[----:B------:R-:W-:-:S03]  /*bf40*/  IMAD R19, R0, 0x50, RZ ;  /* 0x0000005000137824 */ /* 0x000fc600078e02ff */
[----:B------:R-:W-:Y:S01]  /*bf50*/  STL [R1+0xa44], R3 ;  /* 0x000a440301007387 */ /* 0x000fe20000100800 */
[----:B------:R-:W-:-:S03]  /*bf60*/  IADD3 R20, P4, R20, R12, RZ ;  /* 0x0000000c14147210 */ /* 0x000fc60007f9e0ff */
[----:B------:R0:W-:Y:S01]  /*bf70*/  STL.64 [R1+0xad0], R22 ;  /* 0x000ad01601007387 */ /* 0x0001e20000100a00 */
[-C--:B------:R-:W-:Y:S02]  /*bf80*/  LEA.HI.X.SX32 R17, R5, R13.reuse, 0x1, P2 ;  /* 0x0000000d05117211 */ /* 0x080fe400010f0eff */
[----:B------:R-:W-:Y:S01]  /*bf90*/  IADD3 R18, P1, R19, R12, RZ ;  /* 0x0000000c13127210 */ /* 0x000fe20007f3e0ff */
[----:B------:R-:W-:Y:S01]  /*bfa0*/  STL [R1+0xa10], R20 ;  /* 0x000a101401007387 */ /* 0x000fe20000100800 */
[C---:B------:R-:W-:Y:S02]  /*bfb0*/  IMAD R19, R0.reuse, 0x5, RZ ;  /* 0x0000000500137824 */ /* 0x040fe400078e02ff */
[C---:B0-----:R-:W-:Y:S01]  /*bfc0*/  IMAD R23, R0.reuse, 0x27, RZ ;  /* 0x0000002700177824 */ /* 0x041fe200078e02ff */
[----:B------:R0:W-:Y:S04]  /*bfd0*/  STL.64 [R1+0xa38], R16 ;  /* 0x000a381001007387 */ /* 0x0001e80000100a00 */
[----:B------:R-:W-:Y:S01]  /*bfe0*/  LEA.HI.X.SX32 R15, R23, R13, 0x1, P3 ;  /* 0x0000000d170f7211 */ /* 0x000fe200018f0eff */
[----:B------:R-:W-:-:S04]  /*bff0*/  IMAD R11, R0, 0x52, RZ ;  /* 0x00000052000b7824 */ /* 0x000fc800078e02ff */
[----:B------:R-:W-:Y:S01]  /*c000*/  STL.64 [R1+0xa30], R14 ;  /* 0x000a300e01007387 */ /* 0x000fe20000100a00 */
[-C--:B------:R-:W-:Y:S02]  /*c010*/  IADD3 R10, P6, R11, R12.reuse, RZ ;  /* 0x0000000c0b0a7210 */ /* 0x080fe40007fde0ff */
[-C--:B---3--:R-:W-:Y:S02]  /*c020*/  IADD3 R22, P3, R8, R12.reuse, RZ ;  /* 0x0000000c08167210 */ /* 0x088fe40007f7e0ff */
[-C--:B----4-:R-:W-:Y:S02]  /*c030*/  IADD3 R2, P0, R6, R12.reuse, RZ ;  /* 0x0000000c06027210 */ /* 0x090fe40007f1e0ff */
[C---:B0-----:R-:W-:Y:S02]  /*c040*/  IADD3 R16, P2, R7.reuse, R12, RZ ;  /* 0x0000000c07107210 */ /* 0x041fe40007f5e0ff */
[-C--:B------:R-:W-:Y:S02]  /*c050*/  LEA.HI.X.SX32 R23, R7, R13.reuse, 0x1, P3 ;  /* 0x0000000d07177211 */ /* 0x080fe400018f0eff */
[----:B------:R-:W-:-:S02]  /*c060*/  LEA.HI.X.SX32 R3, R19, R13, 0x1, P0 ;  /* 0x0000000d13037211 */ /* 0x000fc400000f0eff */
[-C--:B------:R-:W-:Y:S02]  /*c070*/  MOV R7, R13.reuse ;  /* 0x0000000d00077202 */ /* 0x080fe40000000f00 */
[----:B------:R-:W-:Y:S01]  /*c080*/  LEA.HI.X.SX32 R17, R6, R13, 0x1, P2 ;  /* 0x0000000d06117211 */ /* 0x000fe200010f0eff */
[----:B------:R-:W-:Y:S01]  /*c090*/  STL.64 [R1+0xb40], R2 ;  /* 0x000b400201007387 */ /* 0x000fe20000100a00 */
[----:B------:R-:W-:-:S03]  /*c0a0*/  LEA.HI.X.SX32 R19, R8, R7, 0x1, P1 ;  /* 0x0000000708137211 */ /* 0x000fc600008f0eff */
[----:B------:R0:W-:Y:S04]  /*c0b0*/  STL.64 [R1+0xb18], R16 ;  /* 0x000b181001007387 */ /* 0x0001e80000100a00 */
[----:B0-----:R-:W3:Y:S04]  /*c0c0*/  LDL.LU.64 R16, [R1+0xdc8] ;  /* 0x000dc80001107983 */ /* 0x001ee80000300a00 */
[----:B------:R-:W-:Y:S04]  /*c0d0*/  STL.64 [R1+0xac8], R22 ;  /* 0x000ac81601007387 */ /* 0x000fe80000100a00 */
[----:B------:R0:W-:Y:S02]  /*c0e0*/  STL.64 [R1+0xa28], R18 ;  /* 0x000a281201007387 */ /* 0x0001e40000100a00 */
[----:B0-----:R-:W-:-:S05]  /*c0f0*/  IMAD R18, R0, 0x29, RZ ;  /* 0x0000002900127824 */ /* 0x001fca00078e02ff */
[----:B------:R-:W-:-:S05]  /*c100*/  LEA.HI.X.SX32 R11, R18, R7, 0x1, P6 ;  /* 0x00000007120b7211 */ /* 0x000fca00030f0eff */
[----:B------:R0:W-:Y:S04]  /*c110*/  STL.64 [R1+0xa20], R10 ;  /* 0x000a200a01007387 */ /* 0x0001e80000100a00 */
[----:B0-----:R-:W4:Y:S01]  /*c120*/  LDL.LU.64 R10, [R1+0xdc0] ;  /* 0x000dc000010a7983 */ /* 0x001f220000300a00 */
[C---:B------:R-:W-:Y:S02]  /*c130*/  IMAD R14, R0.reuse, 0x58, RZ ;  /* 0x00000058000e7824 */ /* 0x040fe400078e02ff */
[C---:B------:R-:W-:Y:S02]  /*c140*/  IMAD R25, R0.reuse, 0x54, RZ ;  /* 0x0000005400197824 */ /* 0x040fe400078e02ff */
[----:B------:R-:W-:Y:S02]  /*c150*/  IMAD R15, R0, 0x5a, RZ ;  /* 0x0000005a000f7824 */ /* 0x000fe400078e02ff */
[----:B------:R-:W-:Y:S01]  /*c160*/  IMAD.MOV.U32 R6, RZ, RZ, R12 ;  /* 0x000000ffff067224 */ /* 0x000fe200078e000c */
[-C--:B------:R-:W-:Y:S01]  /*c170*/  IADD3 R2, P0, R14, R12.reuse, RZ ;  /* 0x0000000c0e027210 */ /* 0x080fe20007f1e0ff */
[----:B------:R-:W-:Y:S01]  /*c180*/  IMAD R4, R0, 0x15, RZ ;  /* 0x0000001500047824 */ /* 0x000fe200078e02ff */
[----:B------:R-:W-:-:S02]  /*c190*/  IADD3 R24, P5, R25, R12, RZ ;  /* 0x0000000c19187210 */ /* 0x000fc40007fbe0ff */
[----:B------:R-:W-:Y:S02]  /*c1a0*/  IADD3 R14, P2, R15, R12, RZ ;  /* 0x0000000c0f0e7210 */ /* 0x000fe40007f5e0ff */
[C---:B------:R-:W-:Y:S02]  /*c1b0*/  IADD3 R12, P3, R9.reuse, R6, RZ ;  /* 0x00000006090c7210 */ /* 0x040fe40007f7e0ff */
[-C--:B------:R-:W-:Y:S02]  /*c1c0*/  LEA.HI.X.SX32 R25, R9, R7.reuse, 0x1, P5 ;  /* 0x0000000709197211 */ /* 0x080fe400028f0eff */
[----:B------:R-:W-:Y:S01]  /*c1d0*/  LEA.HI.X.SX32 R13, R4, R7, 0x1, P3 ;  /* 0x00000007040d7211 */ /* 0x000fe200018f0eff */
[----:B------:R-:W-:-:S04]  /*c1e0*/  IMAD R3, R0, 0x2b, RZ ;  /* 0x0000002b00037824 */ /* 0x000fc800078e02ff */
[----:B------:R-:W-:Y:S04]  /*c1f0*/  STL.64 [R1+0xac0], R12 ;  /* 0x000ac00c01007387 */ /* 0x000fe80000100a00 */
[----:B------:R0:W-:Y:S01]  /*c200*/  STL.64 [R1+0xa18], R24 ;  /* 0x000a181801007387 */ /* 0x0001e20000100a00 */
[----:B--2---:R-:W-:Y:S01]  /*c210*/  MOV R9, R21 ;  /* 0x0000001500097202 */ /* 0x004fe20000000f00 */
[C---:B------:R-:W-:Y:S01]  /*c220*/  IMAD R4, R0.reuse, 0x60, RZ ;  /* 0x0000006000047824 */ /* 0x040fe200078e02ff */
[----:B------:R-:W-:Y:S02]  /*c230*/  LEA.HI.X.SX32 R9, R3, R7, 0x1, P4 ;  /* 0x0000000703097211 */ /* 0x000fe400020f0eff */
[----:B------:R-:W-:Y:S01]  /*c240*/  MOV R8, R20 ;  /* 0x0000001400087202 */ /* 0x000fe20000000f00 */
[----:B0-----:R-:W-:-:S02]  /*c250*/  IMAD R24, R0, 0xb, RZ ;  /* 0x0000000b00187824 */ /* 0x001fc400078e02ff */
[----:B------:R-:W-:Y:S01]  /*c260*/  IMAD R25, R0, 0x62, RZ ;  /* 0x0000006200197824 */ /* 0x000fe200078e02ff */
[-C--:B------:R-:W-:Y:S01]  /*c270*/  IADD3 R8, P4, R4, R6.reuse, RZ ;  /* 0x0000000604087210 */ /* 0x080fe20007f9e0ff */
[----:B------:R-:W-:Y:S01]  /*c280*/  STL [R1+0xa14], R9 ;  /* 0x000a140901007387 */ /* 0x000fe20000100800 */
[-C--:B----4-:R-:W-:Y:S02]  /*c290*/  IADD3 R12, P3, R10, R6.reuse, RZ ;  /* 0x000000060a0c7210 */ /* 0x090fe40007f7e0ff */
[-C--:B------:R-:W-:Y:S02]  /*c2a0*/  IADD3 R20, P5, R11, R6.reuse, RZ ;  /* 0x000000060b147210 */ /* 0x080fe40007fbe0ff */
[-C--:B------:R-:W-:Y:S02]  /*c2b0*/  LEA.HI.X.SX32 R13, R24, R7.reuse, 0x1, P3 ;  /* 0x00000007180d7211 */ /* 0x080fe400018f0eff */
[----:B------:R-:W-:Y:S02]  /*c2c0*/  IADD3 R4, P3, R25, R6, RZ ;  /* 0x0000000619047210 */ /* 0x000fe40007f7e0ff */
[-C--:B------:R-:W-:Y:S01]  /*c2d0*/  LEA.HI.X.SX32 R21, R10, R7.reuse, 0x1, P5 ;  /* 0x000000070a157211 */ /* 0x080fe200028f0eff */
[----:B------:R0:W-:Y:S01]  /*c2e0*/  STL.64 [R1+0xb10], R12 ;  /* 0x000b100c01007387 */ /* 0x0001e20000100a00 */
[----:B------:R-:W-:-:S03]  /*c2f0*/  LEA.HI.X.SX32 R3, R11, R7, 0x1, P0 ;  /* 0x000000070b037211 */ /* 0x000fc600000f0eff */
[----:B0-----:R-:W2:Y:S04]  /*c300*/  LDL.LU.64 R12, [R1+0xdb8] ;  /* 0x000db800010c7983 */ /* 0x001ea80000300a00 */
[----:B------:R-:W-:Y:S04]  /*c310*/  STL [R1+0x9e0], R4 ;  /* 0x0009e00401007387 */ /* 0x000fe80000100800 */
[----:B------:R0:W-:Y:S02]  /*c320*/  STL.64 [R1+0xab8], R20 ;  /* 0x000ab81401007387 */ /* 0x0001e40000100a00 */
[----:B0-----:R-:W-:-:S02]  /*c330*/  IMAD R20, R0, 0x2d, RZ ;  /* 0x0000002d00147824 */ /* 0x001fc400078e02ff */
[----:B------:R-:W-:Y:S03]  /*c340*/  STL.64 [R1+0xa08], R2 ;  /* 0x000a080201007387 */ /* 0x000fe60000100a00 */
[----:B------:R-:W-:-:S05]  /*c350*/  LEA.HI.X.SX32 R15, R20, R7, 0x1, P2 ;  /* 0x00000007140f7211 */ /* 0x000fca00010f0eff */
[----:B------:R0:W-:Y:S04]  /*c360*/  STL.64 [R1+0xa00], R14 ;  /* 0x000a000e01007387 */ /* 0x0001e80000100a00 */
[----:B0-----:R-:W4:Y:S01]  /*c370*/  LDL.LU.64 R14, [R1+0xdb0] ;  /* 0x000db000010e7983 */ /* 0x001f220000300a00 */
[C---:B------:R-:W-:Y:S02]  /*c380*/  IMAD R23, R0.reuse, 0x5c, RZ ;  /* 0x0000005c00177824 */ /* 0x040fe400078e02ff */
[----:B------:R-:W-:-:S03]  /*c390*/  IMAD R19, R0, 0x5e, RZ ;  /* 0x0000005e00137824 */ /* 0x000fc600078e02ff */
[-C--:B------:R-:W-:Y:S01]  /*c3a0*/  IADD3 R22, P1, R23, R6.reuse, RZ ;  /* 0x0000000617167210 */ /* 0x080fe20007f3e0ff */
[C---:B------:R-:W-:Y:S01]  /*c3b0*/  IMAD R23, R0.reuse, 0x17, RZ ;  /* 0x0000001700177824 */ /* 0x040fe200078e02ff */
[----:B------:R-:W-:Y:S01]  /*c3c0*/  IADD3 R18, P6, R19, R6, RZ ;  /* 0x0000000613127210 */ /* 0x000fe20007fde0ff */
[C---:B------:R-:W-:Y:S02]  /*c3d0*/  IMAD R19, R0.reuse, 0x2f, RZ ;  /* 0x0000002f00137824 */ /* 0x040fe400078e02ff */
[----:B------:R-:W-:-:S03]  /*c3e0*/  IMAD R9, R0, 0x3, RZ ;  /* 0x0000000300097824 */ /* 0x000fc600078e02ff */
[----:B------:R-:W-:Y:S01]  /*c3f0*/  LEA.HI.X.SX32 R19, R19, R7, 0x1, P6 ;  /* 0x0000000713137211 */ /* 0x000fe200030f0eff */
[C---:B------:R-:W-:Y:S02]  /*c400*/  IMAD R10, R0.reuse, 0x68, RZ ;  /* 0x00000068000a7824 */ /* 0x040fe400078e02ff */
[C---:B------:R-:W-:Y:S02]  /*c410*/  IMAD R2, R0.reuse, 0x64, RZ ;  /* 0x0000006400027824 */ /* 0x040fe400078e02ff */
[----:B------:R-:W-:-:S03]  /*c420*/  IMAD R3, R0, 0x19, RZ ;  /* 0x0000001900037824 */ /* 0x000fc600078e02ff */
[----:B------:R-:W-:Y:S01]  /*c430*/  IADD3 R2, P0, R2, R6, RZ ;  /* 0x0000000602027210 */ /* 0x000fe20007f1e0ff */
[----:B------:R-:W-:-:S05]  /*c440*/  IMAD R21, R0, 0x66, RZ ;  /* 0x0000006600157824 */ /* 0x000fca00078e02ff */
[-C--:B------:R-:W-:Y:S02]  /*c450*/  IADD3 R20, P2, R21, R6.reuse, RZ ;  /* 0x0000000615147210 */ /* 0x080fe40007f5e0ff */
[----:B--2---:R-:W-:-:S04]  /*c460*/  IADD3 R24, P5, R12, R6, RZ ;  /* 0x000000060c187210 */ /* 0x004fc80007fbe0ff */
[-C--:B------:R-:W-:Y:S02]  /*c470*/  LEA.HI.X.SX32 R25, R23, R7.reuse, 0x1, P5 ;  /* 0x0000000717197211 */ /* 0x080fe400028f0eff */
[----:B------:R-:W-:-:S03]  /*c480*/  LEA.HI.X.SX32 R23, R12, R7, 0x1, P1 ;  /* 0x000000070c177211 */ /* 0x000fc600008f0eff */
[----:B------:R0:W-:Y:S04]  /*c490*/  STL.64 [R1+0xab0], R24 ;  /* 0x000ab01801007387 */ /* 0x0001e80000100a00 */
[----:B------:R4:W-:Y:S01]  /*c4a0*/  STL.64 [R1+0x9f8], R22 ;  /* 0x0009f81601007387 */ /* 0x0009e20000100a00 */
[----:B0-----:R-:W-:-:S03]  /*c4b0*/  IADD3 R24, P5, R13, R6, RZ ;  /* 0x000000060d187210 */ /* 0x001fc60007fbe0ff */
[----:B------:R0:W-:Y:S01]  /*c4c0*/  STL.64 [R1+0x9f0], R18 ;  /* 0x0009f01201007387 */ /* 0x0001e20000100a00 */
[----:B------:R-:W-:Y:S01]  /*c4d0*/  LEA.HI.X.SX32 R25, R9, R7, 0x1, P5 ;  /* 0x0000000709197211 */ /* 0x000fe200028f0eff */
[----:B------:R-:W-:-:S04]  /*c4e0*/  IMAD R9, R0, 0x6a, RZ ;  /* 0x0000006a00097824 */ /* 0x000fc800078e02ff */
[----:B------:R3:W-:Y:S01]  /*c4f0*/  STL.64 [R1+0xb50], R24 ;  /* 0x000b501801007387 */ /* 0x0007e20000100a00 */
[-C--:B----4-:R-:W-:Y:S02]  /*c500*/  IADD3 R22, P1, R14, R6.reuse, RZ ;  /* 0x000000060e167210 */ /* 0x090fe40007f3e0ff */
[-C--:B0-----:R-:W-:Y:S02]  /*c510*/  IADD3 R18, P6, R15, R6.reuse, RZ ;  /* 0x000000060f127210 */ /* 0x081fe40007fde0ff */
[-C--:B---3--:R-:W-:Y:S02]  /*c520*/  IADD3 R24, P5, R16, R6.reuse, RZ ;  /* 0x0000000610187210 */ /* 0x088fe40007fbe0ff */
[-C--:B------:R-:W-:Y:S02]  /*c530*/  LEA.HI.X.SX32 R23, R13, R7.reuse, 0x1, P1 ;  /* 0x000000070d177211 */ /* 0x080fe400008f0eff */
[-C--:B------:R-:W-:Y:S02]  /*c540*/  LEA.HI.X.SX32 R19, R14, R7.reuse, 0x1, P6 ;  /* 0x000000070e137211 */ /* 0x080fe400030f0eff */
[----:B------:R-:W-:Y:S01]  /*c550*/  IADD3 R12, P1, R10, R6, RZ ;  /* 0x000000060a0c7210 */ /* 0x000fe20007f3e0ff */
[----:B------:R0:W-:Y:S01]  /*c560*/  STL.64 [R1+0xb38], R22 ;  /* 0x000b381601007387 */ /* 0x0001e20000100a00 */
[----:B------:R-:W-:-:S02]  /*c570*/  LEA.HI.X.SX32 R25, R15, R7, 0x1, P5 ;  /* 0x000000070f197211 */ /* 0x000fc400028f0eff */
[-C--:B------:R-:W-:Y:S02]  /*c580*/  IADD3 R10, P6, R9, R6.reuse, RZ ;  /* 0x00000006090a7210 */ /* 0x080fe40007fde0ff */
[----:B------:R-:W-:Y:S01]  /*c590*/  LEA.HI.X.SX32 R9, R16, R7, 0x1, P4 ;  /* 0x0000000710097211 */ /* 0x000fe200020f0eff */
[----:B0-----:R-:W2:Y:S04]  /*c5a0*/  LDL.LU.64 R22, [R1+0xda8] ;  /* 0x000da80001167983 */ /* 0x001ea80000300a00 */
[----:B------:R0:W-:Y:S01]  /*c5b0*/  STL.64 [R1+0xb08], R18 ;  /* 0x000b081201007387 */ /* 0x0001e20000100a00 */
[----:B------:R-:W-:Y:S01]  /*c5c0*/  IMAD.MOV.U32 R14, RZ, RZ, R4 ;  /* 0x000000ffff0e7224 */ /* 0x000fe200078e0004 */
[----:B------:R-:W-:Y:S02]  /*c5d0*/  IADD3 R4, P5, R17, R6, RZ ;  /* 0x0000000611047210 */ /* 0x000fe40007fbe0ff */
[----:B------:R-:W-:Y:S01]  /*c5e0*/  MOV R15, R5 ;  /* 0x00000005000f7202 */ /* 0x000fe20000000f00 */
[----:B0-----:R-:W3:Y:S04]  /*c5f0*/  LDL.LU.64 R18, [R1+0xda0] ;  /* 0x000da00001127983 */ /* 0x001ee80000300a00 */
[----:B------:R-:W-:Y:S04]  /*c600*/  STL.64 [R1+0xaa8], R24 ;  /* 0x000aa81801007387 */ /* 0x000fe80000100a00 */
[----:B------:R-:W-:Y:S04]  /*c610*/  STL [R1+0x9c0], R10 ;  /* 0x0009c00a01007387 */ /* 0x000fe80000100800 */
[----:B------:R0:W-:Y:S01]  /*c620*/  STL.64 [R1+0x9e8], R8 ;  /* 0x0009e80801007387 */ /* 0x0001e20000100a00 */
[----:B------:R-:W-:-:S02]  /*c630*/  LEA.HI.X.SX32 R5, R3, R7, 0x1, P5 ;  /* 0x0000000703057211 */ /* 0x000fc400028f0eff */
[----:B------:R-:W-:Y:S01]  /*c640*/  LEA.HI.X.SX32 R3, R17, R7, 0x1, P0 ;  /* 0x0000000711037211 */ /* 0x000fe200000f0eff */
[----:B0-----:R-:W-:-:S05]  /*c650*/  IMAD R9, R0, 0x31, RZ ;  /* 0x0000003100097824 */ /* 0x001fca00078e02ff */
[----:B------:R-:W-:-:S05]  /*c660*/  LEA.HI.X.SX32 R15, R9, R7, 0x1, P3 ;  /* 0x00000007090f7211 */ /* 0x000fca00018f0eff */
[----:B------:R-:W-:Y:S04]  /*c670*/  STL [R1+0x9e4], R15 ;  /* 0x0009e40f01007387 */ /* 0x000fe80000100800 */
        /* <DEDUP_REMOVED lines=8> */
[----:B------:R-:W-:-:S05]  /*c700*/  IMAD R25, R0, 0x6c, RZ ;  /* 0x0000006c00197824 */ /* 0x000fca00078e02ff */
[-C--:B------:R-:W-:Y:S02]  /*c710*/  IADD3 R24, P4, R25, R6.reuse, RZ ;  /* 0x0000000619187210 */ /* 0x080fe40007f9e0ff */
[-C--:B---3--:R-:W-:Y:S02]  /*c720*/  IADD3 R4, P0, R19, R6.reuse, RZ ;  /* 0x0000000613047210 */ /* 0x088fe40007f1e0ff */
[CC--:B------:R-:W-:Y:S02]  /*c730*/  IADD3 R14, P5, R18.reuse, R6.reuse, RZ ;  /* 0x00000006120e7210 */ /* 0x0c0fe40007fbe0ff */
[-C--:B------:R-:W-:Y:S02]  /*c740*/  LEA.HI.X.SX32 R5, R18, R7.reuse, 0x1, P0 ;  /* 0x0000000712057211 */ /* 0x080fe400000f0eff */
[-C--:B------:R-:W-:Y:S02]  /*c750*/  LEA.HI.X.SX32 R15, R16, R7.reuse, 0x1, P5 ;  /* 0x00000007100f7211 */ /* 0x080fe400028f0eff */
[----:B------:R-:W-:Y:S01]  /*c760*/  IADD3 R16, P5, R13, R6, RZ ;  /* 0x000000060d107210 */ /* 0x000fe20007fbe0ff */
[----:B------:R-:W-:Y:S01]  /*c770*/  STL.64 [R1+0xa98], R4 ;  /* 0x000a980401007387 */ /* 0x000fe20000100a00 */
[----:B------:R-:W-:-:S02]  /*c780*/  LEA.HI.X.SX32 R13, R19, R7, 0x1, P1 ;  /* 0x00000007130d7211 */ /* 0x000fc400008f0eff */
[----:B------:R-:W-:Y:S01]  /*c790*/  MOV R19, R11 ;  /* 0x0000000b00137202 */ /* 0x000fe20000000f00 */
[----:B------:R0:W-:Y:S01]  /*c7a0*/  STL.64 [R1+0xb00], R14 ;  /* 0x000b000e01007387 */ /* 0x0001e20000100a00 */
[----:B------:R-:W-:-:S05]  /*c7b0*/  IMAD R11, R0, 0x35, RZ ;  /* 0x00000035000b7824 */ /* 0x000fca00078e02ff */
[----:B------:R-:W-:Y:S01]  /*c7c0*/  LEA.HI.X.SX32 R19, R11, R7, 0x1, P6 ;  /* 0x000000070b137211 */ /* 0x000fe200030f0eff */
[----:B0-----:R-:W-:Y:S01]  /*c7d0*/  IMAD R14, R0, 0x1b, RZ ;  /* 0x0000001b000e7824 */ /* 0x001fe200078e02ff */
[----:B------:R-:W-:Y:S04]  /*c7e0*/  STL [R1+0x9a0], R16 ;  /* 0x0009a01001007387 */ /* 0x000fe80000100800 */
[----:B------:R-:W-:Y:S04]  /*c7f0*/  STL.64 [R1+0x9c8], R12 ;  /* 0x0009c80c01007387 */ /* 0x000fe80000100a00 */
[----:B------:R-:W-:Y:S01]  /*c800*/  STL [R1+0x9c4], R19 ;  /* 0x0009c41301007387 */ /* 0x000fe20000100800 */
[----:B----4-:R-:W-:-:S02]  /*c810*/  IADD3 R4, P0, R20, R6, RZ ;  /* 0x0000000614047210 */ /* 0x010fc40007f1e0ff */
[-C--:B------:R-:W-:Y:S02]  /*c820*/  LEA.HI.X.SX32 R25, R20, R7.reuse, 0x1, P4 ;  /* 0x0000000714197211 */ /* 0x080fe400020f0eff */
[----:B------:R-:W-:-:S05]  /*c830*/  LEA.HI.X.SX32 R5, R14, R7, 0x1, P0 ;  /* 0x000000070e057211 */ /* 0x000fca00000f0eff */
[----:B------:R-:W-:Y:S04]  /*c840*/  STL.64 [R1+0xa90], R4 ;  /* 0x000a900401007387 */ /* 0x000fe80000100a00 */
[----:B------:R0:W-:Y:S04]  /*c850*/  STL.64 [R1+0x9b8], R24 ;  /* 0x0009b81801007387 */ /* 0x0001e80000100a00 */
[----:B0-----:R-:W3:Y:S01]  /*c860*/  LDL.LU.64 R24, [R1+0xd90] ;  /* 0x000d900001187983 */ /* 0x001ee20000300a00 */
[C---:B------:R-:W-:Y:S02]  /*c870*/  IMAD R8, R0.reuse, 0x6e, RZ ;  /* 0x0000006e00087824 */ /* 0x040fe400078e02ff */
[----:B------:R-:W-:-:S03]  /*c880*/  IMAD R4, R0, 0x37, RZ ;  /* 0x0000003700047824 */ /* 0x000fc600078e02ff */
[----:B------:R-:W-:Y:S01]  /*c890*/  IADD3 R8, P3, R8, R6, RZ ;  /* 0x0000000608087210 */ /* 0x000fe20007f7e0ff */
[----:B------:R-:W-:-:S03]  /*c8a0*/  IMAD R2, R0, 0x70, RZ ;  /* 0x0000007000027824 */ /* 0x000fc600078e02ff */
[-C--:B------:R-:W-:Y:S01]  /*c8b0*/  LEA.HI.X.SX32 R9, R4, R7.reuse, 0x1, P3 ;  /* 0x0000000704097211 */ /* 0x080fe200018f0eff */
[----:B------:R-:W-:Y:S01]  /*c8c0*/  IMAD R5, R0, 0x7, RZ ;  /* 0x0000000700057824 */ /* 0x000fe200078e02ff */
[----:B------:R-:W-:Y:S02]  /*c8d0*/  MOV R18, R10 ;  /* 0x0000000a00127202 */ /* 0x000fe40000000f00 */
[-C--:B------:R-:W-:Y:S01]  /*c8e0*/  IADD3 R14, P0, R21, R6.reuse, RZ ;  /* 0x00000006150e7210 */ /* 0x080fe20007f1e0ff */
[----:B------:R0:W-:Y:S01]  /*c8f0*/  STL.64 [R1+0x9b0], R8 ;  /* 0x0009b00801007387 */ /* 0x0001e20000100a00 */
[-C--:B--2---:R-:W-:Y:S02]  /*c900*/  IADD3 R18, P4, R22, R6.reuse, RZ ;  /* 0x0000000616127210 */ /* 0x084fe40007f9e0ff */
[----:B------:R-:W-:Y:S02]  /*c910*/  IADD3 R2, P2, R2, R6, RZ ;  /* 0x0000000602027210 */ /* 0x000fe40007f5e0ff */
[----:B------:R-:W-:-:S02]  /*c920*/  LEA.HI.X.SX32 R15, R5, R7, 0x1, P0 ;  /* 0x00000007050f7211 */ /* 0x000fc400000f0eff */
[-C--:B------:R-:W-:Y:S02]  /*c930*/  LEA.HI.X.SX32 R19, R21, R7.reuse, 0x1, P4 ;  /* 0x0000000715137211 */ /* 0x080fe400020f0eff */
[C---:B0-----:R-:W-:Y:S02]  /*c940*/  IADD3 R8, P3, R23.reuse, R6, RZ ;  /* 0x0000000617087210 */ /* 0x041fe40007f7e0ff */
[-C--:B------:R-:W-:Y:S02]  /*c950*/  LEA.HI.X.SX32 R3, R23, R7.reuse, 0x1, P2 ;  /* 0x0000000717037211 */ /* 0x080fe400010f0eff */
[----:B------:R-:W-:Y:S01]  /*c960*/  LEA.HI.X.SX32 R9, R22, R7, 0x1, P3 ;  /* 0x0000000716097211 */ /* 0x000fe200018f0eff */
[----:B------:R-:W-:Y:S01]  /*c970*/  STL.64 [R1+0xb30], R14 ;  /* 0x000b300e01007387 */ /* 0x000fe20000100a00 */
[----:B------:R-:W-:-:S03]  /*c980*/  IMAD R12, R0, 0x74, RZ ;  /* 0x00000074000c7824 */ /* 0x000fc600078e02ff */
[----:B------:R0:W-:Y:S01]  /*c990*/  STL.64 [R1+0xaf8], R18 ;  /* 0x000af81201007387 */ /* 0x0001e20000100a00 */
[----:B------:R-:W-:-:S03]  /*c9a0*/  IMAD.MOV.U32 R20, RZ, RZ, R16 ;  /* 0x000000ffff147224 */ /* 0x000fc600078e0010 */
[----:B------:R-:W-:Y:S01]  /*c9b0*/  STL.64 [R1+0xa88], R8 ;  /* 0x000a880801007387 */ /* 0x000fe20000100a00 */
[----:B------:R-:W-:-:S03]  /*c9c0*/  IADD3 R12, P1, R12, R6, RZ ;  /* 0x000000060c0c7210 */ /* 0x000fc60007f3e0ff */
[----:B------:R1:W-:Y:S01]  /*c9d0*/  STL.64 [R1+0x9a8], R2 ;  /* 0x0009a80201007387 */ /* 0x0003e20000100a00 */
[C---:B0-----:R-:W-:Y:S01]  /*c9e0*/  IMAD R18, R0.reuse, 0x1d, RZ ;  /* 0x0000001d00127824 */ /* 0x041fe200078e02ff */
[----:B------:R-:W-:Y:S01]  /*c9f0*/  MOV R21, R17 ;  /* 0x0000001100157202 */ /* 0x000fe20000000f00 */
[C---:B------:R-:W-:Y:S02]  /*ca00*/  IMAD R10, R0.reuse, 0x76, RZ ;  /* 0x00000076000a7824 */ /* 0x040fe400078e02ff */
[C---:B-1----:R-:W-:Y:S02]  /*ca10*/  IMAD R3, R0.reuse, 0x39, RZ ;  /* 0x0000003900037824 */ /* 0x042fe400078e02ff */
[----:B------:R-:W-:-:S03]  /*ca20*/  IMAD R26, R0, 0x3c, RZ ;  /* 0x0000003c001a7824 */ /* 0x000fc600078e02ff */
[----:B------:R-:W-:Y:S01]  /*ca30*/  LEA.HI.X.SX32 R21, R3, R7, 0x1, P5 ;  /* 0x0000000703157211 */ /* 0x000fe200028f0eff */
[----:B------:R-:W-:Y:S01]  /*ca40*/  IMAD R19, R0, 0x3b, RZ ;  /* 0x0000003b00137824 */ /* 0x000fe200078e02ff */
[----:B------:R-:W-:Y:S01]  /*ca50*/  IADD3 R10, P6, R10, R6, RZ ;  /* 0x000000060a0a7210 */ /* 0x000fe20007fde0ff */
[----:B------:R-:W-:-:S03]  /*ca60*/  IMAD R4, R0, 0x78, RZ ;  /* 0x0000007800047824 */ /* 0x000fc600078e02ff */
[-C--:B------:R-:W-:Y:S01]  /*ca70*/  LEA.HI.X.SX32 R11, R19, R7.reuse, 0x1, P6 ;  /* 0x00000007130b7211 */ /* 0x080fe200030f0eff */
[----:B------:R-:W-:Y:S01]  /*ca80*/  IMAD R27, R0, 0x3e, RZ ;  /* 0x0000003e001b7824 */ /* 0x000fe200078e02ff */
[-C--:B------:R-:W-:Y:S01]  /*ca90*/  IADD3 R4, P0, R4, R6.reuse, RZ ;  /* 0x0000000604047210 */ /* 0x080fe20007f1e0ff */
[C---:B------:R-:W-:Y:S02]  /*caa0*/  IMAD R14, R0.reuse, 0x7a, RZ ;  /* 0x0000007a000e7824 */ /* 0x040fe400078e02ff */
[----:B------:R-:W-:Y:S01]  /*cab0*/  IMAD R8, R0, 0x7c, RZ ;  /* 0x0000007c00087824 */ /* 0x000fe200078e02ff */
[----:B------:R-:W-:Y:S02]  /*cac0*/  LEA.HI.X.SX32 R5, R26, R7, 0x1, P0 ;  /* 0x000000071a057211 */ /* 0x000fe400000f0eff */
[-C--:B------:R-:W-:Y:S02]  /*cad0*/  IADD3 R14, P4, R14, R6.reuse, RZ ;  /* 0x000000060e0e7210 */ /* 0x080fe40007f9e0ff */
[----:B------:R-:W-:-:S04]  /*cae0*/  IADD3 R8, P2, R8, R6, RZ ;  /* 0x0000000608087210 */ /* 0x000fc80007f5e0ff */
[----:B------:R-:W-:Y:S02]  /*caf0*/  LEA.HI.X.SX32 R9, R27, R7, 0x1, P2 ;  /* 0x000000071b097211 */ /* 0x000fe400010f0eff */
[C---:B------:R-:W-:Y:S01]  /*cb00*/  SHF.L.U32 R28, R0.reuse, 0x1, RZ ;  /* 0x00000001001c7819 */ /* 0x040fe200000006ff */
[----:B------:R-:W-:-:S05]  /*cb10*/  IMAD R2, R0, 0x7e, RZ ;  /* 0x0000007e00027824 */ /* 0x000fca00078e02ff */
[-C--:B------:R-:W-:Y:S02]  /*cb20*/  IADD3 R2, P5, R2, R6.reuse, RZ ;  /* 0x0000000602027210 */ /* 0x080fe40007fbe0ff */
[C---:B---3--:R-:W-:Y:S02]  /*cb30*/  IADD3 R16, P3, R24.reuse, R6, RZ ;  /* 0x0000000618107210 */ /* 0x048fe40007f7e0ff */
[-C--:B------:R-:W-:Y:S02]  /*cb40*/  LEA.HI.X.SX32 R13, R24, R7.reuse, 0x1, P1 ;  /* 0x00000007180d7211 */ /* 0x080fe400008f0eff */
[----:B------:R-:W-:Y:S01]  /*cb50*/  LEA.HI.X.SX32 R17, R18, R7, 0x1, P3 ;  /* 0x0000000712117211 */ /* 0x000fe200018f0eff */
[----:B------:R-:W-:-:S04]  /*cb60*/  IMAD R18, R0, 0xf, RZ ;  /* 0x0000000f00127824 */ /* 0x000fc800078e02ff */
[----:B------:R0:W-:Y:S04]  /*cb70*/  STL.64 [R1+0xa80], R16 ;  /* 0x000a801001007387 */ /* 0x0001e80000100a00 */
[----:B------:R-:W-:Y:S04]  /*cb80*/  STL [R1+0x9a4], R21 ;  /* 0x0009a41501007387 */ /* 0x000fe80000100800 */
[----:B------:R1:W-:Y:S01]  /*cb90*/  STL.64 [R1+0x998], R12 ;  /* 0x0009980c01007387 */ /* 0x0003e20000100a00 */
[----:B0-----:R-:W-:-:S04]  /*cba0*/  IADD3 R16, P3, R25, R6, RZ ;  /* 0x0000000619107210 */ /* 0x001fc80007f7e0ff */
[-C--:B------:R-:W-:Y:S02]  /*cbb0*/  LEA.HI.X.SX32 R17, R18, R7.reuse, 0x1, P3 ;  /* 0x0000000712117211 */ /* 0x080fe400018f0eff */
[-C--:B-1----:R-:W-:Y:S01]  /*cbc0*/  IADD3 R12, P1, R26, R6.reuse, RZ ;  /* 0x000000061a0c7210 */ /* 0x082fe20007f3e0ff */
[----:B------:R0:W-:Y:S03]  /*cbd0*/  STL.64 [R1+0x990], R10 ;  /* 0x0009900a01007387 */ /* 0x0001e60000100a00 */
[----:B------:R-:W-:Y:S01]  /*cbe0*/  LEA.HI.X.SX32 R13, R25, R7, 0x1, P1 ;  /* 0x00000007190d7211 */ /* 0x000fe200008f0eff */
[----:B------:R-:W-:Y:S04]  /*cbf0*/  STL.64 [R1+0xaf0], R16 ;  /* 0x000af01001007387 */ /* 0x000fe80000100a00 */
[----:B------:R1:W-:Y:S01]  /*cc00*/  STL.64 [R1+0xa78], R12 ;  /* 0x000a780c01007387 */ /* 0x0003e20000100a00 */
[----:B0-----:R-:W-:-:S03]  /*cc10*/  IADD3 R10, P6, R27, R6, RZ ;  /* 0x000000061b0a7210 */ /* 0x001fc60007fde0ff */
[----:B------:R0:W-:Y:S01]  /*cc20*/  STL.64 [R1+0x988], R4 ;  /* 0x0009880401007387 */ /* 0x0001e20000100a00 */
[C---:B-1----:R-:W-:Y:S02]  /*cc30*/  IMAD R12, R0.reuse, 0x1f, RZ ;  /* 0x0000001f000c7824 */ /* 0x042fe400078e02ff */
[----:B------:R-:W-:-:S03]  /*cc40*/  IMAD R13, R0, 0x3d, RZ ;  /* 0x0000003d000d7824 */ /* 0x000fc600078e02ff */
[-C--:B------:R-:W-:Y:S02]  /*cc50*/  LEA.HI.X.SX32 R11, R12, R7.reuse, 0x1, P6 ;  /* 0x000000070c0b7211 */ /* 0x080fe400030f0eff */
[C---:B0-----:R-:W-:Y:S02]  /*cc60*/  LEA R4, P0, R0.reuse, R6, 0x3 ;  /* 0x0000000600047211 */ /* 0x041fe400078018ff */
[----:B------:R-:W-:Y:S02]  /*cc70*/  SHF.L.U32 R12, R0, 0x2, RZ ;  /* 0x00000002000c7819 */ /* 0x000fe400000006ff */
[-C--:B------:R-:W-:Y:S02]  /*cc80*/  LEA.HI.X.SX32 R15, R13, R7.reuse, 0x1, P4 ;  /* 0x000000070d0f7211 */ /* 0x080fe400020f0eff */
[----:B------:R-:W-:Y:S02]  /*cc90*/  LEA.HI.X.SX32 R5, R12, R7, 0x1, P0 ;  /* 0x000000070c057211 */ /* 0x000fe400000f0eff */
[----:B------:R-:W-:Y:S01]  /*cca0*/  MOV R12, c[0x0][0x1a4] ;  /* 0x00006900000c7a02 */ /* 0x000fe20000000f00 */
[----:B------:R0:W-:Y:S01]  /*ccb0*/  STL.64 [R1+0x980], R14 ;  /* 0x0009800e01007387 */ /* 0x0001e20000100a00 */
[----:B------:R-:W-:-:S03]  /*ccc0*/  MOV R13, c[0x0][0x1a4] ;  /* 0x00006900000d7a02 */ /* 0x000fc60000000f00 */
[----:B------:R1:W-:Y:S01]  /*ccd0*/  STL.64 [R1+0xa70], R10 ;  /* 0x000a700a01007387 */ /* 0x0003e20000100a00 */
[----:B------:R-:W-:-:S03]  /*cce0*/  IADD3 R18, P3, R28, R6, RZ ;  /* 0x000000061c127210 */ /* 0x000fc60007f7e0ff */
[----:B------:R-:W-:Y:S01]  /*ccf0*/  STL.64 [R1+0x978], R8 ;  /* 0x0009780801007387 */ /* 0x000fe20000100a00 */
[----:B------:R-:W-:-:S03]  /*cd00*/  LEA R16, P1, R0, R6, 0x2 ;  /* 0x0000000600107211 */ /* 0x000fc600078210ff */
[----:B------:R2:W-:Y:S01]  /*cd10*/  STL.64 [R1+0xb48], R4 ;  /* 0x000b480401007387 */ /* 0x0005e20000100a00 */
[-C--:B0-----:R-:W-:Y:S01]  /*cd20*/  LEA R14, P4, R0, R6.reuse, 0x4 ;  /* 0x00000006000e7211 */ /* 0x081fe200078820ff */
[----:B------:R-:W-:Y:S01]  /*cd30*/  IMAD.SHL.U32 R12, R12, 0x10, RZ ;  /* 0x000000100c0c7824 */ /* 0x000fe200078e00ff */
[----:B------:R-:W-:Y:S02]  /*cd40*/  SHF.L.U32 R13, R13, 0x3, RZ ;  /* 0x000000030d0d7819 */ /* 0x000fe400000006ff */
[CC--:B-1----:R-:W-:Y:S02]  /*cd50*/  LEA R10, P6, R0.reuse, R6.reuse, 0x5 ;  /* 0x00000006000a7211 */ /* 0x0c2fe400078c28ff */
[C---:B------:R-:W-:Y:S02]  /*cd60*/  LEA.HI.X.SX32 R19, R0.reuse, R7, 0x1, P3 ;  /* 0x0000000700137211 */ /* 0x040fe400018f0eff */
[----:B--2---:R-:W-:Y:S01]  /*cd70*/  MOV R4, c[0x0][0x1a4] ;  /* 0x0000690000047a02 */ /* 0x004fe20000000f00 */
[----:B------:R-:W-:Y:S01]  /*cd80*/  IMAD.MOV.U32 R5, RZ, RZ, c[0x0][0x1a4] ;  /* 0x00006900ff057624 */ /* 0x000fe200078e00ff */
[----:B------:R-:W-:-:S02]  /*cd90*/  LEA R8, P2, R0, R6, 0x6 ;  /* 0x0000000600087211 */ /* 0x000fc400078430ff */
[-C--:B------:R-:W-:Y:S01]  /*cda0*/  LEA.HI.X.SX32 R17, R28, R7.reuse, 0x1, P1 ;  /* 0x000000071c117211 */ /* 0x080fe200008f0eff */
[----:B------:R-:W-:Y:S01]  /*cdb0*/  IMAD R4, R4, 0x3f, RZ ;  /* 0x0000003f04047824 */ /* 0x000fe200078e02ff */
[----:B------:R-:W-:Y:S02]  /*cdc0*/  SHF.L.U32 R5, R5, 0x5, RZ ;  /* 0x0000000505057819 */ /* 0x000fe400000006ff */
[-C--:B------:R-:W-:Y:S02]  /*cdd0*/  LEA.HI.X.SX32 R15, R13, R7.reuse, 0x1, P4 ;  /* 0x000000070d0f7211 */ /* 0x080fe400020f0eff */
[-C--:B------:R-:W-:Y:S01]  /*cde0*/  LEA.HI.X.SX32 R11, R12, R7.reuse, 0x1, P6 ;  /* 0x000000070c0b7211 */ /* 0x080fe200030f0eff */
[----:B------:R-:W-:Y:S01]  /*cdf0*/  STL.64 [R1+0xb60], R18 ;  /* 0x000b601201007387 */ /* 0x000fe20000100a00 */
[-C--:B------:R-:W-:Y:S02]  /*ce00*/  LEA.HI.X.SX32 R9, R5, R7.reuse, 0x1, P2 ;  /* 0x0000000705097211 */ /* 0x080fe400010f0eff */
[----:B------:R-:W-:Y:S01]  /*ce10*/  LEA.HI.X.SX32 R3, R4, R7, 0x1, P5 ;  /* 0x0000000704037211 */ /* 0x000fe200028f0eff */
[----:B------:R-:W-:Y:S04]  /*ce20*/  STL.64 [R1+0xb58], R16 ;  /* 0x000b581001007387 */ /* 0x000fe80000100a00 */
[----:B------:R-:W-:Y:S04]  /*ce30*/  STL.64 [R1+0xb28], R14 ;  /* 0x000b280e01007387 */ /* 0x000fe80000100a00 */
[----:B------:R-:W-:Y:S04]  /*ce40*/  STL.64 [R1+0xae8], R10 ;  /* 0x000ae80a01007387 */ /* 0x000fe80000100a00 */
[----:B------:R-:W-:Y:S04]  /*ce50*/  STL [R1+0x664], RZ ;  /* 0x000664ff01007387 */ /* 0x000fe80000100800 */
[----:B------:R-:W-:Y:S04]  /*ce60*/  STL.64 [R1+0xa68], R8 ;  /* 0x000a680801007387 */ /* 0x000fe80000100a00 */
[----:B------:R0:W-:Y:S04]  /*ce70*/  STL.64 [R1+0x970], R2 ;  /* 0x0009700201007387 */ /* 0x0001e80000100a00 */
[----:B------:R1:W-:Y:S04]  /*ce80*/  STL [R1+0x668], RZ ;  /* 0x000668ff01007387 */ /* 0x0003e80000100800 */
        /* <DEDUP_REMOVED lines=10> */
[----:B0-----:R-:W0:Y:S04]  /*cf30*/  S2R R3, SR_TID.X ;  /* 0x0000000000037919 */ /* 0x001e280000002100 */
[----:B------:R1:W-:Y:S04]  /*cf40*/  STL [R1+0x674], RZ ;  /* 0x000674ff01007387 */ /* 0x0003e80000100800 */
[----:B------:R1:W-:Y:S04]  /*cf50*/  STL [R1+0x678], RZ ;  /* 0x000678ff01007387 */ /* 0x0003e80000100800 */
[----:B------:R1:W-:Y:S04]  /*cf60*/  STL [R1+0x67c], RZ ;  /* 0x00067cff01007387 */ /* 0x0003e80000100800 */
[----:B------:R-:W2:Y:S04]  /*cf70*/  S2R R5, SR_TID.X ;  /* 0x0000000000057919 */ /* 0x000ea80000002100 */
        /* <DEDUP_REMOVED lines=15> */
[----:B------:R1:W-:Y:S01]  /*d070*/  STL [R1+0x6bc], RZ ;  /* 0x0006bcff01007387 */ /* 0x0003e20000100800 */
[----:B0-----:R-:W-:-:S02]  /*d080*/  LOP3.LUT R2, R3, 0xff, RZ, 0xc0, !PT ;  /* 0x000000ff03027812 */ /* 0x001fc400078ec0ff */
[----:B------:R-:W-:Y:S02]  /*d090*/  LOP3.LUT R3, R3, 0x7, RZ, 0xc0, !PT ;  /* 0x0000000703037812 */ /* 0x000fe400078ec0ff */
[----:B--2---:R-:W-:Y:S02]  /*d0a0*/  LOP3.LUT R4, R5, 0xc0, RZ, 0xc0, !PT ;  /* 0x000000c005047812 */ /* 0x004fe400078ec0ff */
[----:B------:R-:W-:Y:S01]  /*d0b0*/  SHF.L.U32 R2, R2, 0x1, RZ ;  /* 0x0000000102027819 */ /* 0x000fe200000006ff */
[----:B------:R-:W-:Y:S01]  /*d0c0*/  IMAD R3, R3, 0x210, RZ ;  /* 0x0000021003037824 */ /* 0x000fe200078e02ff */
[----:B------:R-:W-:Y:S02]  /*d0d0*/  SHF.L.U32 R5, R5, 0x1, RZ ;  /* 0x0000000105057819 */ /* 0x000fe400000006ff */
[----:B------:R-:W-:Y:S02]  /*d0e0*/  SHF.R.U32.HI R4, RZ, 0x2, R4 ;  /* 0x00000002ff047819 */ /* 0x000fe40000011604 */
[----:B------:R-:W-:-:S02]  /*d0f0*/  LOP3.LUT R3, R3, 0x30, R5, 0x78, !PT ;  /* 0x0000003003037812 */ /* 0x000fc400078e7805 */
[----:B------:R-:W-:Y:S02]  /*d100*/  LOP3.LUT R2, R2, R4, RZ, 0x3c, !PT ;  /* 0x0000000402027212 */ /* 0x000fe400078e3cff */
[----:B------:R-:W-:Y:S02]  /*d110*/  LOP3.LUT R3, R3, 0x40, RZ, 0x3c, !PT ;  /* 0x0000004003037812 */ /* 0x000fe400078e3cff */
[----:B------:R-:W-:Y:S02]  /*d120*/  LOP3.LUT R2, R2, 0x40, RZ, 0x3c, !PT ;  /* 0x0000004002027812 */ /* 0x000fe400078e3cff */
[----:B-1----:R-:W-:Y:S02]  /*d130*/  LOP3.LUT R0, R29, 0x40, RZ, 0x3c, !PT ;  /* 0x000000401d007812 */ /* 0x002fe400078e3cff */
.L_x_2:
[----:B0-----:R-:W2:Y:S04]  /*d140*/  LDL.64 R8, [R1+0x7b0] ;  /* 0x0007b00001087983 */ /* 0x001ea80000100a00 */
[----:B------:R-:W2:Y:S04]  /*d150*/  LDL R0, [R1+0x604] ;  /* 0x0006040001007983 */ /* 0x000ea80000100800 */
[----:B------:R-:W3:Y:S04]  /*d160*/  LDL.64 R6, [R1+0xb60] ;  /* 0x000b600001067983 */ /* 0x000ee80000100a00 */
[----:B------:R-:W4:Y:S04]  /*d170*/  LDL.64 R4, [R1+0xb58] ;  /* 0x000b580001047983 */ /* 0x000f280000100a00 */
[----:B------:R-:W5:Y:S04]  /*d180*/  LDL.64 R2, [R1+0xb50] ;  /* 0x000b500001027983 */ /* 0x000f680000100a00 */
[----:B------:R-:W5:Y:S04]  /*d190*/  LDL.64 R10, [R1+0xb48] ;  /* 0x000b4800010a7983 */ /* 0x000f680000100a00 */
[----:B------:R-:W5:Y:S04]  /*d1a0*/  LDL.64 R20, [R1+0xb28] ;  /* 0x000b280001147983 */ /* 0x000f680000100a00 */
[----:B------:R-:W5:Y:S04]  /*d1b0*/  LDL.64 R24, [R1+0xb40] ;  /* 0x000b400001187983 */ /* 0x000f680000100a00 */
[----:B------:R-:W5:Y:S04]  /*d1c0*/  LDL.64 R12, [R1+0xb38] ;  /* 0x000b3800010c7983 */ /* 0x000f680000100a00 */
[----:B------:R-:W5:Y:S04]  /*d1d0*/  LDL.64 R22, [R1+0xb30] ;  /* 0x000b300001167983 */ /* 0x000f680000100a00 */
[----:B------:R-:W5:Y:S04]  /*d1e0*/  LDL.64 R18, [R1+0xb20] ;  /* 0x000b200001127983 */ /* 0x000f680000100a00 */
[----:B------:R-:W5:Y:S04]  /*d1f0*/  LDL.64 R14, [R1+0xb10] ;  /* 0x000b1000010e7983 */ /* 0x000f680000100a00 */
[----:B------:R-:W5:Y:S01]  /*d200*/  LDL.64 R16, [R1+0xb18] ;  /* 0x000b180001107983 */ /* 0x000f620000100a00 */
[----:B--2---:R-:W-:-:S04]  /*d210*/  IMAD.WIDE R8, R0, 0x2, R8 ;  /* 0x0000000200087825 */ /* 0x004fc800078e0208 */
[C---:B---3--:R-:W-:Y:S01]  /*d220*/  IMAD.WIDE R6, R0.reuse, 0x2, R6 ;  /* 0x0000000200067825 */ /* 0x048fe200078e0206 */
[----:B------:R0:W2:Y:S03]  /*d230*/  LDG.E.U16 R28, [R8.64] ;  /* 0x00000004081c7981 */ /* 0x0000a6000c1e1500 */
[C---:B----4-:R-:W-:Y:S01]  /*d240*/  IMAD.WIDE R4, R0.reuse, 0x2, R4 ;  /* 0x0000000200047825 */ /* 0x050fe200078e0204 */
[----:B------:R1:W3:Y:S03]  /*d250*/  LDG.E.U16 R29, [R6.64] ;  /* 0x00000004061d7981 */ /* 0x0002e6000c1e1500 */
[C---:B-----5:R-:W-:Y:S01]  /*d260*/  IMAD.WIDE R2, R0.reuse, 0x2, R2 ;  /* 0x0000000200027825 */ /* 0x060fe200078e0202 */
[----:B------:R4:W5:Y:S03]  /*d270*/  LDG.E.U16 R26, [R4.64] ;  /* 0x00000004041a7981 */ /* 0x000966000c1e1500 */
[C---:B------:R-:W-:Y:S01]  /*d280*/  IMAD.WIDE R10, R0.reuse, 0x2, R10 ;  /* 0x00000002000a7825 */ /* 0x040fe200078e020a */
[----:B------:R1:W5:Y:S03]  /*d290*/  LDG.E.U16 R27, [R2.64] ;  /* 0x00000004021b7981 */ /* 0x000366000c1e1500 */
[----:B0-----:R-:W-:-:S02]  /*d2a0*/  IMAD.WIDE R8, R0, 0x2, R24 ;  /* 0x0000000200087825 */ /* 0x001fc400078e0218 */
[----:B------:R-:W5:Y:S02]  /*d2b0*/  LDL.64 R24, [R1+0xb08] ;  /* 0x000b080001187983 */ /* 0x000f640000100a00 */
[C---:B-1----:R-:W-:Y:S02]  /*d2c0*/  IMAD.WIDE R2, R0.reuse, 0x2, R20 ;  /* 0x0000000200027825 */ /* 0x042fe400078e0214 */
[----:B------:R0:W5:Y:S02]  /*d2d0*/  LDG.E.U16 R21, [R10.64] ;  /* 0x000000040a157981 */ /* 0x000164000c1e1500 */
[C---:B------:R-:W-:Y:S02]  /*d2e0*/  IMAD.WIDE R6, R0.reuse, 0x2, R12 ;  /* 0x0000000200067825 */ /* 0x040fe400078e020c */
[----:B------:R-:W5:Y:S02]  /*d2f0*/  LDL.64 R12, [R1+0xb00] ;  /* 0x000b0000010c7983 */ /* 0x000f640000100a00 */
[----:B----4-:R-:W-:-:S04]  /*d300*/  IMAD.WIDE R4, R0, 0x2, R22 ;  /* 0x0000000200047825 */ /* 0x010fc800078e0216 */
[C---:B0-----:R-:W-:Y:S01]  /*d310*/  IMAD.WIDE R10, R0.reuse, 0x2, R18 ;  /* 0x00000002000a7825 */ /* 0x041fe200078e0212 */
[----:B--2---:R0:W-:Y:S04]  /*d320*/  STL [R1+0x9c], R28 ;  /* 0x00009c1c01007387 */ /* 0x0041e80000100800 */
[----:B---3--:R1:W-:Y:S04]  /*d330*/  STL [R1+0x98], R29 ;  /* 0x0000981d01007387 */ /* 0x0083e80000100800 */
[----:B-----5:R2:W-:Y:S04]  /*d340*/  STL [R1+0x94], R26 ;  /* 0x0000941a01007387 */ /* 0x0205e80000100800 */
[----:B0-----:R0:W3:Y:S04]  /*d350*/  LDG.E.U16 R28, [R8.64] ;  /* 0x00000004081c7981 */ /* 0x0010e8000c1e1500 */
[----:B-1----:R1:W4:Y:S04]  /*d360*/  LDG.E.U16 R29, [R6.64] ;  /* 0x00000004061d7981 */ /* 0x002328000c1e1500 */
[----:B--2---:R2:W5:Y:S04]  /*d370*/  LDG.E.U16 R26, [R4.64] ;  /* 0x00000004041a7981 */ /* 0x004568000c1e1500 */
[----:B------:R-:W5:Y:S04]  /*d380*/  LDL.64 R22, [R1+0xaf8] ;  /* 0x000af80001167983 */ /* 0x000f680000100a00 */
[----:B------:R0:W-:Y:S01]  /*d390*/  STL [R1+0x90], R27 ;  /* 0x0000901b01007387 */ /* 0x0001e20000100800 */
[----:B-1----:R-:W-:-:S03]  /*d3a0*/  IMAD.WIDE R6, R0, 0x2, R14 ;  /* 0x0000000200067825 */ /* 0x002fc600078e020e */
[----:B------:R1:W-:Y:S01]  /*d3b0*/  STL [R1+0x8c], R21 ;  /* 0x00008c1501007387 */ /* 0x0003e20000100800 */
[----:B--2---:R-:W-:-:S03]  /*d3c0*/  IMAD.WIDE R4, R0, 0x2, R24 ;  /* 0x0000000200047825 */ /* 0x004fc600078e0218 */
[----:B------:R-:W2:Y:S04]  /*d3d0*/  LDL.64 R14, [R1+0xad8] ;  /* 0x000ad800010e7983 */ /* 0x000ea80000100a00 */
[----:B0-----:R0:W2:Y:S04]  /*d3e0*/  LDG.E.U16 R27, [R2.64] ;  /* 0x00000004021b7981 */ /* 0x0010a8000c1e1500 */
[----:B------:R3:W2:Y:S01]  /*d3f0*/  LDG.E.U16 R25, [R10.64] ;  /* 0x000000040a197981 */ /* 0x0006a2000c1e1500 */
[----:B------:R-:W-:-:S03]  /*d400*/  IMAD.WIDE R8, R0, 0x2, R16 ;  /* 0x0000000200087825 */ /* 0x000fc600078e0210 */
[----:B-1----:R-:W2:Y:S04]  /*d410*/  LDL.64 R20, [R1+0xaf0] ;  /* 0x000af00001147983 */ /* 0x002ea80000100a00 */
[----:B------:R-:W2:Y:S01]  /*d420*/  LDL.64 R18, [R1+0xae8] ;  /* 0x000ae80001127983 */ /* 0x000ea20000100a00 */
[----:B0-----:R-:W-:-:S03]  /*d430*/  IMAD.WIDE R2, R0, 0x2, R12 ;  /* 0x0000000200027825 */ /* 0x001fc600078e020c */
[----:B------:R-:W2:Y:S04]  /*d440*/  LDL.64 R16, [R1+0xae0] ;  /* 0x000ae00001107983 */ /* 0x000ea80000100a00 */
[----:B---3--:R0:W-:Y:S04]  /*d450*/  STL [R1+0x88], R28 ;  /* 0x0000881c01007387 */ /* 0x0081e80000100800 */
[----:B----4-:R1:W-:Y:S04]  /*d460*/  STL [R1+0x84], R29 ;  /* 0x0000841d01007387 */ /* 0x0103e80000100800 */
[----:B-----5:R3:W-:Y:S04]  /*d470*/  STL [R1+0x80], R26 ;  /* 0x0000801a01007387 */ /* 0x0207e80000100800 */
[----:B0-----:R0:W4:Y:S01]  /*d480*/  LDG.E.U16 R28, [R8.64] ;  /* 0x00000004081c7981 */ /* 0x001122000c1e1500 */
[----:B------:R-:W-:-:S03]  /*d490*/  IMAD.WIDE R10, R0, 0x2, R22 ;  /* 0x00000002000a7825 */ /* 0x000fc600078e0216 */
[----:B------:R-:W5:Y:S04]  /*d4a0*/  LDL.64 R12, [R1+0xad0] ;  /* 0x000ad000010c7983 */ /* 0x000f680000100a00 */
[----:B-1----:R1:W5:Y:S04]  /*d4b0*/  LDG.E.U16 R29, [R6.64] ;  /* 0x00000004061d7981 */ /* 0x002368000c1e1500 */
[----:B---3--:R3:W5:Y:S04]  /*d4c0*/  LDG.E.U16 R26, [R4.64] ;  /* 0x00000004041a7981 */ /* 0x008768000c1e1500 */
[----:B--2---:R2:W-:Y:S04]  /*d4d0*/  STL [R1+0x7c], R27 ;  /* 0x00007c1b01007387 */ /* 0x0045e80000100800 */
[----:B------:R0:W-:Y:S04]  /*d4e0*/  STL [R1+0x78], R25 ;  /* 0x0000781901007387 */ /* 0x0001e80000100800 */
[----:B------:R-:W5:Y:S04]  /*d4f0*/  LDL.64 R22, [R1+0xac0] ;  /* 0x000ac00001167983 */ /* 0x000f680000100a00 */
[----:B--2---:R2:W5:Y:S04]  /*d500*/  LDG.E.U16 R27, [R2.64] ;  /* 0x00000004021b7981 */ /* 0x004568000c1e1500 */
[----:B0-----:R-:W5:Y:S01]  /*d510*/  LDL.64 R24, [R1+0xac8] ;  /* 0x000ac80001187983 */ /* 0x001f620000100a00 */
[----:B--2---:R-:W-:-:S03]  /*d520*/  IMAD.WIDE R2, R0, 0x2, R14 ;  /* 0x0000000200027825 */ /* 0x004fc600078e020e */
[----:B------:R5:W2:Y:S01]  /*d530*/  LDG.E.U16 R15, [R10.64] ;  /* 0x000000040a0f7981 */ /* 0x000aa2000c1e1500 */
[----:B------:R-:W-:-:S03]  /*d540*/  IMAD.WIDE R8, R0, 0x2, R20 ;  /* 0x0000000200087825 */ /* 0x000fc600078e0214 */
[----:B------:R-:W2:Y:S01]  /*d550*/  LDL.64 R20, [R1+0xab8] ;  /* 0x000ab80001147983 */ /* 0x000ea20000100a00 */
[----:B-1----:R-:W-:-:S03]  /*d560*/  IMAD.WIDE R6, R0, 0x2, R18 ;  /* 0x0000000200067825 */ /* 0x002fc600078e0212 */
[----:B------:R-:W2:Y:S01]  /*d570*/  LDL.64 R18, [R1+0xab0] ;  /* 0x000ab00001127983 */ /* 0x000ea20000100a00 */
[----:B---3--:R-:W-:-:S03]  /*d580*/  IMAD.WIDE R4, R0, 0x2, R16 ;  /* 0x0000000200047825 */ /* 0x008fc600078e0210 */
[----:B----4-:R0:W-:Y:S01]  /*d590*/  STL [R1+0x74], R28 ;  /* 0x0000741c01007387 */ /* 0x0101e20000100800 */
[----:B-----5:R-:W-:-:S03]  /*d5a0*/  IMAD.WIDE R10, R0, 0x2, R12 ;  /* 0x00000002000a7825 */ /* 0x020fc600078e020c */
[----:B------:R1:W-:Y:S04]  /*d5b0*/  STL [R1+0x70], R29 ;  /* 0x0000701d01007387 */ /* 0x0003e80000100800 */
[----:B0-----:R0:W3:Y:S04]  /*d5c0*/  LDG.E.U16 R28, [R8.64] ;  /* 0x00000004081c7981 */ /* 0x0010e8000c1e1500 */
[----:B------:R4:W-:Y:S04]  /*d5d0*/  STL [R1+0x6c], R26 ;  /* 0x00006c1a01007387 */ /* 0x0009e80000100800 */
[----:B-1----:R1:W5:Y:S04]  /*d5e0*/  LDG.E.U16 R29, [R6.64] ;  /* 0x00000004061d7981 */ /* 0x002368000c1e1500 */
[----:B------:R-:W5:Y:S04]  /*d5f0*/  LDG.E.U16 R11, [R10.64] ;  /* 0x000000040a0b7981 */ /* 0x000f68000c1e1500 */
[----:B----4-:R4:W5:Y:S04]  /*d600*/  LDG.E.U16 R26, [R4.64] ;  /* 0x00000004041a7981 */ /* 0x010968000c1e1500 */
[----:B------:R1:W-:Y:S01]  /*d610*/  STL [R1+0x68], R27 ;  /* 0x0000681b01007387 */ /* 0x0003e20000100800 */
[----:B0-----:R-:W-:-:S03]  /*d620*/  IMAD.WIDE R8, R0, 0x2, R24 ;  /* 0x0000000200087825 */ /* 0x001fc600078e0218 */
[----:B------:R-:W5:Y:S04]  /*d630*/  LDL.64 R16, [R1+0xaa8] ;  /* 0x000aa80001107983 */ /* 0x000f680000100a00 */
[----:B-1----:R0:W5:Y:S01]  /*d640*/  LDG.E.U16 R27, [R2.64] ;  /* 0x00000004021b7981 */ /* 0x002162000c1e1500 */
[----:B------:R-:W-:-:S03]  /*d650*/  IMAD.WIDE R6, R0, 0x2, R22 ;  /* 0x0000000200067825 */ /* 0x000fc600078e0216 */
[----:B--2---:R1:W-:Y:S04]  /*d660*/  STL [R1+0x64], R15 ;  /* 0x0000640f01007387 */ /* 0x0043e80000100800 */
[----:B------:R-:W2:Y:S04]  /*d670*/  LDL.64 R12, [R1+0xa98] ;  /* 0x000a9800010c7983 */ /* 0x000ea80000100a00 */
[----:B------:R-:W2:Y:S04]  /*d680*/  LDL.64 R24, [R1+0xa90] ;  /* 0x000a900001187983 */ /* 0x000ea80000100a00 */
[----:B-1----:R-:W2:Y:S04]  /*d690*/  LDL.64 R14, [R1+0xaa0] ;  /* 0x000aa000010e7983 */ /* 0x002ea80000100a00 */
[----:B------:R-:W2:Y:S01]  /*d6a0*/  LDL.64 R22, [R1+0xa88] ;  /* 0x000a880001167983 */ /* 0x000ea20000100a00 */
[----:B----4-:R-:W-:-:S04]  /*d6b0*/  IMAD.WIDE R4, R0, 0x2, R20 ;  /* 0x0000000200047825 */ /* 0x010fc800078e0214 */
[C---:B0-----:R-:W-:Y:S01]  /*d6c0*/  IMAD.WIDE R2, R0.reuse, 0x2, R18 ;  /* 0x0000000200027825 */ /* 0x041fe200078e0212 */
[----:B---3--:R-:W-:Y:S04]  /*d6d0*/  STL [R1+0x60], R28 ;  /* 0x0000601c01007387 */ /* 0x008fe80000100800 */
[----:B-----5:R0:W-:Y:S04]  /*d6e0*/  STL [R1+0x5c], R29 ;  /* 0x00005c1d01007387 */ /* 0x0201e80000100800 */
[----:B------:R-:W3:Y:S04]  /*d6f0*/  LDL.64 R20, [R1+0xa80] ;  /* 0x000a800001147983 */ /* 0x000ee80000100a00 */
[----:B------:R-:W4:Y:S04]  /*d700*/  LDL.64 R18, [R1+0xa78] ;  /* 0x000a780001127983 */ /* 0x000f280000100a00 */
[----:B------:R1:W-:Y:S04]  /*d710*/  STL [R1+0x58], R26 ;  /* 0x0000581a01007387 */ /* 0x0003e80000100800 */
[----:B0-----:R2:W5:Y:S04]  /*d720*/  LDG.E.U16 R29, [R6.64] ;  /* 0x00000004061d7981 */ /* 0x001568000c1e1500 */
[----:B------:R0:W5:Y:S04]  /*d730*/  LDG.E.U16 R28, [R8.64] ;  /* 0x00000004081c7981 */ /* 0x000168000c1e1500 */
[----:B------:R0:W-:Y:S04]  /*d740*/  STL [R1+0x54], R27 ;  /* 0x0000541b01007387 */ /* 0x0001e80000100800 */
[----:B------:R2:W-:Y:S02]  /*d750*/  STL [R1+0x50], R11 ;  /* 0x0000500b01007387 */ /* 0x0005e40000100800 */
[----:B--2---:R-:W-:-:S02]  /*d760*/  IMAD.WIDE R6, R0, 0x2, R12 ;  /* 0x0000000200067825 */ /* 0x004fc400078e020c */
[----:B-1----:R1:W2:Y:S04]  /*d770*/  LDG.E.U16 R26, [R4.64] ;  /* 0x00000004041a7981 */ /* 0x0022a8000c1e1500 */
[----:B0-----:R0:W2:Y:S01]  /*d780*/  LDG.E.U16 R27, [R2.64] ;  /* 0x00000004021b7981 */ /* 0x0010a2000c1e1500 */
[----:B------:R-:W-:-:S03]  /*d790*/  IMAD.WIDE R10, R0, 0x2, R16 ;  /* 0x00000002000a7825 */ /* 0x000fc600078e0210 */
[----:B------:R-:W2:Y:S01]  /*d7a0*/  LDL.64 R16, [R1+0xa68] ;  /* 0x000a680001107983 */ /* 0x000ea20000100a00 */
[----:B------:R-:W-:-:S03]  /*d7b0*/  IMAD.WIDE R8, R0, 0x2, R14 ;  /* 0x0000000200087825 */ /* 0x000fc600078e020e */
[----:B------:R-:W2:Y:S01]  /*d7c0*/  LDL.64 R14, [R1+0xa60] ;  /* 0x000a6000010e7983 */ /* 0x000ea20000100a00 */
[----:B-1----:R-:W-:-:S03]  /*d7d0*/  IMAD.WIDE R4, R0, 0x2, R24 ;  /* 0x0000000200047825 */ /* 0x002fc600078e0218 */
[----:B------:R3:W2:Y:S01]  /*d7e0*/  LDG.E.U16 R25, [R10.64] ;  /* 0x000000040a197981 */ /* 0x0006a2000c1e1500 */
[----:B0-----:R-:W-:-:S03]  /*d7f0*/  IMAD.WIDE R2, R0, 0x2, R22 ;  /* 0x0000000200027825 */ /* 0x001fc600078e0216 */
[----:B------:R0:W2:Y:S04]  /*d800*/  LDG.E.U16 R23, [R6.64] ;  /* 0x0000000406177981 */ /* 0x0000a8000c1e1500 */
[----:B------:R4:W2:Y:S04]  /*d810*/  LDG.E.U16 R22, [R8.64] ;  /* 0x0000000408167981 */ /* 0x0008a8000c1e1500 */
[----:B------:R-:W2:Y:S04]  /*d820*/  LDG.E.U16 R5, [R4.64] ;  /* 0x0000000404057981 */ /* 0x000ea8000c1e1500 */
[----:B------:R-:W2:Y:S04]  /*d830*/  LDG.E.U16 R3, [R2.64] ;  /* 0x0000000402037981 */ /* 0x000ea8000c1e1500 */
[----:B------:R-:W2:Y:S01]  /*d840*/  LDL.64 R12, [R1+0xa58] ;  /* 0x000a5800010c7983 */ /* 0x000ea20000100a00 */
[----:B---3--:R-:W-:-:S04]  /*d850*/  IMAD.WIDE R10, R0, 0x2, R20 ;  /* 0x00000002000a7825 */ /* 0x008fc800078e0214 */
[C---:B----4-:R-:W-:Y:S02]  /*d860*/  IMAD.WIDE R8, R0.reuse, 0x2, R18 ;  /* 0x0000000200087825 */ /* 0x050fe400078e0212 */
[----:B------:R-:W3:Y:S04]  /*d870*/  LDG.E.U16 R11, [R10.64] ;  /* 0x000000040a0b7981 */ /* 0x000ee8000c1e1500 */
[----:B------:R-:W4:Y:S04]  /*d880*/  LDG.E.U16 R9, [R8.64] ;  /* 0x0000000408097981 */ /* 0x000f28000c1e1500 */
[----:B-----5:R-:W-:Y:S04]  /*d890*/  STL [R1+0x48], R29 ;  /* 0x0000481d01007387 */ /* 0x020fe80000100800 */
[----:B------:R1:W-:Y:S04]  /*d8a0*/  STL [R1+0x4c], R28 ;  /* 0x00004c1c01007387 */ /* 0x0003e80000100800 */
[----:B-1----:R-:W5:Y:S04]  /*d8b0*/  LDL.64 R28, [R1+0xa50] ;  /* 0x000a5000011c7983 */ /* 0x002f680000100a00 */
[----:B--2---:R-:W-:Y:S04]  /*d8c0*/  STL [R1+0x40], R27 ;  /* 0x0000401b01007387 */ /* 0x004fe80000100800 */
[----:B------:R1:W-:Y:S04]  /*d8d0*/  STL [R1+0x44], R26 ;  /* 0x0000441a01007387 */ /* 0x0003e80000100800 */
[----:B------:R-:W2:Y:S01]  /*d8e0*/  LDL.64 R20, [R1+0xa40] ;  /* 0x000a400001147983 */ /* 0x000ea20000100a00 */
[----:B0-----:R-:W-:-:S03]  /*d8f0*/  IMAD.WIDE R6, R0, 0x2, R16 ;  /* 0x0000000200067825 */ /* 0x001fc600078e0210 */
[----:B-1----:R-:W2:Y:S04]  /*d900*/  LDL.64 R26, [R1+0xa48] ;  /* 0x000a4800011a7983 */ /* 0x002ea80000100a00 */
[----:B------:R0:W-:Y:S04]  /*d910*/  STL [R1+0x3c], R25 ;  /* 0x00003c1901007387 */ /* 0x0001e80000100800 */
[----:B------:R-:W2:Y:S04]  /*d920*/  LDG.E.U16 R7, [R6.64] ;  /* 0x0000000406077981 */ /* 0x000ea8000c1e1500 */
[----:B0-----:R-:W2:Y:S04]  /*d930*/  LDL.64 R24, [R1+0xa38] ;  /* 0x000a380001187983 */ /* 0x001ea80000100a00 */
[----:B------:R-:W-:Y:S04]  /*d940*/  STL [R1+0x34], R23 ;  /* 0x0000341701007387 */ /* 0x000fe80000100800 */
[----:B------:R0:W-:Y:S04]  /*d950*/  STL [R1+0x38], R22 ;  /* 0x0000381601007387 */ /* 0x0001e80000100800 */
[----:B0-----:R-:W2:Y:S04]  /*d960*/  LDL.64 R22, [R1+0xa28] ;  /* 0x000a280001167983 */ /* 0x001ea80000100a00 */
[----:B------:R0:W-:Y:S04]  /*d970*/  STL [R1+0x30], R5 ;  /* 0x0000300501007387 */ /* 0x0001e80000100800 */
[----:B------:R1:W-:Y:S04]  /*d980*/  STL [R1+0x2c], R3 ;  /* 0x00002c0301007387 */ /* 0x0003e80000100800 */
[----:B------:R-:W2:Y:S01]  /*d990*/  LDL.64 R16, [R1+0xa18] ;  /* 0x000a180001107983 */ /* 0x000ea20000100a00 */
[----:B0-----:R-:W-:-:S03]  /*d9a0*/  IMAD.WIDE R4, R0, 0x2, R14 ;  /* 0x0000000200047825 */ /* 0x001fc600078e020e */
[----:B------:R-:W2:Y:S01]  /*d9b0*/  LDL.64 R18, [R1+0xa20] ;  /* 0x000a200001127983 */ /* 0x000ea20000100a00 */
[----:B-1----:R-:W-:-:S03]  /*d9c0*/  IMAD.WIDE R2, R0, 0x2, R12 ;  /* 0x0000000200027825 */ /* 0x002fc600078e020c */
[----:B------:R-:W2:Y:S04]  /*d9d0*/  LDL.64 R14, [R1+0xa10] ;  /* 0x000a1000010e7983 */ /* 0x000ea80000100a00 */
[----:B------:R-:W2:Y:S04]  /*d9e0*/  LDL.64 R12, [R1+0x9e8] ;  /* 0x0009e800010c7983 */ /* 0x000ea80000100a00 */
[----:B------:R-:W2:Y:S04]  /*d9f0*/  LDG.E.U16 R5, [R4.64] ;  /* 0x0000000404057981 */ /* 0x000ea8000c1e1500 */
[----:B------:R-:W2:Y:S04]  /*da00*/  LDG.E.U16 R3, [R2.64] ;  /* 0x0000000402037981 */ /* 0x000ea8000c1e1500 */
[----:B---3--:R5:W-:Y:S04]  /*da10*/  STL [R1+0x28], R11 ;  /* 0x0000280b01007387 */ /* 0x008be80000100800 */
[----:B----4-:R2:W-:Y:S01]  /*da20*/  STL [R1+0x24], R9 ;  /* 0x0000240901007387 */ /* 0x0105e20000100800 */
[----:B-----5:R-:W-:-:S04]  /*da30*/  IMAD.WIDE R10, R0, 0x2, R28 ;  /* 0x00000002000a7825 */ /* 0x020fc800078e021c */
[C---:B--2---:R-:W-:Y:S02]  /*da40*/  IMAD.WIDE R8, R0.reuse, 0x2, R26 ;  /* 0x0000000200087825 */ /* 0x044fe400078e021a */
[----:B------:R0:W2:Y:S04]  /*da50*/  LDG.E.U16 R26, [R10.64] ;  /* 0x000000040a1a7981 */ /* 0x0000a8000c1e1500 */
[----:B------:R1:W3:Y:S04]  /*da60*/  LDG.E.U16 R27, [R8.64] ;  /* 0x00000004081b7981 */ /* 0x0002e8000c1e1500 */
[----:B------:R4:W-:Y:S02]  /*da70*/  STL [R1+0x20], R7 ;  /* 0x0000200701007387 */ /* 0x0009e40000100800 */
[----:B----4-:R-:W-:-:S02]  /*da80*/  IMAD.WIDE R6, R0, 0x2, R20 ;  /* 0x0000000200067825 */ /* 0x010fc400078e0214 */
[----:B------:R-:W4:Y:S04]  /*da90*/  LDL.64 R20, [R1+0x9a8] ;  /* 0x0009a80001147983 */ /* 0x000f280000100a00 */
[----:B------:R5:W2:Y:S01]  /*daa0*/  LDG.E.U16 R29, [R6.64] ;  /* 0x00000004061d7981 */ /* 0x000aa2000c1e1500 */
[----:B-1----:R-:W-:-:S05]  /*dab0*/  IMAD.WIDE R8, R0, 0x2, R16 ;  /* 0x0000000200087825 */ /* 0x002fca00078e0210 */
[----:B------:R-:W2:Y:S01]  /*dac0*/  LDG.E.U16 R28, [R8.64] ;  /* 0x00000004081c7981 */ /* 0x000ea2000c1e1500 */
[----:B0-----:R-:W-:-:S03]  /*dad0*/  IMAD.WIDE R10, R0, 0x2, R18 ;  /* 0x00000002000a7825 */ /* 0x001fc600078e0212 */
[----:B------:R0:W-:Y:S04]  /*dae0*/  STL [R1+0x1c], R5 ;  /* 0x00001c0501007387 */ /* 0x0001e80000100800 */
[----:B------:R1:W-:Y:S01]  /*daf0*/  STL [R1+0x18], R3 ;  /* 0x0000180301007387 */ /* 0x0003e20000100800 */
[----:B-----5:R-:W-:-:S03]  /*db00*/  IMAD.WIDE R6, R0, 0x2, R14 ;  /* 0x0000000200067825 */ /* 0x020fc600078e020e */
[----:B------:R-:W5:Y:S01]  /*db10*/  LDL.64 R14, [R1+0x9a0] ;  /* 0x0009a000010e7983 */ /* 0x000f620000100a00 */
[----:B0-----:R-:W-:-:S03]  /*db20*/  IMAD.WIDE R4, R0, 0x2, R24 ;  /* 0x0000000200047825 */ /* 0x001fc600078e0218 */
[----:B------:R-:W3:Y:S01]  /*db30*/  LDL.64 R18, [R1+0xa08] ;  /* 0x000a080001127983 */ /* 0x000ee20000100a00 */
[----:B-1----:R-:W-:-:S03]  /*db40*/  IMAD.WIDE R2, R0, 0x2, R22 ;  /* 0x0000000200027825 */ /* 0x002fc600078e0216 */
[----:B------:R0:W3:Y:S04]  /*db50*/  LDG.E.U16 R25, [R4.64] ;  /* 0x0000000404197981 */ /* 0x0000e8000c1e1500 */
[----:B------:R4:W3:Y:S04]  /*db60*/  LDG.E.U16 R24, [R2.64] ;  /* 0x0000000402187981 */ /* 0x0008e8000c1e1500 */
[----:B------:R-:W3:Y:S01]  /*db70*/  LDL.64 R22, [R1+0x9e0] ;  /* 0x0009e00001167983 */ /* 0x000ee20000100a00 */
[----:B0-----:R-:W-:-:S03]  /*db80*/  IMAD.WIDE R4, R0, 0x2, R12 ;  /* 0x0000000200047825 */ /* 0x001fc600078e020c */
[----:B------:R-:W3:Y:S04]  /*db90*/  LDL.64 R16, [R1+0x9d8] ;  /* 0x0009d80001107983 */ /* 0x000ee80000100a00 */
[----:B------:R-:W3:Y:S01]  /*dba0*/  LDL.64 R12, [R1+0x998] ;  /* 0x00099800010c7983 */ /* 0x000ee20000100a00 */
[----:B----4-:R-:W-:-:S03]  /*dbb0*/  IMAD.WIDE R2, R0, 0x2, R20 ;  /* 0x0000000200027825 */ /* 0x010fc600078e0214 */
[----:B------:R-:W4:Y:S04]  /*dbc0*/  LDG.E.U16 R20, [R4.64] ;  /* 0x0000000404147981 */ /* 0x000f28000c1e1500 */
[----:B------:R3:W3:Y:S04]  /*dbd0*/  LDG.E.U16 R0, [R2.64] ;  /* 0x0000000402007981 */ /* 0x0006e8000c1e1500 */
[----:B------:R5:W3:Y:S04]  /*dbe0*/  LDG.E.U16 R21, [R10.64] ;  /* 0x000000040a157981 */ /* 0x000ae8000c1e1500 */
[----:B--2---:R0:W-:Y:S04]  /*dbf0*/  STL [R1+0x31a4], R28 ;  /* 0x0031a41c01007387 */ /* 0x0041e80000100800 */
[----:B0-----:R-:W3:Y:S04]  /*dc00*/  LDL R28, [R1+0x604] ;  /* 0x00060400011c7983 */ /* 0x001ee80000100800 */
[----:B------:R0:W-:Y:S04]  /*dc10*/  STL [R1+0x14], R26 ;  /* 0x0000141a01007387 */ /* 0x0001e80000100800 */
[----:B0-----:R0:W2:Y:S01]  /*dc20*/  LDG.E.U16 R26, [R6.64] ;  /* 0x00000004061a7981 */ /* 0x0010a2000c1e1500 */
[----:B---3--:R-:W-:-:S04]  /*dc30*/  IMAD.WIDE R2, R28, 0x2, R22 ;  /* 0x000000021c027825 */ /* 0x008fc800078e0216 */
[C---:B-----5:R-:W-:Y:S02]  /*dc40*/  IMAD.WIDE R10, R28.reuse, 0x2, R14 ;  /* 0x000000021c0a7825 */ /* 0x060fe400078e020e */
[----:B------:R1:W3:Y:S02]  /*dc50*/  LDG.E.U16 R2, [R2.64] ;  /* 0x0000000402027981 */ /* 0x0002e4000c1e1500 */
[C---:B0-----:R-:W-:Y:S02]  /*dc60*/  IMAD.WIDE R6, R28.reuse, 0x2, R12 ;  /* 0x000000021c067825 */ /* 0x041fe400078e020c */
[----:B--2---:R-:W-:Y:S04]  /*dc70*/  STL [R1+0x31a8], R26 ;  /* 0x0031a81a01007387 */ /* 0x004fe80000100800 */
[----:B----4-:R-:W-:Y:S01]  /*dc80*/  STL [R1+0x31b0], R20 ;  /* 0x0031b01401007387 */ /* 0x010fe20000100800 */
[----:B------:R-:W-:-:S03]  /*dc90*/  IMAD.WIDE R8, R28, 0x2, R18 ;  /* 0x000000021c087825 */ /* 0x000fc600078e0212 */
[----:B------:R-:W-:Y:S01]  /*dca0*/  STL [R1+0x31b4], R0 ;  /* 0x0031b40001007387 */ /* 0x000fe20000100800 */
[----:B------:R-:W-:-:S03]  /*dcb0*/  IMAD.WIDE R4, R28, 0x2, R16 ;  /* 0x000000021c047825 */ /* 0x000fc600078e0210 */
[----:B------:R-:W2:Y:S04]  /*dcc0*/  LDL.64 R14, [R1+0xa00] ;  /* 0x000a0000010e7983 */ /* 0x000ea80000100a00 */
[----:B------:R-:W4:Y:S04]  /*dcd0*/  LDL.64 R12, [R1+0x990] ;  /* 0x00099000010c7983 */ /* 0x000f280000100a00 */
[----:B------:R0:W-:Y:S04]  /*dce0*/  STL [R1+0x10], R27 ;  /* 0x0000101b01007387 */ /* 0x0001e80000100800 */
[----:B-1----:R1:W5:Y:S04]  /*dcf0*/  LDG.E.U16 R3, [R10.64] ;  /* 0x000000040a037981 */ /* 0x002368000c1e1500 */
[----:B------:R1:W2:Y:S04]  /*dd00*/  LDG.E.U16 R4, [R4.64] ;  /* 0x0000000404047981 */ /* 0x0002a8000c1e1500 */
[----:B0-----:R-:W2:Y:S04]  /*dd10*/  LDL.64 R26, [R1+0x9c8] ;  /* 0x0009c800011a7983 */ /* 0x001ea80000100a00 */
[----:B------:R-:W-:Y:S04]  /*dd20*/  STL [R1+0xc], R29 ;  /* 0x00000c1d01007387 */ /* 0x000fe80000100800 */
[----:B------:R-:W2:Y:S04]  /*dd30*/  LDL.64 R22, [R1+0x988] ;  /* 0x0009880001167983 */ /* 0x000ea80000100a00 */
[----:B------:R-:W-:Y:S04]  /*dd40*/  STL [R1+0x8], R25 ;  /* 0x0000081901007387 */ /* 0x000fe80000100800 */
[----:B------:R0:W-:Y:S04]  /*dd50*/  STL [R1+0x4], R24 ;  /* 0x0000041801007387 */ /* 0x0001e80000100800 */
[----:B-1----:R-:W2:Y:S04]  /*dd60*/  LDG.E.U16 R5, [R6.64] ;  /* 0x0000000406057981 */ /* 0x002ea8000c1e1500 */
[----:B0-----:R-:W2:Y:S04]  /*dd70*/  LDG.E.U16 R24, [R8.64] ;  /* 0x0000000408187981 */ /* 0x001ea8000c1e1500 */
[----:B---3--:R-:W-:Y:S04]  /*dd80*/  STL [R1+0x31ac], R2 ;  /* 0x0031ac0201007387 */ /* 0x008fe80000100800 */
[----:B------:R-:W3:Y:S04]  /*dd90*/  LDL.64 R10, [R1+0x9d0] ;  /* 0x0009d000010a7983 */ /* 0x000ee80000100a00 */
[----:B-----5:R-:W-:Y:S04]  /*dda0*/  STL [R1+0x31b8], R3 ;  /* 0x0031b80301007387 */ /* 0x020fe80000100800 */
[----:B--2---:R-:W-:Y:S04]  /*ddb0*/  STL [R1+0x318c], R24 ;  /* 0x00318c1801007387 */ /* 0x004fe80000100800 */
[----:B------:R-:W-:Y:S04]  /*ddc0*/  STL [R1+0x31bc], R4 ;  /* 0x0031bc0401007387 */ /* 0x000fe80000100800 */
[----:B------:R-:W-:Y:S04]  /*ddd0*/  STL [R1+0x31c0], R5 ;  /* 0x0031c00501007387 */ /* 0x000fe80000100800 */
[----:B------:R0:W-:Y:S04]  /*dde0*/  STL [R1], R21 ;  /* 0x0000001501007387 */ /* 0x0001e80000100800 */
[----:B------:R-:W2:Y:S01]  /*ddf0*/  LDL.64 R18, [R1+0x9c0] ;  /* 0x0009c00001127983 */ /* 0x000ea20000100a00 */
[----:B------:R-:W-:-:S03]  /*de00*/  IMAD.WIDE R14, R28, 0x2, R14 ;  /* 0x000000021c0e7825 */ /* 0x000fc600078e020e */
[----:B------:R-:W5:Y:S04]  /*de10*/  LDL.64 R16, [R1+0x9b8] ;  /* 0x0009b80001107983 */ /* 0x000f680000100a00 */
[----:B0-----:R-:W5:Y:S01]  /*de20*/  LDL.64 R20, [R1+0x9f8] ;  /* 0x0009f80001147983 */ /* 0x001f620000100a00 */
[----:B------:R-:W-:-:S03]  /*de30*/  IMAD.WIDE R8, R28, 0x2, R26 ;  /* 0x000000021c087825 */ /* 0x000fc600078e021a */
[----:B------:R-:W5:Y:S01]  /*de40*/  LDL.64 R4, [R1+0x980] ;  /* 0x0009800001047983 */ /* 0x000f620000100a00 */
[----:B----4-:R-:W-:-:S03]  /*de50*/  IMAD.WIDE R12, R28, 0x2, R12 ;  /* 0x000000021c0c7825 */ /* 0x010fc600078e020c */
[----:B------:R0:W4:Y:S04]  /*de60*/  LDG.E.U16 R8, [R8.64] ;  /* 0x0000000408087981 */ /* 0x000128000c1e1500 */
[----:B------:R-:W4:Y:S01]  /*de70*/  LDL.64 R2, [R1+0x978] ;  /* 0x0009780001027983 */ /* 0x000f220000100a00 */
[----:B---3--:R-:W-:-:S04]  /*de80*/  IMAD.WIDE R6, R28, 0x2, R10 ;  /* 0x000000021c067825 */ /* 0x008fc800078e020a */
[C---:B------:R-:W-:Y:S02]  /*de90*/  IMAD.WIDE R10, R28.reuse, 0x2, R22 ;  /* 0x000000021c0a7825 */ /* 0x040fe400078e0216 */
[----:B------:R1:W3:Y:S04]  /*dea0*/  LDG.E.U16 R22, [R14.64] ;  /* 0x000000040e167981 */ /* 0x0002e8000c1e1500 */
[----:B0-----:R5:W3:Y:S04]  /*deb0*/  LDG.E.U16 R9, [R10.64] ;  /* 0x000000040a097981 */ /* 0x001ae8000c1e1500 */
[----:B------:R0:W3:Y:S04]  /*dec0*/  LDG.E.U16 R6, [R6.64] ;  /* 0x0000000406067981 */ /* 0x0000e8000c1e1500 */
[----:B0-----:R2:W3:Y:S02]  /*ded0*/  LDG.E.U16 R7, [R12.64] ;  /* 0x000000040c077981 */ /* 0x0014e4000c1e1500 */
[----:B--2---:R-:W-:-:S05]  /*dee0*/  IMAD.WIDE R12, R28, 0x2, R18 ;  /* 0x000000021c0c7825 */ /* 0x004fca00078e0212 */
[----:B------:R0:W2:Y:S01]  /*def0*/  LDG.E.U16 R23, [R12.64] ;  /* 0x000000040c177981 */ /* 0x0000a2000c1e1500 */
[----:B-----5:R-:W-:-:S05]  /*df00*/  IMAD.WIDE R10, R28, 0x2, R20 ;  /* 0x000000021c0a7825 */ /* 0x020fca00078e0214 */
[----:B------:R5:W2:Y:S01]  /*df10*/  LDG.E.U16 R21, [R10.64] ;  /* 0x000000040a157981 */ /* 0x000aa2000c1e1500 */
[----:B-1----:R-:W-:-:S04]  /*df20*/  IMAD.WIDE R14, R28, 0x2, R16 ;  /* 0x000000021c0e7825 */ /* 0x002fc800078e0210 */
[C---:B------:R-:W-:Y:S01]  /*df30*/  IMAD.WIDE R16, R28.reuse, 0x2, R4 ;  /* 0x000000021c107825 */ /* 0x040fe200078e0204 */
[----:B------:R1:W2:Y:S03]  /*df40*/  LDG.E.U16 R25, [R14.64] ;  /* 0x000000040e197981 */ /* 0x0002a6000c1e1500 */
[C---:B----4-:R-:W-:Y:S01]  /*df50*/  IMAD.WIDE R18, R28.reuse, 0x2, R2 ;  /* 0x000000021c127825 */ /* 0x050fe200078e0202 */
[----:B------:R4:W4:Y:S04]  /*df60*/  LDG.E.U16 R27, [R16.64] ;  /* 0x00000004101b7981 */ /* 0x000928000c1e1500 */
[----:B------:R0:W4:Y:S04]  /*df70*/  LDG.E.U16 R29, [R18.64] ;  /* 0x00000004121d7981 */ /* 0x000128000c1e1500 */
[----:B---3--:R-:W-:Y:S04]  /*df80*/  STL [R1+0x3188], R22 ;  /* 0x0031881601007387 */ /* 0x008fe80000100800 */
[----:B------:R-:W-:Y:S04]  /*df90*/  STL [R1+0x3190], R8 ;  /* 0x0031900801007387 */ /* 0x000fe80000100800 */
[----:B------:R3:W-:Y:S04]  /*dfa0*/  STL [R1+0x3194], R9 ;  /* 0x0031940901007387 */ /* 0x0007e80000100800 */
[----:B---3--:R-:W3:Y:S04]  /*dfb0*/  LDL.64 R8, [R1+0x970] ;  /* 0x0009700001087983 */ /* 0x008ee80000100a00 */
[----:B------:R-:W4:Y:S04]  /*dfc0*/  LDL.LU R5, [R1+0x9c] ;  /* 0x00009c0001057983 */ /* 0x000f280000300800 */
[----:B------:R-:W4:Y:S04]  /*dfd0*/  LDL.LU R4, [R1+0x7c] ;  /* 0x00007c0001047983 */ /* 0x000f280000300800 */
[----:B------:R-:W4:Y:S04]  /*dfe0*/  LDL.LU R3, [R1+0x5c] ;  /* 0x00005c0001037983 */ /* 0x000f280000300800 */
[----:B------:R-:W4:Y:S04]  /*dff0*/  LDL.LU R0, [R1+0x3c] ;  /* 0x00003c0001007983 */ /* 0x000f280000300800 */
[----:B------:R-:W4:Y:S04]  /*e000*/  LDL.LU R20, [R1+0x20] ;  /* 0x0000200001147983 */ /* 0x000f280000300800 */
[----:B-----5:R-:W5:Y:S04]  /*e010*/  LDL.64 R10, [R1+0xa70] ;  /* 0x000a7000010a7983 */ /* 0x020f680000100a00 */
[----:B--2---:R-:W-:Y:S04]  /*e020*/  STL [R1+0x3198], R21 ;  /* 0x0031981501007387 */ /* 0x004fe80000100800 */
[----:B0-----:R-:W2:Y:S04]  /*e030*/  LDL.64 R12, [R1+0xa30] ;  /* 0x000a3000010c7983 */ /* 0x001ea80000100a00 */
[----:B------:R0:W-:Y:S04]  /*e040*/  STL [R1+0x319c], R23 ;  /* 0x00319c1701007387 */ /* 0x0001e80000100800 */
[----:B-1----:R-:W4:Y:S04]  /*e050*/  LDL.64 R14, [R1+0x9f0] ;  /* 0x0009f000010e7983 */ /* 0x002f280000100a00 */
[----:B0-----:R-:W4:Y:S04]  /*e060*/  LDL.64 R22, [R1+0x9b0] ;  /* 0x0009b00001167983 */ /* 0x001f280000100a00 */
[----:B------:R0:W-:Y:S04]  /*e070*/  STL [R1+0x31a0], R25 ;  /* 0x0031a01901007387 */ /* 0x0001e80000100800 */
[----:B------:R-:W4:Y:S04]  /*e080*/  LDL.LU R2, [R1+0x38] ;  /* 0x0000380001027983 */ /* 0x000f280000300800 */
[----:B------:R-:W4:Y:S04]  /*e090*/  LDL.LU R26, [R1+0x1c] ;  /* 0x00001c00011a7983 */ /* 0x000f280000300800 */
[----:B0-----:R-:W0:Y:S01]  /*e0a0*/  S2R R25, SR_TID.X ;  /* 0x0000000000197919 */ /* 0x001e220000002100 */
[----:B---3--:R-:W-:-:S04]  /*e0b0*/  IMAD.WIDE R18, R28, 0x2, R8 ;  /* 0x000000021c127825 */ /* 0x008fc800078e0208 */
[----:B-----5:R-:W-:-:S06]  /*e0c0*/  IMAD.WIDE R10, R28, 0x2, R10 ;  /* 0x000000021c0a7825 */ /* 0x020fcc00078e020a */
[----:B------:R1:W3:Y:S01]  /*e0d0*/  LDG.E.U16 R10, [R10.64] ;  /* 0x000000040a0a7981 */ /* 0x0002e2000c1e1500 */
[----:B--2---:R-:W-:-:S05]  /*e0e0*/  IMAD.WIDE R12, R28, 0x2, R12 ;  /* 0x000000021c0c7825 */ /* 0x004fca00078e020c */
[----:B-1----:R1:W2:Y:S01]  /*e0f0*/  LDG.E.U16 R11, [R12.64] ;  /* 0x000000040c0b7981 */ /* 0x0022a2000c1e1500 */
[----:B----4-:R-:W-:-:S04]  /*e100*/  IMAD.WIDE R14, R28, 0x2, R14 ;  /* 0x000000021c0e7825 */ /* 0x010fc800078e020e */
[----:B------:R-:W-:Y:S02]  /*e110*/  IMAD.WIDE R16, R28, 0x2, R22 ;  /* 0x000000021c107825 */ /* 0x000fe400078e0216 */
[----:B------:R4:W5:Y:S04]  /*e120*/  LDG.E.U16 R14, [R14.64] ;  /* 0x000000040e0e7981 */ /* 0x000968000c1e1500 */
[----:B-1----:R1:W2:Y:S04]  /*e130*/  LDG.E.U16 R12, [R16.64] ;  /* 0x00000004100c7981 */ /* 0x0022a8000c1e1500 */
[----:B------:R1:W2:Y:S01]  /*e140*/  LDG.E.U16 R13, [R18.64] ;  /* 0x00000004120d7981 */ /* 0x0002a2000c1e1500 */
[----:B0-----:R-:W-:-:S03]  /*e150*/  LOP3.LUT R22, R25, 0xff, RZ, 0xc0, !PT ;  /* 0x000000ff19167812 */ /* 0x001fc600078ec0ff */
[----:B------:R-:W2:Y:S04]  /*e160*/  LDL.LU R28, [R1] ;  /* 0x00000000011c7983 */ /* 0x000ea80000300800 */
[----:B------:R-:W2:Y:S01]  /*e170*/  LDL.LU R23, [R1+0x94] ;  /* 0x0000940001177983 */ /* 0x000ea20000300800 */
[----:B-1----:R-:W-:-:S03]  /*e180*/  IMAD.SHL.U32 R19, R22, 0x2, RZ ;  /* 0x0000000216137824 */ /* 0x002fc600078e00ff */
[----:B------:R-:W-:Y:S06]  /*e190*/  BAR.SYNC.DEFER_BLOCKING 0x0 ;  /* 0x0000000000007b1d */ /* 0x000fec0000010000 */
[----:B------:R-:W2:Y:S04]  /*e1a0*/  LDL.LU R21, [R1+0x74] ;  /* 0x0000740001157983 */ /* 0x000ea80000300800 */
[----:B------:R-:W2:Y:S04]  /*e1b0*/  LDL.LU R9, [R1+0x54] ;  /* 0x0000540001097983 */ /* 0x000ea80000300800 */
[----:B------:R-:W2:Y:S04]  /*e1c0*/  LDL.LU R8, [R1+0x34] ;  /* 0x0000340001087983 */ /* 0x000ea80000300800 */
[----:B------:R-:W2:Y:S04]  /*e1d0*/  LDL.LU R24, [R1+0x18] ;  /* 0x0000180001187983 */ /* 0x000ea80000300800 */
[----:B----4-:R-:W4:Y:S04]  /*e1e0*/  LDL.LU R15, [R1+0x58] ;  /* 0x00005800010f7983 */ /* 0x010f280000300800 */
[----:B------:R-:W2:Y:S04]  /*e1f0*/  LDL.LU R16, [R1+0x98] ;  /* 0x0000980001107983 */ /* 0x000ea80000300800 */
[----:B------:R-:W2:Y:S04]  /*e200*/  LDL.LU R17, [R1+0x78] ;  /* 0x0000780001117983 */ /* 0x000ea80000300800 */
[----:B------:R-:W2:Y:S04]  /*e210*/  LDL.LU R18, [R1+0x4] ;  /* 0x0000040001127983 */ /* 0x000ea80000300800 */
[----:B------:R0:W-:Y:S04]  /*e220*/  STS.U16 [R19+0x20000], R5 ;  /* 0x0200000513007388 */ /* 0x0001e80000000400 */
[----:B------:R1:W-:Y:S04]  /*e230*/  STS.U16 [R19+0x21000], R4 ;  /* 0x0210000413007388 */ /* 0x0003e80000000400 */
[----:B------:R1:W-:Y:S04]  /*e240*/  STS.U16 [R19+0x22000], R3 ;  /* 0x0220000313007388 */ /* 0x0003e80000000400 */
[----:B0-----:R-:W3:Y:S04]  /*e250*/  LDL.LU R5, [R1+0x31c0] ;  /* 0x0031c00001057983 */ /* 0x001ee80000300800 */
[----:B-1----:R-:W3:Y:S04]  /*e260*/  LDL.LU R4, [R1+0x31bc] ;  /* 0x0031bc0001047983 */ /* 0x002ee80000300800 */
[----:B------:R-:W3:Y:S04]  /*e270*/  LDL.LU R3, [R1+0x31b8] ;  /* 0x0031b80001037983 */ /* 0x000ee80000300800 */
[----:B------:R0:W-:Y:S04]  /*e280*/  STS.U16 [R19+0x23000], R0 ;  /* 0x0230000013007388 */ /* 0x0001e80000000400 */
[----:B------:R1:W-:Y:S04]  /*e290*/  STS.U16 [R19+0x24000], R20 ;  /* 0x0240001413007388 */ /* 0x0003e80000000400 */
[----:B0-----:R-:W3:Y:S04]  /*e2a0*/  LDL.LU R0, [R1+0x31b4] ;  /* 0x0031b40001007983 */ /* 0x001ee80000300800 */
[----:B-1----:R-:W3:Y:S04]  /*e2b0*/  LDL.LU R20, [R1+0x31b0] ;  /* 0x0031b00001147983 */ /* 0x002ee80000300800 */
[----:B--2---:R0:W-:Y:S04]  /*e2c0*/  STS.U16 [R19+0x25000], R18 ;  /* 0x0250001213007388 */ /* 0x0041e80000000400 */
[----:B0-----:R-:W2:Y:S04]  /*e2d0*/  LDL.LU R18, [R1+0x70] ;  /* 0x0000700001127983 */ /* 0x001ea80000300800 */
[----:B---3--:R0:W-:Y:S04]  /*e2e0*/  STS.U16 [R19+0x26000], R20 ;  /* 0x0260001413007388 */ /* 0x0081e80000000400 */
[----:B------:R1:W-:Y:S04]  /*e2f0*/  STS.U16 [R19+0x27000], R0 ;  /* 0x0270000013007388 */ /* 0x0003e80000000400 */
[----:B0-----:R-:W3:Y:S04]  /*e300*/  LDL.LU R20, [R1+0x90] ;  /* 0x0000900001147983 */ /* 0x001ee80000300800 */
[----:B-1----:R-:W0:Y:S02]  /*e310*/  S2R R0, SR_TID.X ;  /* 0x0000000000007919 */ /* 0x002e240000002100 */
[----:B0-----:R-:W-:-:S04]  /*e320*/  LOP3.LUT R0, R0, 0xff, RZ, 0xc0, !PT ;  /* 0x000000ff00007812 */ /* 0x001fc800078ec0ff */
[----:B------:R-:W-:-:S04]  /*e330*/  SHF.L.U32 R0, R0, 0x1, RZ ;  /* 0x0000000100007819 */ /* 0x000fc800000006ff */
[----:B------:R-:W-:-:S05]  /*e340*/  LOP3.LUT R0, R0, 0x10, RZ, 0x3c, !PT ;  /* 0x0000001000007812 */ /* 0x000fca00078e3cff */
[----:B------:R0:W-:Y:S04]  /*e350*/  STS.U16 [R0+0x20200], R16 ;  /* 0x0202001000007388 */ /* 0x0001e80000000400 */
[----:B------:R1:W-:Y:S04]  /*e360*/  STS.U16 [R0+0x21200], R17 ;  /* 0x0212001100007388 */ /* 0x0003e80000000400 */
[----:B----4-:R4:W-:Y:S04]  /*e370*/  STS.U16 [R0+0x22200], R15 ;  /* 0x0222000f00007388 */ /* 0x0109e80000000400 */
[----:B0-----:R-:W2:Y:S04]  /*e380*/  LDL.LU R16, [R1+0x50] ;  /* 0x0000500001107983 */ /* 0x001ea80000300800 */
[----:B-1----:R-:W2:Y:S04]  /*e390*/  LDL.LU R17, [R1+0x30] ;  /* 0x0000300001117983 */ /* 0x002ea80000300800 */
[----:B----4-:R-:W4:Y:S04]  /*e3a0*/  LDL.LU R15, [R1+0x14] ;  /* 0x00001400010f7983 */ /* 0x010f280000300800 */
[----:B------:R0:W-:Y:S04]  /*e3b0*/  STS.U16 [R0+0x23200], R2 ;  /* 0x0232000200007388 */ /* 0x0001e80000000400 */
[----:B0-----:R-:W2:Y:S01]  /*e3c0*/  LDL.LU R2, [R1+0x31ac] ;  /* 0x0031ac0001027983 */ /* 0x001ea20000300800 */
[----:B------:R-:W-:-:S03]  /*e3d0*/  LOP3.LUT R25, R25, 0xff, RZ, 0xc0, !PT ;  /* 0x000000ff19197812 */ /* 0x000fc600078ec0ff */
[----:B------:R0:W-:Y:S04]  /*e3e0*/  STS.U16 [R0+0x24200], R26 ;  /* 0x0242001a00007388 */ /* 0x0001e80000000400 */
[----:B------:R1:W-:Y:S04]  /*e3f0*/  STS.U16 [R0+0x25200], R28 ;  /* 0x0252001c00007388 */ /* 0x0003e80000000400 */
[----:B0-----:R-:W3:Y:S04]  /*e400*/  LDL.LU R26, [R1+0x31a8] ;  /* 0x0031a800011a7983 */ /* 0x001ee80000300800 */
[----:B-1----:R-:W3:Y:S01]  /*e410*/  LDL.LU R28, [R1+0x31a4] ;  /* 0x0031a400011c7983 */ /* 0x002ee20000300800 */
[----:B------:R-:W-:-:S03]  /*e420*/  SHF.L.U32 R25, R25, 0x1, RZ ;  /* 0x0000000119197819 */ /* 0x000fc600000006ff */
[----:B--2---:R0:W-:Y:S04]  /*e430*/  STS.U16 [R0+0x26200], R2 ;  /* 0x0262000200007388 */ /* 0x0041e80000000400 */
[----:B------:R-:W-:Y:S01]  /*e440*/  STS.U16 [R0+0x27200], R3 ;  /* 0x0272000300007388 */ /* 0x000fe20000000400 */
[----:B0-----:R-:W-:-:S05]  /*e450*/  LOP3.LUT R2, R25, 0x20, RZ, 0x3c, !PT ;  /* 0x0000002019027812 */ /* 0x001fca00078e3cff */
[----:B------:R0:W-:Y:S04]  /*e460*/  STS.U16 [R2+0x20400], R23 ;  /* 0x0204001702007388 */ /* 0x0001e80000000400 */
[----:B------:R1:W-:Y:S04]  /*e470*/  STS.U16 [R2+0x21400], R21 ;  /* 0x0214001502007388 */ /* 0x0003e80000000400 */
[----:B------:R2:W-:Y:S04]  /*e480*/  STS.U16 [R2+0x22400], R9 ;  /* 0x0224000902007388 */ /* 0x0005e80000000400 */
[----:B0-----:R-:W5:Y:S04]  /*e490*/  LDL.LU R23, [R1+0x8c] ;  /* 0x00008c0001177983 */ /* 0x001f680000300800 */
[----:B-1----:R-:W5:Y:S04]  /*e4a0*/  LDL.LU R21, [R1+0x6c] ;  /* 0x00006c0001157983 */ /* 0x002f680000300800 */
[----:B------:R0:W-:Y:S04]  /*e4b0*/  STS.U16 [R2+0x23400], R8 ;  /* 0x0234000802007388 */ /* 0x0001e80000000400 */
[----:B--2---:R-:W2:Y:S04]  /*e4c0*/  LDL.LU R9, [R1+0x4c] ;  /* 0x00004c0001097983 */ /* 0x004ea80000300800 */
[----:B------:R1:W-:Y:S04]  /*e4d0*/  STS.U16 [R2+0x24400], R24 ;  /* 0x0244001802007388 */ /* 0x0003e80000000400 */
[----:B0-----:R-:W2:Y:S04]  /*e4e0*/  LDL.LU R8, [R1+0x2c] ;  /* 0x00002c0001087983 */ /* 0x001ea80000300800 */
[----:B-1----:R-:W2:Y:S01]  /*e4f0*/  LDL.LU R24, [R1+0x10] ;  /* 0x0000100001187983 */ /* 0x002ea20000300800 */
[----:B------:R-:W-:-:S03]  /*e500*/  LOP3.LUT R25, R25, 0x30, RZ, 0x3c, !PT ;  /* 0x0000003019197812 */ /* 0x000fc600078e3cff */
[----:B---3--:R-:W-:Y:S04]  /*e510*/  STS.U16 [R2+0x25400], R28 ;  /* 0x0254001c02007388 */ /* 0x008fe80000000400 */
[----:B------:R0:W-:Y:S04]  /*e520*/  STS.U16 [R2+0x26400], R4 ;  /* 0x0264000402007388 */ /* 0x0001e80000000400 */
[----:B------:R-:W3:Y:S04]  /*e530*/  LDL.LU R0, [R1+0xc] ;  /* 0x00000c0001007983 */ /* 0x000ee80000300800 */
[----:B------:R1:W-:Y:S01]  /*e540*/  STS.U16 [R2+0x27400], R5 ;  /* 0x0274000502007388 */ /* 0x0003e20000000400 */
[----:B0-----:R-:W-:-:S03]  /*e550*/  SHF.L.U32 R4, R22, 0x1, RZ ;  /* 0x0000000116047819 */ /* 0x001fc600000006ff */
[----:B------:R0:W-:Y:S04]  /*e560*/  STS.U16 [R25+0x20600], R20 ;  /* 0x0206001419007388 */ /* 0x0001e80000000400 */
[----:B-1----:R-:W3:Y:S04]  /*e570*/  LDL.LU R5, [R1+0x28] ;  /* 0x0000280001057983 */ /* 0x002ee80000300800 */
[----:B------:R-:W3:Y:S04]  /*e580*/  LDL.LU R28, [R1+0x84] ;  /* 0x00008400011c7983 */ /* 0x000ee80000300800 */
[----:B------:R-:W3:Y:S04]  /*e590*/  LDL.LU R3, [R1+0x64] ;  /* 0x0000640001037983 */ /* 0x000ee80000300800 */
[----:B------:R1:W-:Y:S04]  /*e5a0*/  STS.U16 [R25+0x21600], R18 ;  /* 0x0216001219007388 */ /* 0x0003e80000000400 */
[----:B------:R-:W3:Y:S01]  /*e5b0*/  LDL.LU R2, [R1+0x44] ;  /* 0x0000440001027983 */ /* 0x000ee20000300800 */
[----:B------:R-:W-:-:S03]  /*e5c0*/  LOP3.LUT R22, R4, 0x40, RZ, 0x3c, !PT ;  /* 0x0000004004167812 */ /* 0x000fc600078e3cff */
[----:B0-----:R-:W3:Y:S04]  /*e5d0*/  LDL.LU R20, [R1+0x24] ;  /* 0x0000240001147983 */ /* 0x001ee80000300800 */
[----:B------:R-:W-:Y:S04]  /*e5e0*/  STS.U16 [R25+0x22600], R16 ;  /* 0x0226001019007388 */ /* 0x000fe80000000400 */
[----:B-1----:R-:W3:Y:S04]  /*e5f0*/  LDL.LU R18, [R1+0x8] ;  /* 0x0000080001127983 */ /* 0x002ee80000300800 */
[----:B------:R0:W-:Y:S04]  /*e600*/  STS.U16 [R25+0x23600], R17 ;  /* 0x0236001119007388 */ /* 0x0001e80000000400 */
[----:B----4-:R1:W-:Y:S04]  /*e610*/  STS.U16 [R25+0x24600], R15 ;  /* 0x0246000f19007388 */ /* 0x0103e80000000400 */
[----:B------:R4:W-:Y:S04]  /*e620*/  STS.U16 [R25+0x25600], R26 ;  /* 0x0256001a19007388 */ /* 0x0009e80000000400 */
[----:B0-----:R-:W3:Y:S04]  /*e630*/  LDL.LU R17, [R1+0x80] ;  /* 0x0000800001117983 */ /* 0x001ee80000300800 */
[----:B-1----:R-:W3:Y:S04]  /*e640*/  LDL.LU R15, [R1+0x60] ;  /* 0x00006000010f7983 */ /* 0x002ee80000300800 */
[----:B------:R-:W3:Y:S04]  /*e650*/  LDL.LU R16, [R1+0x40] ;  /* 0x0000400001107983 */ /* 0x000ee80000300800 */
[----:B----4-:R-:W4:Y:S04]  /*e660*/  LDL.LU R26, [R1+0x48] ;  /* 0x00004800011a7983 */ /* 0x010f280000300800 */
[----:B------:R0:W-:Y:S04]  /*e670*/  STS.U16 [R25+0x26600], R6 ;  /* 0x0266000619007388 */ /* 0x0001e80000000400 */
[----:B------:R1:W-:Y:S04]  /*e680*/  STS.U16 [R25+0x27600], R7 ;  /* 0x0276000719007388 */ /* 0x0003e80000000400 */
[----:B0-----:R-:W3:Y:S04]  /*e690*/  LDL.LU R6, [R1+0x68] ;  /* 0x0000680001067983 */ /* 0x001ee80000300800 */
[----:B-1----:R-:W3:Y:S04]  /*e6a0*/  LDL.LU R25, [R1+0x31a0] ;  /* 0x0031a00001197983 */ /* 0x002ee80000300800 */
[----:B------:R-:W3:Y:S04]  /*e6b0*/  LDL.LU R7, [R1+0x88] ;  /* 0x0000880001077983 */ /* 0x000ee80000300800 */
[----:B-----5:R0:W-:Y:S04]  /*e6c0*/  STS.U16 [R22+0x20800], R23 ;  /* 0x0208001716007388 */ /* 0x0201e80000000400 */
[----:B------:R1:W-:Y:S04]  /*e6d0*/  STS.U16 [R22+0x21800], R21 ;  /* 0x0218001516007388 */ /* 0x0003e80000000400 */
[----:B0-----:R-:W5:Y:S04]  /*e6e0*/  LDL.LU R23, [R1+0x319c] ;  /* 0x00319c0001177983 */ /* 0x001f680000300800 */
[----:B-1----:R-:W3:Y:S04]  /*e6f0*/  LDL.LU R21, [R1+0x3198] ;  /* 0x0031980001157983 */ /* 0x002ee80000300800 */
[----:B--2---:R0:W-:Y:S04]  /*e700*/  STS.U16 [R22+0x22800], R9 ;  /* 0x0228000916007388 */ /* 0x0041e80000000400 */
[----:B------:R1:W-:Y:S04]  /*e710*/  STS.U16 [R22+0x23800], R8 ;  /* 0x0238000816007388 */ /* 0x0003e80000000400 */
[----:B------:R2:W-:Y:S04]  /*e720*/  STS.U16 [R22+0x24800], R24 ;  /* 0x0248001816007388 */ /* 0x0005e80000000400 */
[----:B0-----:R-:W3:Y:S04]  /*e730*/  LDL.LU R9, [R1+0x3194] ;  /* 0x0031940001097983 */ /* 0x001ee80000300800 */
[----:B-1----:R-:W3:Y:S04]  /*e740*/  LDL.LU R8, [R1+0x3190] ;  /* 0x0031900001087983 */ /* 0x002ee80000300800 */
[----:B--2---:R-:W2:Y:S01]  /*e750*/  LDL.LU R24, [R1+0x318c] ;  /* 0x00318c0001187983 */ /* 0x004ea20000300800 */
[----:B------:R-:W-:-:S03]  /*e760*/  LOP3.LUT R4, R4, 0x50, RZ, 0x3c, !PT ;  /* 0x0000005004047812 */ /* 0x000fc600078e3cff */
[----:B--2---:R0:W-:Y:S04]  /*e770*/  STS.U16 [R22+0x25800], R24 ;  /* 0x0258001816007388 */ /* 0x0041e80000000400 */
[----:B0-----:R-:W2:Y:S04]  /*e780*/  LDL.LU R22, [R1+0x3188] ;  /* 0x0031880001167983 */ /* 0x001ea80000300800 */
[----:B------:R-:W0:Y:S02]  /*e790*/  S2R R24, SR_TID.X ;  /* 0x0000000000187919 */ /* 0x000e240000002100 */
[----:B0-----:R-:W-:-:S05]  /*e7a0*/  LOP3.LUT R24, R24, 0xff, RZ, 0xc0, !PT ;  /* 0x000000ff18187812 */ /* 0x001fca00078ec0ff */
[----:B------:R-:W-:-:S05]  /*e7b0*/  IMAD.SHL.U32 R24, R24, 0x2, RZ ;  /* 0x0000000218187824 */ /* 0x000fca00078e00ff */
[----:B------:R-:W-:-:S05]  /*e7c0*/  LOP3.LUT R24, R24, 0x40, RZ, 0x3c, !PT ;  /* 0x0000004018187812 */ /* 0x000fca00078e3cff */
[----:B---3--:R-:W-:Y:S04]  /*e7d0*/  STS.U16 [R24+0x26800], R8 ;  /* 0x0268000818007388 */ /* 0x008fe80000000400 */
[----:B------:R-:W-:Y:S04]  /*e7e0*/  STS.U16 [R24+0x27800], R9 ;  /* 0x0278000918007388 */ /* 0x000fe80000000400 */
[----:B------:R-:W-:Y:S04]  /*e7f0*/  STS.U16 [R4+0x20a00], R7 ;  /* 0x020a000704007388 */ /* 0x000fe80000000400 */
[----:B------:R-:W-:Y:S04]  /*e800*/  STS.U16 [R4+0x21a00], R6 ;  /* 0x021a000604007388 */ /* 0x000fe80000000400 */
[----:B----4-:R-:W-:Y:S04]  /*e810*/  STS.U16 [R4+0x22a00], R26 ;  /* 0x022a001a04007388 */ /* 0x010fe80000000400 */
[----:B------:R-:W-:Y:S04]  /*e820*/  STS.U16 [R4+0x23a00], R5 ;  /* 0x023a000504007388 */ /* 0x000fe80000000400 */
[----:B------:R0:W-:Y:S02]  /*e830*/  STS.U16 [R4+0x24a00], R0 ;  /* 0x024a000004007388 */ /* 0x0001e40000000400 */
[----:B0-----:R-:W-:-:S02]  /*e840*/  LOP3.LUT R0, R19, 0x60, RZ, 0x3c, !PT ;  /* 0x0000006013007812 */ /* 0x001fc400078e3cff */
[----:B--2---:R-:W-:Y:S04]  /*e850*/  STS.U16 [R4+0x25a00], R22 ;  /* 0x025a001604007388 */ /* 0x004fe80000000400 */
[----:B-----5:R-:W-:Y:S04]  /*e860*/  STS.U16 [R4+0x26a00], R23 ;  /* 0x026a001704007388 */ /* 0x020fe80000000400 */
[----:B------:R0:W-:Y:S04]  /*e870*/  STS.U16 [R4+0x27a00], R27 ;  /* 0x027a001b04007388 */ /* 0x0001e80000000400 */
[----:B------:R-:W-:Y:S04]  /*e880*/  STS.U16 [R0+0x20c00], R28 ;  /* 0x020c001c00007388 */ /* 0x000fe80000000400 */
[----:B------:R-:W-:Y:S01]  /*e890*/  STS.U16 [R0+0x21c00], R3 ;  /* 0x021c000300007388 */ /* 0x000fe20000000400 */
[----:B0-----:R-:W-:-:S03]  /*e8a0*/  LOP3.LUT R4, R19, 0x70, RZ, 0x3c, !PT ;  /* 0x0000007013047812 */ /* 0x001fc600078e3cff */
        /* <DEDUP_REMOVED lines=8> */
[----:B0-----:R-:W0:Y:S04]  /*e930*/  S2R R15, SR_TID.X ;  /* 0x00000000000f7919 */ /* 0x001e280000002100 */
[----:B------:R-:W1:Y:S04]  /*e940*/  S2R R17, SR_TID.X ;  /* 0x0000000000117919 */ /* 0x000e680000002100 */
[----:B------:R-:W-:Y:S04]  /*e950*/  STS.U16 [R4+0x22e00], R16 ;  /* 0x022e001004007388 */ /* 0x000fe80000000400 */
[----:B------:R-:W-:Y:S04]  /*e960*/  STS.U16 [R4+0x23e00], R10 ;  /* 0x023e000a04007388 */ /* 0x000fe80000000400 */
[----:B------:R-:W-:Y:S04]  /*e970*/  STS.U16 [R4+0x24e00], R11 ;  /* 0x024e000b04007388 */ /* 0x000fe80000000400 */
[----:B------:R-:W-:Y:S04]  /*e980*/  STS.U16 [R4+0x25e00], R14 ;  /* 0x025e000e04007388 */ /* 0x000fe80000000400 */
[----:B------:R-:W-:Y:S04]  /*e990*/  STS.U16 [R4+0x26e00], R12 ;  /* 0x026e000c04007388 */ /* 0x000fe80000000400 */
[----:B------:R-:W-:Y:S01]  /*e9a0*/  STS.U16 [R4+0x27e00], R13 ;  /* 0x027e000d04007388 */ /* 0x000fe20000000400 */
[----:B0-----:R-:W-:-:S02]  /*e9b0*/  LOP3.LUT R15, R15, 0x7, RZ, 0xc0, !PT ;  /* 0x000000070f0f7812 */ /* 0x001fc400078ec0ff */
[----:B-1----:R-:W-:-:S03]  /*e9c0*/  SHF.L.U32 R29, R17, 0x1, RZ ;  /* 0x00000001111d7819 */ /* 0x002fc600000006ff */
[----:B------:R-:W-:Y:S01]  /*e9d0*/  IMAD R28, R15, 0x210, RZ ;  /* 0x000002100f1c7824 */ /* 0x000fe200078e02ff */
[----:B------:R-:W-:Y:S01]  /*e9e0*/  SHF.L.U32 R17, R17, 0x1, RZ ;  /* 0x0000000111117819 */ /* 0x000fe200000006ff */
[----:B------:R-:W-:-:S05]  /*e9f0*/  IMAD R15, R15, 0x210, RZ ;  /* 0x000002100f0f7824 */ /* 0x000fca00078e02ff */
[----:B------:R-:W-:Y:S01]  /*ea00*/  LOP3.LUT R15, R15, 0x30, R17, 0x78, !PT ;  /* 0x000000300f0f7812 */ /* 0x000fe200078e7811 */
[----:B------:R-:W-:Y:S06]  /*ea10*/  BAR.SYNC.DEFER_BLOCKING 0x0 ;  /* 0x0000000000007b1d */ /* 0x000fec0000010000 */
[----:B------:R-:W0:Y:S04]  /*ea20*/  S2R R0, SR_TID.X ;  /* 0x0000000000007919 */ /* 0x000e280000002100 */
[----:B------:R-:W1:Y:S04]  /*ea30*/  LDSM.16.M88.4 R8, [R15+0x20000] ;  /* 0x020000000f08783b */ /* 0x000e680000000200 */
[----:B------:R-:W-:Y:S04]  /*ea40*/  STL [R1+0x2e88], R29 ;  /* 0x002e881d01007387 */ /* 0x000fe80000100800 */
[----:B------:R-:W-:Y:S04]  /*ea50*/  STL [R1+0x2e8c], R28 ;  /* 0x002e8c1c01007387 */ /* 0x000fe80000100800 */
[----:B------:R-:W2:Y:S04]  /*ea60*/  LDSM.16.M88.4 R20, [R15+0x21000] ;  /* 0x021000000f14783b */ /* 0x000ea80000000200 */
[----:B0-----:R-:W-:Y:S04]  /*ea70*/  STL [R1+0x2528], R0 ;  /* 0x0025280001007387 */ /* 0x001fe80000100800 */
[----:B------:R-:W0:Y:S04]  /*ea80*/  LDSM.16.M88.4 R16, [R15+0x22000] ;  /* 0x022000000f10783b */ /* 0x000e280000000200 */
[----:B-1----:R-:W-:Y:S04]  /*ea90*/  STL.64 [R1+0x50], R8 ;  /* 0x0000500801007387 */ /* 0x002fe80000100a00 */
[----:B------:R-:W-:Y:S04]  /*eaa0*/  STL.64 [R1+0x58], R10 ;  /* 0x0000580a01007387 */ /* 0x000fe80000100a00 */
[----:B------:R-:W1:Y:S01]  /*eab0*/  LDSM.16.M88.4 R8, [R15+0x23000] ;  /* 0x023000000f08783b */ /* 0x000e620000000200 */
[----:B------:R-:W-:-:S02]  /*eac0*/  LOP3.LUT R3, R29, 0x10, RZ, 0xc0, !PT ;  /* 0x000000101d037812 */ /* 0x000fc400078ec0ff */
[----:B------:R-:W-:Y:S02]  /*ead0*/  SHF.L.U32 R2, R0, 0x8, RZ ;  /* 0x0000000800027819 */ /* 0x000fe400000006ff */
[----:B------:R-:W-:Y:S02]  /*eae0*/  LOP3.LUT R3, R3, 0xe0, R0, 0xf8, !PT ;  /* 0x000000e003037812 */ /* 0x000fe400078ef800 */
[----:B------:R-:W-:Y:S02]  /*eaf0*/  LOP3.LUT R2, R2, 0x1000, RZ, 0xc0, !PT ;  /* 0x0000100002027812 */ /* 0x000fe400078ec0ff */
[----:B------:R-:W-:Y:S01]  /*eb00*/  LOP3.LUT R3, R28, R3, RZ, 0x3c, !PT ;  /* 0x000000031c037212 */ /* 0x000fe200078e3cff */
[----:B--2---:R-:W-:Y:S04]  /*eb10*/  STL.64 [R1+0x40], R20 ;  /* 0x0000401401007387 */ /* 0x004fe80000100a00 */
[----:B------:R-:W-:Y:S01]  /*eb20*/  STL.64 [R1+0x48], R22 ;  /* 0x0000481601007387 */ /* 0x000fe20000100a00 */
[----:B------:R-:W-:-:S03]  /*eb30*/  IMAD.IADD R2, R2, 0x1, R3 ;  /* 0x0000000102027824 */ /* 0x000fc600078e0203 */
[----:B0-----:R-:W-:Y:S04]  /*eb40*/  STL.64 [R1+0x30], R16 ;  /* 0x0000301001007387 */ /* 0x001fe80000100a00 */
[----:B------:R-:W-:Y:S04]  /*eb50*/  STL.64 [R1+0x38], R18 ;  /* 0x0000381201007387 */ /* 0x000fe80000100a00 */
[----:B------:R-:W-:Y:S04]  /*eb60*/  LDSM.16.M88.4 R16, [R15+0x25000] ;  /* 0x025000000f10783b */ /* 0x000fe80000000200 */
[----:B------:R-:W-:Y:S04]  /*eb70*/  LDSM.16.MT88.4 R20, [R2+0x2000] ;  /* 0x002000000214783b */ /* 0x000fe80000004200 */
[----:B------:R-:W-:Y:S04]  /*eb80*/  LDSM.16.MT88.4 R24, [R2+0x2100] ;  /* 0x002100000218783b */ /* 0x000fe80000004200 */
[----:B------:R-:W-:Y:S01]  /*eb90*/  LDSM.16.MT88.4 R4, [R2] ;  /* 0x000000000204783b */ /* 0x000fe20000004200 */
[----:B-1----:R-:W-:-:S03]  /*eba0*/  MOV R3, R10 ;  /* 0x0000000a00037202 */ /* 0x002fc60000000f00 */
[----:B------:R-:W-:Y:S01]  /*ebb0*/  STL.64 [R1+0x20], R8 ;  /* 0x0000200801007387 */ /* 0x000fe20000100a00 */
[----:B------:R-:W-:-:S03]  /*ebc0*/  MOV R0, R11 ;  /* 0x0000000b00007202 */ /* 0x000fc60000000f00 */
[----:B------:R-:W0:Y:S04]  /*ebd0*/  LDSM.16.M88.4 R8, [R15+0x24000] ;  /* 0x024000000f08783b */ /* 0x000e280000000200 */
[----:B------:R-:W-:Y:S04]  /*ebe0*/  STL [R1+0x30e0], R0 ;  /* 0x0030e00001007387 */ /* 0x000fe80000100800 */
[----:B------:R-:W-:Y:S01]  /*ebf0*/  STL [R1+0x30dc], R3 ;  /* 0x0030dc0301007387 */ /* 0x000fe20000100800 */
[----:B0-----:R-:W-:-:S03]  /*ec00*/  MOV R28, R8 ;  /* 0x00000008001c7202 */ /* 0x001fc60000000f00 */
[----:B------:R-:W-:Y:S01]  /*ec10*/  STL.64 [R1+0x18], R10 ;  /* 0x0000180a01007387 */ /* 0x000fe20000100a00 */
[----:B------:R-:W-:-:S03]  /*ec20*/  IMAD.MOV.U32 R29, RZ, RZ, R9 ;  /* 0x000000ffff1d7224 */ /* 0x000fc600078e0009 */
[----:B------:R-:W0:Y:S04]  /*ec30*/  LDSM.16.M88.4 R8, [R15+0x26000] ;  /* 0x026000000f08783b */ /* 0x000e280000000200 */
[----:B------:R-:W1:Y:S04]  /*ec40*/  LDSM.16.M88.4 R12, [R15+0x27000] ;  /* 0x027000000f0c783b */ /* 0x000e680000000200 */
[----:B0-----:R-:W-:Y:S04]  /*ec50*/  STL [R1+0x30f4], R10 ;  /* 0x0030f40a01007387 */ /* 0x001fe80000100800 */
[----:B------:R-:W-:Y:S04]  /*ec60*/  STL.64 [R1], R16 ;  /* 0x0000001001007387 */ /* 0x000fe80000100a00 */
[----:B------:R-:W-:Y:S04]  /*ec70*/  STL.64 [R1+0x8], R18 ;  /* 0x0000081201007387 */ /* 0x000fe80000100a00 */
[----:B------:R-:W0:Y:S04]  /*ec80*/  LDSM.16.MT88.4 R16, [R2+0x100] ;  /* 0x000100000210783b */ /* 0x000e280000004200 */
[----:B------:R-:W-:Y:S04]  /*ec90*/  STL [R1+0x30f0], R11 ;  /* 0x0030f00b01007387 */ /* 0x000fe80000100800 */
[----:B-1----:R-:W-:Y:S04]  /*eca0*/  STL [R1+0x30e8], R14 ;  /* 0x0030e80e01007387 */ /* 0x002fe80000100800 */
[----:B------:R-:W-:Y:S04]  /*ecb0*/  STL [R1+0x30e4], R15 ;  /* 0x0030e40f01007387 */ /* 0x000fe80000100800 */
[----:B0-----:R-:W-:Y:S04]  /*ecc0*/  STL.64 [R1+0x3148], R18 ;  /* 0x0031481201007387 */ /* 0x001fe80000100a00 */
[----:B------:R0:W-:Y:S04]  /*ecd0*/  STL.64 [R1+0x3140], R16 ;  /* 0x0031401001007387 */ /* 0x0001e80000100a00 */
[----:B0-----:R-:W2:Y:S04]  /*ece0*/  LDL.LU.64 R16, [R1+0x50] ;  /* 0x0000500001107983 */ /* 0x001ea80000300a00 */
[----:B------:R-:W-:Y:S04]  /*ecf0*/  STL [R1+0x3100], R20 ;  /* 0x0031001401007387 */ /* 0x000fe80000100800 */
[----:B------:R0:W-:Y:S04]  /*ed00*/  STL [R1+0x30fc], R21 ;  /* 0x0030fc1501007387 */ /* 0x0001e80000100800 */
[----:B------:R-:W-:Y:S04]  /*ed10*/  STL [R1+0x30f8], R22 ;  /* 0x0030f81601007387 */ /* 0x000fe80000100800 */
[----:B------:R-:W-:Y:S04]  /*ed20*/  STL [R1+0x30ec], R23 ;  /* 0x0030ec1701007387 */ /* 0x000fe80000100800 */
[----:B0-----:R-:W3:Y:S04]  /*ed30*/  LDL.LU.64 R20, [R1+0x40] ;  /* 0x0000400001147983 */ /* 0x001ee80000300a00 */
[----:B------:R-:W-:Y:S04]  /*ed40*/  STL [R1+0x3088], R2 ;  /* 0x0030880201007387 */ /* 0x000fe80000100800 */
[----:B------:R-:W-:Y:S04]  /*ed50*/  STL.64 [R1+0x3060], R26 ;  /* 0x0030601a01007387 */ /* 0x000fe80000100a00 */
[----:B------:R2:W-:Y:S02]  /*ed60*/  STL.64 [R1+0x3058], R24 ;  /* 0x0030581801007387 */ /* 0x0005e40000100a00 */
[----:B--2---:R-:W-:Y:S11]  /*ed70*/  HMMA.16816.F32 R24, R4, R16, RZ ;  /* 0x000000100418723c */ /* 0x004ff600000018ff */
[----:B------:R-:W-:Y:S11]  /*ed80*/  @!UPT UIADD3 URZ, URZ, URZ, URZ ;  /* 0x0000003f3f3ff290 */ /* 0x000ff6000fffe03f */
[----:B------:R-:W-:Y:S01]  /*ed90*/  @!UPT UIADD3 URZ, URZ, URZ, URZ ;  /* 0x0000003f3f3ff290 */ /* 0x000fe2000fffe03f */
[----:B------:R0:W-:Y:S04]  /*eda0*/  STL.64 [R1+0x130], R24 ;  /* 0x0001301801007387 */ /* 0x0001e80000100a00 */
[----:B------:R-:W-:Y:S04]  /*edb0*/  STL.64 [R1+0x138], R26 ;  /* 0x0001381a01007387 */ /* 0x000fe80000100a00 */
[----:B0-----:R-:W2:Y:S01]  /*edc0*/  LDL.LU.64 R24, [R1] ;  /* 0x0000000001187983 */ /* 0x001ea20000300a00 */
[----:B------:R-:W-:Y:S01]  /*edd0*/  MOV R3, R16 ;  /* 0x0000001000037202 */ /* 0x000fe20000000f00 */
[----:B---3--:R-:W-:Y:S01]  /*ede0*/  IMAD.MOV.U32 R16, RZ, RZ, R21 ;  /* 0x000000ffff107224 */ /* 0x008fe200078e0015 */
[----:B------:R-:W-:-:S02]  /*edf0*/  MOV R2, R17 ;  /* 0x0000001100027202 */ /* 0x000fc40000000f00 */
[----:B------:R-:W-:Y:S01]  /*ee00*/  MOV R17, R20 ;  /* 0x0000001400117202 */ /* 0x000fe20000000f00 */
[----:B--2---:R0:W-:Y:S02]  /*ee10*/  STL.64 [R1+0x3180], R24 ;  /* 0x0031801801007387 */ /* 0x0041e40000100a00 */
[----:B0-----:R-:W-:Y:S11]  /*ee20*/  HMMA.16816.F32 R24, R4, R20, RZ ;  /* 0x000000140418723c */ /* 0x001ff600000018ff */
[----:B------:R-:W-:Y:S11]  /*ee30*/  @!UPT UIADD3 URZ, URZ, URZ, URZ ;  /* 0x0000003f3f3ff290 */ /* 0x000ff6000fffe03f */
[----:B------:R-:W-:Y:S02]  /*ee40*/  @!UPT UIADD3 URZ, URZ, URZ, URZ ;  /* 0x0000003f3f3ff290 */ /* 0x000fe4000fffe03f */
[----:B------:R-:W-:Y:S01]  /*ee50*/  MOV R14, R25 ;  /* 0x00000019000e7202 */ /* 0x000fe20000000f00 */
[----:B------:R-:W-:Y:S01]  /*ee60*/  IMAD.MOV.U32 R15, RZ, RZ, R26 ;  /* 0x000000ffff0f7224 */ /* 0x000fe200078e001a */
[----:B------:R-:W-:-:S03]  /*ee70*/  MOV R23, R24 ;  /* 0x0000001800177202 */ /* 0x000fc60000000f00 */
[----:B------:R-:W-:Y:S04]  /*ee80*/  STL [R1+0x3108], R14 ;  /* 0x0031080e01007387 */ /* 0x000fe80000100800 */
[----:B------:R-:W-:Y:S04]  /*ee90*/  STL [R1+0x3178], R15 ;  /* 0x0031780f01007387 */ /* 0x000fe80000100800 */
[----:B------:R0:W-:Y:S04]  /*eea0*/  STL.64 [R1+0x3170], R12 ;  /* 0x0031700c01007387 */ /* 0x0001e80000100a00 */
[----:B0-----:R-:W2:Y:S04]  /*eeb0*/  LDL.LU.64 R12, [R1+0x20] ;  /* 0x00002000010c7983 */ /* 0x001ea80000300a00 */
[----:B------:R-:W-:Y:S04]  /*eec0*/  STL [R1+0x3104], R23 ;  /* 0x0031041701007387 */ /* 0x000fe80000100800 */
[----:B------:R-:W3:Y:S01]  /*eed0*/  LDL.LU.64 R20, [R1+0x30] ;  /* 0x0000300001147983 */ /* 0x000ee20000300a00 */
[----:B------:R-:W-:-:S02]  /*eee0*/  MOV R0, R27 ;  /* 0x0000001b00007202 */ /* 0x000fc40000000f00 */
[C---:B---3--:R-:W-:Y:S01]  /*eef0*/  HMMA.16816.F32 R24, R4.reuse, R20, RZ ;  /* 0x000000140418723c */ /* 0x048fe200000018ff */
[----:B------:R-:W-:Y:S11]  /*ef00*/  MOV R18, R21 ;  /* 0x0000001500127202 */ /* 0x000ff60000000f00 */
[----:B------:R-:W-:Y:S11]  /*ef10*/  @!UPT UIADD3 URZ, URZ, URZ, URZ ;  /* 0x0000003f3f3ff290 */ /* 0x000ff6000fffe03f */
[----:B------:R-:W-:Y:S01]  /*ef20*/  @!UPT UIADD3 URZ, URZ, URZ, URZ ;  /* 0x0000003f3f3ff290 */ /* 0x000fe2000fffe03f */
[----:B------:R-:W-:Y:S02]  /*ef30*/  MOV R10, R26 ;  /* 0x0000001a000a7202 */ /* 0x000fe40000000f00 */
[----:B------:R-:W-:Y:S01]  /*ef40*/  MOV R11, R27 ;  /* 0x0000001b000b7202 */ /* 0x000fe20000000f00 */
[----:B------:R-:W-:Y:S01]  /*ef50*/  IMAD.MOV.U32 R22, RZ, RZ, R25 ;  /* 0x000000ffff167224 */ /* 0x000fe200078e0019 */
[----:B------:R-:W-:Y:S02]  /*ef60*/  MOV R21, R24 ;  /* 0x0000001800157202 */ /* 0x000fe40000000f00 */
[----:B------:R-:W3:Y:S04]  /*ef70*/  LDL.LU.64 R24, [R1+0x3180] ;  /* 0x0031800001187983 */ /* 0x000ee80000300a00 */
[----:B------:R-:W-:Y:S04]  /*ef80*/  STL.64 [R1+0x3168], R10 ;  /* 0x0031680a01007387 */ /* 0x000fe80000100a00 */
[----:B------:R2:W-:Y:S02]  /*ef90*/  STL.64 [R1+0x3160], R8 ;  /* 0x0031600801007387 */ /* 0x0005e40000100a00 */
[----:B--2---:R-:W-:Y:S01]  /*efa0*/  HMMA.16816.F32 R8, R4, R12, RZ ;  /* 0x0000000c0408723c */ /* 0x004fe200000018ff */
[----:B------:R-:W-:Y:S01]  /*efb0*/  MOV R19, R20 ;  /* 0x0000001400137202 */ /* 0x000fe20000000f00 */
[----:B------:R-:W-:Y:S01]  /*efc0*/  IMAD.MOV.U32 R27, RZ, RZ, R12 ;  /* 0x000000ffff1b7224 */ /* 0x000fe200078e000c */
[----:B------:R-:W-:-:S03]  /*efd0*/  MOV R26, R13 ;  /* 0x0000000d001a7202 */ /* 0x000fc60000000f00 */
[----:B------:R0:W-:Y:S04]  /*efe0*/  STL.64 [R1+0x3158], R18 ;  /* 0x0031581201007387 */ /* 0x0001e80000100a00 */
[----:B------:R-:W-:Y:S04]  /*eff0*/  STL.64 [R1+0x3150], R16 ;  /* 0x0031501001007387 */ /* 0x000fe80000100a00 */
[----:B------:R-:W2:Y:S01]  /*f000*/  LDL.LU R15, [R1+0x3178] ;  /* 0x00317800010f7983 */ /* 0x000ea20000300800 */
[----:B0-----:R-:W-:-:S03]  /*f010*/  MOV R19, R28 ;  /* 0x0000001c00137202 */ /* 0x001fc60000000f00 */
[----:B------:R-:W4:Y:S06]  /*f020*/  LDL.LU.64 R12, [R1+0x3170] ;  /* 0x00317000010c7983 */ /* 0x000f2c0000300a00 */
[----:B------:R-:W-:Y:S01]  /*f030*/  IMAD.MOV.U32 R23, RZ, RZ, R9 ;  /* 0x000000ffff177224 */ /* 0x000fe200078e0009 */
[----:B------:R-:W-:Y:S02]  /*f040*/  MOV R20, R10 ;  /* 0x0000000a00147202 */ /* 0x000fe40000000f00 */
[----:B------:R-:W-:Y:S02]  /*f050*/  MOV R28, R11 ;  /* 0x0000000b001c7202 */ /* 0x000fe40000000f00 */
[----:B------:R-:W-:Y:S01]  /*f060*/  MOV R14, R8 ;  /* 0x00000008000e7202 */ /* 0x000fe20000000f00 */
[----:B------:R-:W5:Y:S04]  /*f070*/  LDL.LU.64 R10, [R1+0x3168] ;  /* 0x00316800010a7983 */ /* 0x000f680000300a00 */
[----:B------:R-:W2:Y:S04]  /*f080*/  LDL.LU.64 R8, [R1+0x3160] ;  /* 0x0031600001087983 */ /* 0x000ea80000300a00 */
[----:B------:R-:W-:Y:S04]  /*f090*/  STL.64 [R1+0x3118], R22 ;  /* 0x0031181601007387 */ /* 0x000fe80000100a00 */
[----:B------:R0:W-:Y:S02]  /*f0a0*/  STL.64 [R1+0x3110], R20 ;  /* 0x0031101401007387 */ /* 0x0001e40000100a00 */
[----:B0-----:R-:W-:-:S02]  /*f0b0*/  MOV R20, R19 ;  /* 0x0000001300147202 */ /* 0x001fc40000000f00 */
[----:B------:R-:W-:-:S07]  /*f0c0*/  MOV R21, R29 ;  /* 0x0000001d00157202 */ /* 0x000fce0000000f00 */
[----:B------:R-:W-:Y:S11]  /*f0d0*/  HMMA.16816.F32 R16, R4, R20, RZ ;  /* 0x000000140410723c */ /* 0x000ff600000018ff */
[----:B------:R-:W-:Y:S11]  /*f0e0*/  @!UPT UIADD3 URZ, URZ, URZ, URZ ;  /* 0x0000003f3f3ff290 */ /* 0x000ff6000fffe03f */
[----:B------:R-:W-:Y:S01]  /*f0f0*/  @!UPT UIADD3 URZ, URZ, URZ, URZ ;  /* 0x0000003f3f3ff290 */ /* 0x000fe2000fffe03f */
[----:B------:R-:W-:Y:S04]  /*f100*/  STL.64 [R1+0xf0], R16 ;  /* 0x0000f01001007387 */ /* 0x000fe80000100a00 */
[----:B------:R0:W-:Y:S04]  /*f110*/  STL.64 [R1+0xf8], R18 ;  /* 0x0000f81201007387 */ /* 0x0001e80000100a00 */
[----:B0-----:R-:W2:Y:S04]  /*f120*/  LDL.LU.64 R18, [R1+0x3158] ;  /* 0x0031580001127983 */ /* 0x001ea80000300a00 */
[----:B------:R-:W3:Y:S04]  /*f130*/  LDL.LU.64 R16, [R1+0x3150] ;  /* 0x0031500001107983 */ /* 0x000ee80000300a00 */
[----:B------:R0:W-:Y:S02]  /*f140*/  STL.64 [R1+0x3120], R20 ;  /* 0x0031201401007387 */ /* 0x0001e40000100a00 */
[----:B0-----:R-:W-:Y:S01]  /*f150*/  IMAD.MOV.U32 R20, RZ, RZ, R27 ;  /* 0x000000ffff147224 */ /* 0x001fe200078e001b */
[----:B------:R-:W-:-:S05]  /*f160*/  MOV R21, R26 ;  /* 0x0000001a00157202 */ /* 0x000fca0000000f00 */
[----:B------:R2:W-:Y:S02]  /*f170*/  STL.64 [R1+0x3128], R20 ;  /* 0x0031281401007387 */ /* 0x0005e40000100a00 */
[----:B--2---:R-:W-:Y:S02]  /*f180*/  MOV R20, R19 ;  /* 0x0000001300147202 */ /* 0x004fe40000000f00 */
[----:B------:R-:W-:-:S05]  /*f190*/  MOV R21, R18 ;  /* 0x0000001200157202 */ /* 0x000fca0000000f00 */
[----:B------:R3:W-:Y:S02]  /*f1a0*/  STL.64 [R1+0x3130], R20 ;  /* 0x0031301401007387 */ /* 0x0007e40000100a00 */
[----:B---3--:R-:W-:Y:S01]  /*f1b0*/  IMAD.MOV.U32 R20, RZ, RZ, R17 ;  /* 0x000000ffff147224 */ /* 0x008fe200078e0011 */
[----:B------:R-:W-:Y:S02]  /*f1c0*/  MOV R21, R16 ;  /* 0x0000001000157202 */ /* 0x000fe40000000f00 */
[----:B------:R-:W-:Y:S03]  /*f1d0*/  HMMA.16816.F32 R16, R4, R24, RZ ;  /* 0x000000180410723c */ /* 0x000fe600000018ff */
[----:B------:R-:W-:Y:S11]  /*f1e0*/  STL.64 [R1+0x3138], R20 ;  /* 0x0031381401007387 */ /* 0x000ff60000100a00 */
[----:B------:R-:W-:Y:S09]  /*f1f0*/  @!UPT UIADD3 URZ, URZ, URZ, URZ ;  /* 0x0000003f3f3ff290 */ /* 0x000ff2000fffe03f */
[----:B------:R-:W-:Y:S04]  /*f200*/  STL.64 [R1+0xe0], R16 ;  /* 0x0000e01001007387 */ /* 0x000fe80000100a00 */
[----:B------:R0:W-:Y:S04]  /*f210*/  STL.64 [R1+0xe8], R18 ;  /* 0x0000e81201007387 */ /* 0x0001e80000100a00 */
[----:B0-----:R-:W2:Y:S04]  /*f220*/  LDL.LU.64 R18, [R1+0x3148] ;  /* 0x0031480001127983 */ /* 0x001ea80000300a00 */
[----:B------:R-:W2:Y:S01]  /*f230*/  LDL.LU.64 R16, [R1+0x3140] ;  /* 0x0031400001107983 */ /* 0x000ea20000300a00 */
[----:B------:R-:W-:Y:S01]  /*f240*/  MOV R20, R3 ;  /* 0x0000000300147202 */ /* 0x000fe20000000f00 */
[----:B------:R-:W-:Y:S01]  /*f250*/  IMAD.MOV.U32 R3, RZ, RZ, R24 ;  /* 0x000000ffff037224 */ /* 0x000fe200078e0018 */
[----:B------:R-:W-:-:S02]  /*f260*/  MOV R21, R2 ;  /* 0x0000000200157202 */ /* 0x000fc40000000f00 */
[----:B------:R-:W-:Y:S02]  /*f270*/  MOV R2, R25 ;  /* 0x0000001900027202 */ /* 0x000fe40000000f00 */
[C---:B------:R-:W-:Y:S11]  /*f280*/  HMMA.16816.F32 R24, R4.reuse, R8, RZ ;  /* 0x000000080418723c */ /* 0x040ff600000018ff */
[----:B------:R-:W-:Y:S11]  /*f290*/  @!UPT UIADD3 URZ, URZ, URZ, URZ ;  /* 0x0000003f3f3ff290 */ /* 0x000ff6000fffe03f */
[----:B------:R-:W-:Y:S01]  /*f2a0*/  @!UPT UIADD3 URZ, URZ, URZ, URZ ;  /* 0x0000003f3f3ff290 */ /* 0x000fe2000fffe03f */
[----:B------:R-:W-:Y:S04]  /*f2b0*/  STL.64 [R1+0xd0], R24 ;  /* 0x0000d01801007387 */ /* 0x000fe80000100a00 */
[----:B------:R4:W-:Y:S02]  /*f2c0*/  STL.64 [R1+0xd8], R26 ;  /* 0x0000d81a01007387 */ /* 0x0009e40000100a00 */
[----:B----4-:R-:W-:Y:S11]  /*f2d0*/  HMMA.16816.F32 R24, R4, R12, RZ ;  /* 0x0000000c0418723c */ /* 0x010ff600000018ff */
[----:B------:R-:W-:Y:S11]  /*f2e0*/  @!UPT UIADD3 URZ, URZ, URZ, URZ ;  /* 0x0000003f3f3ff290 */ /* 0x000ff6000fffe03f */
[----:B------:R-:W-:Y:S01]  /*f2f0*/  @!UPT UIADD3 URZ, URZ, URZ, URZ ;  /* 0x0000003f3f3ff290 */ /* 0x000fe2000fffe03f */
[----:B------:R-:W-:Y:S04]  /*f300*/  STL.64 [R1+0x3070], R26 ;  /* 0x0030701a01007387 */ /* 0x000fe80000100a00 */
[----:B------:R0:W-:Y:S02]  /*f310*/  STL.64 [R1+0x3068], R24 ;  /* 0x0030681801007387 */ /* 0x0001e40000100a00 */
[----:B0-----:R-:W-:Y:S01]  /*f320*/  IMAD.MOV.U32 R25, RZ, RZ, R2 ;  /* 0x000000ffff197224 */ /* 0x001fe200078e0002 */
[----:B--2---:R-:W-:Y:S11]  /*f330*/  HMMA.16816.F32 R20, R16, R20, RZ ;  /* 0x000000141014723c */ /* 0x004ff600000018ff */
[----:B------:R-:W-:Y:S11]  /*f340*/  @!UPT UIADD3 URZ, URZ, URZ, URZ ;  /* 0x0000003f3f3ff290 */ /* 0x000ff6000fffe03f */
[----:B------:R-:W-:Y:S01]  /*f350*/  @!UPT UIADD3 URZ, URZ, URZ, URZ ;  /* 0x0000003f3f3ff290 */ /* 0x000fe2000fffe03f */
[----:B------:R0:W-:Y:S01]  /*f360*/  STL [R1+0xb0], R20 ;  /* 0x0000b01401007387 */ /* 0x0001e20000100800 */
[----:B------:R-:W-:-:S03]  /*f370*/  MOV R2, R21 ;  /* 0x0000001500027202 */ /* 0x000fc60000000f00 */
[----:B0-----:R-:W2:Y:S01]  /*f380*/  LDL.LU.64 R20, [R1+0x3138] ;  /* 0x0031380001147983 */ /* 0x001ea20000300a00 */
[----:B------:R-:W-:Y:S02]  /*f390*/  MOV R6, R28 ;  /* 0x0000001c00067202 */ /* 0x000fe40000000f00 */
[----:B------:R-:W-:Y:S02]  /*f3a0*/  MOV R29, R22 ;  /* 0x00000016001d7202 */ /* 0x000fe40000000f00 */
[----:B------:R-:W-:-:S05]  /*f3b0*/  MOV R28, R23 ;  /* 0x00000017001c7202 */ /* 0x000fca0000000f00 */
[----:B------:R-:W-:Y:S04]  /*f3c0*/  STL [R1+0x3094], R28 ;  /* 0x0030941c01007387 */ /* 0x000fe80000100800 */
[----:B------:R-:W-:Y:S04]  /*f3d0*/  STL [R1+0x3090], R29 ;  /* 0x0030901d01007387 */ /* 0x000fe80000100800 */
[----:B------:R-:W-:Y:S01]  /*f3e0*/  STL [R1+0x308c], R2 ;  /* 0x00308c0201007387 */ /* 0x000fe20000100800 */
[C---:B--2---:R-:W-:Y:S11]  /*f3f0*/  HMMA.16816.F32 R20, R16.reuse, R20, RZ ;  /* 0x000000141014723c */ /* 0x044ff600000018ff */
[----:B------:R-:W-:Y:S11]  /*f400*/  @!UPT UIADD3 URZ, URZ, URZ, URZ ;  /* 0x0000003f3f3ff290 */ /* 0x000ff6000fffe03f */
[----:B------:R-:W-:Y:S01]  /*f410*/  @!UPT UIADD3 URZ, URZ, URZ, URZ ;  /* 0x0000003f3f3ff290 */ /* 0x000fe2000fffe03f */
[----:B------:R0:W-:Y:S04]  /*f420*/  STL.64 [R1+0xa0], R20 ;  /* 0x0000a01401007387 */ /* 0x0001e80000100a00 */
[----:B------:R1:W-:Y:S04]  /*f430*/  STL.64 [R1+0xa8], R22 ;  /* 0x0000a81601007387 */ /* 0x0003e80000100a00 */
[----:B0-----:R-:W1:Y:S02]  /*f440*/  LDL.LU.64 R20, [R1+0x3130] ;  /* 0x0031300001147983 */ /* 0x001e640000300a00 */
[----:B-1----:R-:W-:Y:S11]  /*f450*/  HMMA.16816.F32 R20, R16, R20, RZ ;  /* 0x000000141014723c */ /* 0x002ff600000018ff */
[----:B------:R-:W-:Y:S11]  /*f460*/  @!UPT UIADD3 URZ, URZ, URZ, URZ ;  /* 0x0000003f3f3ff290 */ /* 0x000ff6000fffe03f */
[----:B------:R-:W-:Y:S01]  /*f470*/  @!UPT UIADD3 URZ, URZ, URZ, URZ ;  /* 0x0000003f3f3ff290 */ /* 0x000fe2000fffe03f */
[----:B------:R0:W-:Y:S01]  /*f480*/  STL [R1+0x90], R20 ;  /* 0x0000901401007387 */ /* 0x0001e20000100800 */
[----:B------:R-:W-:-:S03]  /*f490*/  MOV R28, R21 ;  /* 0x00000015001c7202 */ /* 0x000fc60000000f00 */
[----:B0-----:R-:W2:Y:S01]  /*f4a0*/  LDL.LU.64 R20, [R1+0x3128] ;  /* 0x0031280001147983 */ /* 0x001ea20000300a00 */
        /* <DEDUP_REMOVED lines=10> */
[----:B0-----:R-:W1:Y:S01]  /*f550*/  LDL.LU.64 R20, [R1+0x3120] ;  /* 0x0031200001147983 */ /* 0x001e620000300a00 */
[----:B------:R-:W-:Y:S01]  /*f560*/  MOV R24, R3 ;  /* 0x0000000300187202 */ /* 0x000fe20000000f00 */
[C---:B-1----:R-:W-:Y:S11]  /*f570*/  HMMA.16816.F32 R20, R16.reuse, R20, RZ ;  /* 0x000000141014723c */ /* 0x042ff600000018ff */
[----:B------:R-:W-:Y:S11]  /*f580*/  @!UPT UIADD3 URZ, URZ, URZ, URZ ;  /* 0x0000003f3f3ff290 */ /* 0x000ff6000fffe03f */
[----:B------:R-:W-:Y:S01]  /*f590*/  @!UPT UIADD3 URZ, URZ, URZ, URZ ;  /* 0x0000003f3f3ff290 */ /* 0x000fe2000fffe03f */
[----:B------:R0:W-:Y:S01]  /*f5a0*/  STL [R1+0x70], R20 ;  /* 0x0000701401007387 */ /* 0x0001e20000100800 */
[----:B------:R-:W-:Y:S02]  /*f5b0*/  MOV R29, R22 ;  /* 0x00000016001d7202 */ /* 0x000fe40000000f00 */
[----:B------:R-:W-:Y:S02]  /*f5c0*/  MOV R28, R23 ;  /* 0x00000017001c7202 */ /* 0x000fe40000000f00 */
[----:B------:R-:W2:Y:S01]  /*f5d0*/  LDL.LU.64 R22, [R1+0x3118] ;  /* 0x0031180001167983 */ /* 0x000ea20000300a00 */
[----:B------:R-:W-:Y:S01]  /*f5e0*/  HMMA.16816.F32 R24, R16, R24, RZ ;  /* 0x000000181018723c */ /* 0x000fe200000018ff */
[----:B------:R-:W-:Y:S02]  /*f5f0*/  IMAD.MOV.U32 R2, RZ, RZ, R21 ;  /* 0x000000ffff027224 */ /* 0x000fe400078e0015 */
[----:B0-----:R-:W3:Y:S11]  /*f600*/  LDL.LU.64 R20, [R1+0x3110] ;  /* 0x0031100001147983 */ /* 0x001ef60000300a00 */
[----:B------:R-:W-:Y:S09]  /*f610*/  @!UPT UIADD3 URZ, URZ, URZ, URZ ;  /* 0x0000003f3f3ff290 */ /* 0x000ff2000fffe03f */
[----:B------:R0:W-:Y:S02]  /*f620*/  STL.64 [R1+0x60], R24 ;  /* 0x0000601801007387 */ /* 0x0001e40000100a00 */
[----:B0-----:R-:W-:Y:S02]  /*f630*/  MOV R24, R14 ;  /* 0x0000000e00187202 */ /* 0x001fe40000000f00 */
[----:B------:R-:W4:Y:S01]  /*f640*/  LDL.LU R14, [R1+0x3108] ;  /* 0x00310800010e7983 */ /* 0x000f220000300800 */
[----:B--2---:R-:W-:-:S03]  /*f650*/  MOV R25, R23 ;  /* 0x0000001700197202 */ /* 0x004fc60000000f00 */
[----:B------:R-:W2:Y:S01]  /*f660*/  LDL.LU R23, [R1+0x3104] ;  /* 0x0031040001177983 */ /* 0x000ea20000300800 */
[----:B------:R-:W-:Y:S01]  /*f670*/  IMAD.MOV.U32 R7, RZ, RZ, R0 ;  /* 0x000000ffff077224 */ /* 0x000fe200078e0000 */
[----:B------:R-:W-:Y:S01]  /*f680*/  MOV R0, R26 ;  /* 0x0000001a00007202 */ /* 0x000fe20000000f00 */
[----:B------:R-:W-:Y:S01]  /*f690*/  IMAD.MOV.U32 R3, RZ, RZ, R27 ;  /* 0x000000ffff037224 */ /* 0x000fe200078e001b */
[----:B---3--:R-:W-:Y:S01]  /*f6a0*/  MOV R26, R20 ;  /* 0x00000014001a7202 */ /* 0x008fe20000000f00 */
[----:B------:R-:W-:Y:S01]  /*f6b0*/  IMAD.MOV.U32 R27, RZ, RZ, R6 ;  /* 0x000000ffff1b7224 */ /* 0x000fe200078e0006 */
[----:B------:R-:W3:Y:S04]  /*f6c0*/  LDL.LU R20, [R1+0x3100] ;  /* 0x0031000001147983 */ /* 0x000ee80000300800 */
[----:B------:R5:W-:Y:S04]  /*f6d0*/  STL.64 [R1+0x30b0], R26 ;  /* 0x0030b01a01007387 */ /* 0x000be80000100a00 */
[----:B------:R0:W-:Y:S01]  /*f6e0*/  STL.64 [R1+0x30a8], R24 ;  /* 0x0030a81801007387 */ /* 0x0001e20000100a00 */
[----:B-----5:R-:W-:Y:S01]  /*f6f0*/  MOV R26, R10 ;  /* 0x0000000a001a7202 */ /* 0x020fe20000000f00 */
[----:B------:R-:W-:Y:S01]  /*f700*/  IMAD.MOV.U32 R27, RZ, RZ, R11 ;  /* 0x000000ffff1b7224 */ /* 0x000fe200078e000b */
[----:B0-----:R-:W-:-:S02]  /*f710*/  MOV R24, R21 ;  /* 0x0000001500187202 */ /* 0x001fc40000000f00 */
[----:B------:R-:W3:Y:S01]  /*f720*/  LDL.LU R21, [R1+0x30fc] ;  /* 0x0030fc0001157983 */ /* 0x000ee20000300800 */
[----:B------:R-:W-:-:S03]  /*f730*/  MOV R25, R22 ;  /* 0x0000001600197202 */ /* 0x000fc60000000f00 */
[----:B------:R-:W3:Y:S04]  /*f740*/  LDL.LU R22, [R1+0x30f8] ;  /* 0x0030f80001167983 */ /* 0x000ee80000300800 */
[----:B------:R-:W5:Y:S04]  /*f750*/  LDL.LU R10, [R1+0x30f4] ;  /* 0x0030f400010a7983 */ /* 0x000f680000300800 */
[----:B------:R-:W5:Y:S04]  /*f760*/  LDL.LU R11, [R1+0x30f0] ;  /* 0x0030f000010b7983 */ /* 0x000f680000300800 */
[----:B------:R0:W-:Y:S04]  /*f770*/  STL.64 [R1+0x30c8], R26 ;  /* 0x0030c81a01007387 */ /* 0x0001e80000100a00 */
[----:B------:R4:W-:Y:S01]  /*f780*/  STL.64 [R1+0x30c0], R24 ;  /* 0x0030c01801007387 */ /* 0x0009e20000100a00 */
[----:B0-----:R-:W-:-:S02]  /*f790*/  MOV R26, R15 ;  /* 0x0000000f001a7202 */ /* 0x001fc40000000f00 */
[----:B----4-:R-:W-:Y:S02]  /*f7a0*/  MOV R25, R14 ;  /* 0x0000000e00197202 */ /* 0x010fe40000000f00 */
[----:B--2---:R-:W-:Y:S02]  /*f7b0*/  MOV R24, R23 ;  /* 0x0000001700187202 */ /* 0x004fe40000000f00 */
[----:B------:R-:W3:Y:S04]  /*f7c0*/  LDL.LU R23, [R1+0x30ec] ;  /* 0x0030ec0001177983 */ /* 0x000ee80000300800 */
[----:B------:R-:W2:Y:S04]  /*f7d0*/  LDL.LU R14, [R1+0x30e8] ;  /* 0x0030e800010e7983 */ /* 0x000ea80000300800 */
[----:B------:R-:W2:Y:S01]  /*f7e0*/  LDL.LU R15, [R1+0x30e4] ;  /* 0x0030e400010f7983 */ /* 0x000ea20000300800 */
[----:B------:R-:W-:-:S02]  /*f7f0*/  IMAD.MOV.U32 R27, RZ, RZ, R7 ;  /* 0x000000ffff1b7224 */ /* 0x000fc400078e0007 */
[C---:B------:R-:W-:Y:S01]  /*f800*/  HMMA.16816.F32 R4, R16.reuse, R8, RZ ;  /* 0x000000081004723c */ /* 0x040fe200000018ff */
[----:B------:R-:W4:Y:S07]  /*f810*/  LDL.LU R9, [R1+0x130] ;  /* 0x0001300001097983 */ /* 0x000f2e0000300800 */
[----:B------:R-:W-:Y:S01]  /*f820*/  HMMA.16816.F32 R16, R16, R12, RZ ;  /* 0x0000000c1010723c */ /* 0x000fe200000018ff */
[----:B-----5:R0:W-:Y:S04]  /*f830*/  STL.64 [R1+0x3078], R10 ;  /* 0x0030780a01007387 */ /* 0x0201e80000100a00 */
[----:B0-----:R-:W5:Y:S10]  /*f840*/  LDL.LU.64 R10, [R1+0x48] ;  /* 0x00004800010a7983 */ /* 0x001f740000300a00 */
[----:B------:R0:W-:Y:S04]  /*f850*/  STL.64 [R1+0x2fd0], R6 ;  /* 0x002fd00601007387 */ /* 0x0001e80000100a00 */
[----:B------:R-:W-:Y:S04]  /*f860*/  STL.64 [R1+0x2fc8], R4 ;  /* 0x002fc80401007387 */ /* 0x000fe80000100a00 */
[----:B0-----:R-:W3:Y:S04]  /*f870*/  LDL.LU.64 R6, [R1+0x58] ;  /* 0x0000580001067983 */ /* 0x001ee80000300a00 */
[----:B--2---:R0:W-:Y:S04]  /*f880*/  STL.64 [R1+0x3080], R14 ;  /* 0x0030800e01007387 */ /* 0x0041e80000100a00 */
[----:B------:R-:W3:Y:S04]  /*f890*/  LDL.LU R13, [R1+0x134] ;  /* 0x00013400010d7983 */ /* 0x000ee80000300800 */
[----:B0-----:R-:W3:Y:S04]  /*f8a0*/  LDL.LU R14, [R1+0x138] ;  /* 0x00013800010e7983 */ /* 0x001ee80000300800 */
[----:B------:R-:W3:Y:S04]  /*f8b0*/  LDL.LU R15, [R1+0x13c] ;  /* 0x00013c00010f7983 */ /* 0x000ee80000300800 */
[----:B------:R0:W-:Y:S04]  /*f8c0*/  STL.64 [R1+0x2fe0], R18 ;  /* 0x002fe01201007387 */ /* 0x0001e80000100a00 */
[----:B------:R-:W-:Y:S04]  /*f8d0*/  STL.64 [R1+0x2fd8], R16 ;  /* 0x002fd81001007387 */ /* 0x000fe80000100a00 */
[----:B0-----:R-:W2:Y:S04]  /*f8e0*/  LDL.LU R18, [R1+0x18] ;  /* 0x0000180001127983 */ /* 0x001ea80000300800 */
[----:B------:R-:W2:Y:S01]  /*f8f0*/  LDL.LU R19, [R1+0x1c] ;  /* 0x00001c0001137983 */ /* 0x000ea20000300800 */
[----:B----4-:R-:W-:-:S07]  /*f900*/  MOV R12, R9 ;  /* 0x00000009000c7202 */ /* 0x010fce0000000f00 */
[----:B---3--:R-:W-:Y:S01]  /*f910*/  HMMA.16816.F32 R12, R20, R6, R12 ;  /* 0x00000006140c723c */ /* 0x008fe2000000180c */
[----:B--2---:R0:W-:Y:S04]  /*f920*/  STL.64 [R1+0x30b8], R18 ;  /* 0x0030b81201007387 */ /* 0x0041e80000100a00 */
[----:B0-----:R-:W2:Y:S11]  /*f930*/  LDL.LU.64 R18, [R1+0x38] ;  /* 0x0000380001127983 */ /* 0x001eb60000300a00 */
[----:B------:R-:W-:Y:S07]  /*f940*/  @!UPT UIADD3 URZ, URZ, URZ, URZ ;  /* 0x0000003f3f3ff290 */ /* 0x000fee000fffe03f */
[----:B------:R0:W-:Y:S04]  /*f950*/  STL.64 [R1+0x1c0], R12 ;  /* 0x0001c00c01007387 */ /* 0x0001e80000100a00 */
[----:B------:R-:W-:Y:S04]  /*f960*/  STL.64 [R1+0x1c8], R14 ;  /* 0x0001c80e01007387 */ /* 0x000fe80000100a00 */
[----:B------:R-:W3:Y:S04]  /*f970*/  LDL.LU R4, [R1+0x60] ;  /* 0x0000600001047983 */ /* 0x000ee80000300800 */
[----:B------:R-:W3:Y:S01]  /*f980*/  LDL.LU R5, [R1+0x64] ;  /* 0x0000640001057983 */ /* 0x000ee20000300800 */
[----:B0-----:R-:W-:Y:S01]  /*f990*/  MOV R13, R6 ;  /* 0x00000006000d7202 */ /* 0x001fe20000000f00 */
[----:B------:R-:W-:Y:S01]  /*f9a0*/  IMAD.MOV.U32 R6, RZ, RZ, R0 ;  /* 0x000000ffff067224 */ /* 0x000fe200078e0000 */
[----:B------:R-:W-:Y:S01]  /*f9b0*/  MOV R12, R7 ;  /* 0x00000007000c7202 */ /* 0x000fe20000000f00 */
[----:B------:R-:W4:Y:S01]  /*f9c0*/  LDL.LU R0, [R1+0x30e0] ;  /* 0x0030e00001007983 */ /* 0x000f220000300800 */
[----:B------:R-:W-:-:S03]  /*f9d0*/  MOV R7, R3 ;  /* 0x0000000300077202 */ /* 0x000fc60000000f00 */
[----:B------:R-:W2:Y:S04]  /*f9e0*/  LDL.LU R3, [R1+0x30dc] ;  /* 0x0030dc0001037983 */ /* 0x000ea80000300800 */
[----:B------:R-:W-:Y:S01]  /*f9f0*/  STL.64 [R1+0x2ff0], R6 ;  /* 0x002ff00601007387 */ /* 0x000fe20000100a00 */
[----:B-----5:R-:W-:Y:S03]  /*fa00*/  HMMA.16816.F32 R24, R20, R10, R24 ;  /* 0x0000000a1418723c */ /* 0x020fe60000001818 */
[----:B---3--:R0:W-:Y:S04]  /*fa10*/  STL.64 [R1+0x2fe8], R4 ;  /* 0x002fe80401007387 */ /* 0x0081e80000100a00 */
[----:B0-----:R-:W3:Y:S01]  /*fa20*/  LDL.LU R4, [R1+0x70] ;  /* 0x0000700001047983 */ /* 0x001ee20000300800 */
[----:B------:R-:W-:Y:S01]  /*fa30*/  MOV R6, R29 ;  /* 0x0000001d00067202 */ /* 0x000fe20000000f00 */
[----:B------:R-:W-:Y:S01]  /*fa40*/  IMAD.MOV.U32 R7, RZ, RZ, R28 ;  /* 0x000000ffff077224 */ /* 0x000fe200078e001c */
[----:B------:R-:W-:-:S02]  /*fa50*/  MOV R5, R2 ;  /* 0x0000000200057202 */ /* 0x000fc40000000f00 */
[----:B------:R-:W5:Y:S04]  /*fa60*/  LDL.LU R2, [R1+0x30d8] ;  /* 0x0030d80001027983 */ /* 0x000f680000300800 */
[----:B------:R-:W2:Y:S04]  /*fa70*/  LDL.LU R29, [R1+0x30d4] ;  /* 0x0030d400011d7983 */ /* 0x000ea80000300800 */
[----:B------:R-:W2:Y:S04]  /*fa80*/  LDL.LU R28, [R1+0x30d0] ;  /* 0x0030d000011c7983 */ /* 0x000ea80000300800 */
[----:B------:R-:W-:Y:S04]  /*fa90*/  STL.64 [R1+0x3000], R6 ;  /* 0x0030000601007387 */ /* 0x000fe80000100a00 */
[----:B---3--:R-:W-:Y:S04]  /*faa0*/  STL.64 [R1+0x2ff8], R4 ;  /* 0x002ff80401007387 */ /* 0x008fe80000100a00 */
[----:B------:R-:W-:Y:S04]  /*fab0*/  STL.64 [R1+0x1b0], R24 ;  /* 0x0001b01801007387 */ /* 0x000fe80000100a00 */
[----:B------:R0:W-:Y:S04]  /*fac0*/  STL.64 [R1+0x1b8], R26 ;  /* 0x0001b81a01007387 */ /* 0x0001e80000100a00 */
[----:B0-----:R-:W3:Y:S04]  /*fad0*/  LDL.LU.64 R26, [R1+0x30c8] ;  /* 0x0030c800011a7983 */ /* 0x001ee80000300a00 */
[----:B------:R-:W3:Y:S01]  /*fae0*/  LDL.LU.64 R24, [R1+0x30c0] ;  /* 0x0030c00001187983 */ /* 0x000ee20000300a00 */
[----:B--2---:R-:W-:-:S02]  /*faf0*/  MOV R9, R18 ;  /* 0x0000001200097202 */ /* 0x004fc40000000f00 */
[----:B------:R-:W-:Y:S02]  /*fb00*/  MOV R8, R19 ;  /* 0x0000001300087202 */ /* 0x000fe40000000f00 */
[----:B------:R-:W-:Y:S02]  /*fb10*/  MOV R6, R3 ;  /* 0x0000000300067202 */ /* 0x000fe40000000f00 */
[----:B----4-:R-:W-:Y:S01]  /*fb20*/  MOV R7, R0 ;  /* 0x0000000000077202 */ /* 0x010fe20000000f00 */
[C---:B---3--:R-:W-:Y:S01]  /*fb30*/  HMMA.16816.F32 R24, R20.reuse, R18, R24 ;  /* 0x000000121418723c */ /* 0x048fe20000001818 */
[----:B------:R-:W2:Y:S11]  /*fb40*/  LDL.LU.64 R18, [R1+0x30b8] ;  /* 0x0030b80001127983 */ /* 0x000eb60000300a00 */
[----:B------:R-:W-:Y:S11]  /*fb50*/  @!UPT UIADD3 URZ, URZ, URZ, URZ ;  /* 0x0000003f3f3ff290 */ /* 0x000ff6000fffe03f */
[----:B------:R0:W-:Y:S01]  /*fb60*/  STL.64 [R1+0x1a0], R24 ;  /* 0x0001a01801007387 */ /* 0x0001e20000100a00 */
[----:B------:R-:W-:Y:S01]  /*fb70*/  MOV R3, R26 ;  /* 0x0000001a00037202 */ /* 0x000fe20000000f00 */
[----:B------:R-:W-:Y:S02]  /*fb80*/  IMAD.MOV.U32 R0, RZ, RZ, R27 ;  /* 0x000000ffff007224 */ /* 0x000fe400078e001b */
[----:B------:R-:W3:Y:S04]  /*fb90*/  LDL.LU.64 R26, [R1+0x30b0] ;  /* 0x0030b000011a7983 */ /* 0x000ee80000300a00 */
[----:B0-----:R-:W3:Y:S04]  /*fba0*/  LDL.LU.64 R24, [R1+0x30a8] ;  /* 0x0030a80001187983 */ /* 0x001ee80000300a00 */
[----:B------:R-:W-:Y:S04]  /*fbb0*/  STL [R1+0x2fc4], R0 ;  /* 0x002fc40001007387 */ /* 0x000fe80000100800 */
[----:B------:R-:W-:Y:S04]  /*fbc0*/  STL [R1+0x2fc0], R3 ;  /* 0x002fc00301007387 */ /* 0x000fe80000100800 */
[----:B------:R0:W-:Y:S01]  /*fbd0*/  STL.64 [R1+0x3010], R6 ;  /* 0x0030100601007387 */ /* 0x0001e20000100a00 */
[----:B------:R-:W-:Y:S01]  /*fbe0*/  MOV R5, R10 ;  /* 0x0000000a00057202 */ /* 0x000fe20000000f00 */
[----:B------:R-:W-:Y:S01]  /*fbf0*/  IMAD.MOV.U32 R4, RZ, RZ, R11 ;  /* 0x000000ffff047224 */ /* 0x000fe200078e000b */
[----:B---3--:R-:W-:Y:S07]  /*fc00*/  HMMA.16816.F32 R24, R20, R6, R24 ;  /* 0x000000061418723c */ /* 0x008fee0000001818 */
[----:B0-----:R-:W-:-:S02]  /*fc10*/  MOV R6, R9 ;  /* 0x0000000900067202 */ /* 0x001fc40000000f00 */
[----:B------:R-:W-:Y:S11]  /*fc20*/  MOV R7, R8 ;  /* 0x0000000800077202 */ /* 0x000ff60000000f00 */
[----:B------:R-:W-:Y:S03]  /*fc30*/  @!UPT UIADD3 URZ, URZ, URZ, URZ ;  /* 0x0000003f3f3ff290 */ /* 0x000fe6000fffe03f */
[----:B------:R-:W-:Y:S04]  /*fc40*/  STL.64 [R1+0x190], R24 ;  /* 0x0001901801007387 */ /* 0x000fe80000100a00 */
[----:B------:R-:W-:Y:S04]  /*fc50*/  STL.64 [R1+0x198], R26 ;  /* 0x0001981a01007387 */ /* 0x000fe80000100a00 */
[----:B------:R-:W-:Y:S04]  /*fc60*/  STL.64 [R1+0x3028], R6 ;  /* 0x0030280601007387 */ /* 0x000fe80000100a00 */
[----:B------:R-:W3:Y:S04]  /*fc70*/  LDL.LU R8, [R1+0xe0] ;  /* 0x0000e00001087983 */ /* 0x000ee80000300800 */
[----:B------:R-:W3:Y:S04]  /*fc80*/  LDL.LU R9, [R1+0xe4] ;  /* 0x0000e40001097983 */ /* 0x000ee80000300800 */
[----:B------:R-:W4:Y:S04]  /*fc90*/  LDL.LU R10, [R1+0xe8] ;  /* 0x0000e800010a7983 */ /* 0x000f280000300800 */
[----:B------:R-:W4:Y:S04]  /*fca0*/  LDL.LU R11, [R1+0xec] ;  /* 0x0000ec00010b7983 */ /* 0x000f280000300800 */
[----:B----4-:R-:W-:Y:S04]  /*fcb0*/  STL.64 [R1+0x30a0], R10 ;  /* 0x0030a00a01007387 */ /* 0x010fe80000100a00 */
[----:B---3--:R0:W-:Y:S04]  /*fcc0*/  STL.64 [R1+0x3098], R8 ;  /* 0x0030980801007387 */ /* 0x0081e80000100a00 */
[----:B0-----:R-:W2:Y:S04]  /*fcd0*/  LDL.LU R8, [R1+0xf0] ;  /* 0x0000f00001087983 */ /* 0x001ea80000300800 */
[----:B------:R-:W2:Y:S04]  /*fce0*/  LDL.LU R9, [R1+0xf4] ;  /* 0x0000f40001097983 */ /* 0x000ea80000300800 */
[----:B------:R-:W2:Y:S04]  /*fcf0*/  LDL.LU R10, [R1+0xf8] ;  /* 0x0000f800010a7983 */ /* 0x000ea80000300800 */
[----:B------:R-:W2:Y:S01]  /*fd00*/  LDL.LU R11, [R1+0xfc] ;  /* 0x0000fc00010b7983 */ /* 0x000ea20000300800 */
[----:B------:R-:W-:Y:S01]  /*fd10*/  MOV R6, R5 ;  /* 0x0000000500067202 */ /* 0x000fe20000000f00 */
[----:B------:R-:W-:-:S02]  /*fd20*/  IMAD.MOV.U32 R7, RZ, RZ, R4 ;  /* 0x000000ffff077224 */ /* 0x000fc400078e0004 */
[----:B------:R-:W3:Y:S04]  /*fd30*/  LDL.LU.64 R14, [R1+0x8] ;  /* 0x00000800010e7983 */ /* 0x000ee80000300a00 */
[----:B------:R-:W4:Y:S04]  /*fd40*/  LDL.LU R24, [R1+0xd0] ;  /* 0x0000d00001187983 */ /* 0x000f280000300800 */
[----:B------:R-:W4:Y:S04]  /*fd50*/  LDL.LU R25, [R1+0xd4] ;  /* 0x0000d40001197983 */ /* 0x000f280000300800 */
[----:B------:R-:W4:Y:S04]  /*fd60*/  LDL.LU R26, [R1+0xd8] ;  /* 0x0000d800011a7983 */ /* 0x000f280000300800 */
[----:B------:R-:W4:Y:S04]  /*fd70*/  LDL.LU R27, [R1+0xdc] ;  /* 0x0000dc00011b7983 */ /* 0x000f280000300800 */
[----:B------:R-:W-:Y:S01]  /*fd80*/  STL.64 [R1+0x3040], R6 ;  /* 0x0030400601007387 */ /* 0x000fe20000100a00 */
[----:B--2---:R-:W-:Y:S11]  /*fd90*/  HMMA.16816.F32 R8, R20, R18, R8 ;  /* 0x000000121408723c */ /* 0x004ff60000001808 */
[----:B------:R-:W-:Y:S11]  /*fda0*/  @!UPT UIADD3 URZ, URZ, URZ, URZ ;  /* 0x0000003f3f3ff290 */ /* 0x000ff6000fffe03f */
[----:B------:R-:W-:Y:S01]  /*fdb0*/  @!UPT UIADD3 URZ, URZ, URZ, URZ ;  /* 0x0000003f3f3ff290 */ /* 0x000fe2000fffe03f */
[----:B------:R-:W-:Y:S04]  /*fdc0*/  STL.64 [R1+0x180], R8 ;  /* 0x0001800801007387 */ /* 0x000fe80000100a00 */
[----:B------:R0:W-:Y:S04]  /*fdd0*/  STL.64 [R1+0x188], R10 ;  /* 0x0001880a01007387 */ /* 0x0001e80000100a00 */
[----:B0-----:R-:W3:Y:S04]  /*fde0*/  LDL.LU.64 R10, [R1+0x30a0] ;  /* 0x0030a000010a7983 */ /* 0x001ee80000300a00 */
[----:B------:R-:W3:Y:S04]  /*fdf0*/  LDL.LU.64 R8, [R1+0x3098] ;  /* 0x0030980001087983 */ /* 0x000ee80000300a00 */
[----:B------:R0:W-:Y:S04]  /*fe00*/  STL.64 [R1+0x3008], R18 ;  /* 0x0030081201007387 */ /* 0x0001e80000100a00 */
[----:B------:R-:W2:Y:S04]  /*fe10*/  LDL.LU R16, [R1+0x80] ;  /* 0x0000800001107983 */ /* 0x000ea80000300800 */
[----:B------:R-:W2:Y:S04]  /*fe20*/  LDL.LU R17, [R1+0x84] ;  /* 0x0000840001117983 */ /* 0x000ea80000300800 */
[----:B0-----:R-:W2:Y:S04]  /*fe30*/  LDL.LU R18, [R1+0x88] ;  /* 0x0000880001127983 */ /* 0x001ea80000300800 */
[----:B------:R-:W2:Y:S04]  /*fe40*/  LDL.LU R19, [R1+0x8c] ;  /* 0x00008c0001137983 */ /* 0x000ea80000300800 */
[----:B--2---:R-:W-:Y:S04]  /*fe50*/  STL.64 [R1+0x3020], R18 ;  /* 0x0030201201007387 */ /* 0x004fe80000100a00 */
[----:B------:R0:W-:Y:S04]  /*fe60*/  STL.64 [R1+0x3018], R16 ;  /* 0x0030181001007387 */ /* 0x0001e80000100a00 */
[----:B0-----:R-:W2:Y:S01]  /*fe70*/  LDL.LU R16, [R1+0x90] ;  /* 0x0000900001107983 */ /* 0x001ea20000300800 */
[----:B------:R-:W-:Y:S01]  /*fe80*/  IMAD.MOV.U32 R18, RZ, RZ, R29 ;  /* 0x000000ffff127224 */ /* 0x000fe200078e001d */
[----:B-----5:R-:W-:-:S02]  /*fe90*/  MOV R19, R2 ;  /* 0x0000000200137202 */ /* 0x020fc40000000f00 */
[----:B------:R-:W-:Y:S02]  /*fea0*/  MOV R17, R28 ;  /* 0x0000001c00117202 */ /* 0x000fe40000000f00 */
[----:B------:R-:W5:Y:S04]  /*feb0*/  LDL.LU R28, [R1+0x3094] ;  /* 0x00309400011c7983 */ /* 0x000f680000300800 */
[----:B------:R-:W3:Y:S04]  /*fec0*/  LDL.LU R29, [R1+0x3090] ;  /* 0x00309000011d7983 */ /* 0x000ee80000300800 */
[----:B------:R-:W3:Y:S04]  /*fed0*/  LDL.LU R2, [R1+0x308c] ;  /* 0x00308c0001027983 */ /* 0x000ee80000300800 */
[----:B------:R-:W-:Y:S04]  /*fee0*/  STL.64 [R1+0x3038], R18 ;  /* 0x0030381201007387 */ /* 0x000fe80000100a00 */
[----:B--2---:R0:W-:Y:S04]  /*fef0*/  STL.64 [R1+0x3030], R16 ;  /* 0x0030301001007387 */ /* 0x0041e80000100a00 */
[----:B0-----:R-:W2:Y:S04]  /*ff00*/  LDL.LU R16, [R1+0xa0] ;  /* 0x0000a00001107983 */ /* 0x001ea80000300800 */
[----:B------:R-:W2:Y:S04]  /*ff10*/  LDL.LU R17, [R1+0xa4] ;  /* 0x0000a40001117983 */ /* 0x000ea80000300800 */
[----:B------:R-:W2:Y:S04]  /*ff20*/  LDL.LU R18, [R1+0xa8] ;  /* 0x0000a80001127983 */ /* 0x000ea80000300800 */
[----:B------:R-:W2:Y:S01]  /*ff30*/  LDL.LU R19, [R1+0xac] ;  /* 0x0000ac0001137983 */ /* 0x000ea20000300800 */
[----:B---3--:R-:W-:Y:S01]  /*ff40*/  HMMA.16816.F32 R8, R20, R14, R8 ;  /* 0x0000000e1408723c */ /* 0x008fe20000001808 */
[----:B------:R-:W-:-:S02]  /*ff50*/  MOV R5, R14 ;  /* 0x0000000e00057202 */ /* 0x000fc40000000f00 */
[----:B------:R-:W-:Y:S01]  /*ff60*/  MOV R4, R15 ;  /* 0x0000000f00047202 */ /* 0x000fe20000000f00 */
[----:B--2---:R-:W-:Y:S04]  /*ff70*/  STL.64 [R1+0x3050], R18 ;  /* 0x0030501201007387 */ /* 0x004fe80000100a00 */
[----:B------:R0:W-:Y:S04]  /*ff80*/  STL.64 [R1+0x3048], R16 ;  /* 0x0030481001007387 */ /* 0x0001e80000100a00 */
[----:B0-----:R-:W2:Y:S01]  /*ff90*/  LDL.LU R16, [R1+0xb0] ;  /* 0x0000b00001107983 */ /* 0x001ea20000300800 */
[----:B------:R-:W-:-:S03]  /*ffa0*/  MOV R17, R2 ;  /* 0x0000000200117202 */ /* 0x000fc60000000f00 */
[----:B------:R-:W3:Y:S04]  /*ffb0*/  LDL.LU R2, [R1+0x3088] ;  /* 0x0030880001027983 */ /* 0x000ee80000300800 */
[----:B------:R-:W2:Y:S04]  /*ffc0*/  LDL.LU.64 R14, [R1+0x3080] ;  /* 0x00308000010e7983 */ /* 0x000ea80000300a00 */
[----:B------:R0:W-:Y:S04]  /*ffd0*/  STL.64 [R1+0x178], R10 ;  /* 0x0001780a01007387 */ /* 0x0001e80000100a00 */
[----:B0-----:R-:W4:Y:S02]  /*ffe0*/  LDL.LU.64 R10, [R1+0x3078] ;  /* 0x00307800010a7983 */ /* 0x001f240000300a00 */
[----:B----4-:R-:W-:Y:S11]  /*fff0*/  HMMA.16816.F32 R24, R20, R10, R24 ;  /* 0x0000000a1418723c */ /* 0x010ff60000001818 */
[----:B------:R-:W-:Y:S11]  /*10000*/  @!UPT UIADD3 URZ, URZ, URZ, URZ ;  /* 0x0000003f3f3ff290 */ /* 0x000ff6000fffe03f */
[----:B------:R-:W-:Y:S01]  /*10010*/  @!UPT UIADD3 URZ, URZ, URZ, URZ ;  /* 0x0000003f3f3ff290 */ /* 0x000fe2000fffe03f */
[----:B------:R-:W-:Y:S04]  /*10020*/  STL.64 [R1+0x160], R24 ;  /* 0x0001601801007387 */ /* 0x000fe80000100a00 */
[----:B------:R0:W-:Y:S04]  /*10030*/  STL.64 [R1+0x168], R26 ;  /* 0x0001681a01007387 */ /* 0x0001e80000100a00 */
[----:B0-----:R-:W2:Y:S04]  /*10040*/  LDL.LU.64 R26, [R1+0x3070] ;  /* 0x00307000011a7983 */ /* 0x001ea80000300a00 */
[----:B------:R-:W2:Y:S01]  /*10050*/  LDL.LU.64 R24, [R1+0x3068] ;  /* 0x0030680001187983 */ /* 0x000ea20000300a00 */
[----:B------:R-:W-:Y:S01]  /*10060*/  MOV R6, R13 ;  /* 0x0000000d00067202 */ /* 0x000fe20000000f00 */
[----:B-----5:R-:W-:Y:S01]  /*10070*/  IMAD.MOV.U32 R19, RZ, RZ, R28 ;  /* 0x000000ffff137224 */ /* 0x020fe200078e001c */
[----:B------:R-:W-:-:S02]  /*10080*/  MOV R7, R12 ;  /* 0x0000000c00077202 */ /* 0x000fc40000000f00 */
[----:B------:R-:W-:Y:S01]  /*10090*/  MOV R18, R29 ;  /* 0x0000001d00127202 */ /* 0x000fe20000000f00 */
[----:B--2---:R-:W-:Y:S01]  /*100a0*/  HMMA.16816.F32 R20, R20, R14, R24 ;  /* 0x0000000e1414723c */ /* 0x004fe20000001818 */
[----:B------:R-:W2:Y:S04]  /*100b0*/  LDL.LU.64 R26, [R1+0x3060] ;  /* 0x00306000011a7983 */ /* 0x000ea80000300a00 */
[----:B------:R-:W2:Y:S11]  /*100c0*/  LDL.LU.64 R24, [R1+0x3058] ;  /* 0x0030580001187983 */ /* 0x000eb60000300a00 */
[----:B------:R-:W-:Y:S07]  /*100d0*/  @!UPT UIADD3 URZ, URZ, URZ, URZ ;  /* 0x0000003f3f3ff290 */ /* 0x000fee000fffe03f */
[----:B------:R-:W-:Y:S04]  /*100e0*/  STL.64 [R1+0x150], R20 ;  /* 0x0001501401007387 */ /* 0x000fe80000100a00 */
[----:B------:R0:W-:Y:S02]  /*100f0*/  STL.64 [R1+0x158], R22 ;  /* 0x0001581601007387 */ /* 0x0001e40000100a00 */
[----:B0-----:R-:W-:Y:S02]  /*10100*/  MOV R22, R5 ;  /* 0x0000000500167202 */ /* 0x001fe40000000f00 */
[----:B------:R-:W-:Y:S02]  /*10110*/  MOV R23, R4 ;  /* 0x0000000400177202 */ /* 0x000fe40000000f00 */
[C---:B--2---:R-:W-:Y:S01]  /*10120*/  HMMA.16816.F32 R4, R24.reuse, R6, R16 ;  /* 0x000000061804723c */ /* 0x044fe20000001810 */
[----:B------:R-:W2:Y:S04]  /*10130*/  LDL.LU.64 R18, [R1+0x3050] ;  /* 0x0030500001127983 */ /* 0x000ea80000300a00 */
[----:B------:R-:W2:Y:S11]  /*10140*/  LDL.LU.64 R16, [R1+0x3048] ;  /* 0x0030480001107983 */ /* 0x000eb60000300a00 */
[----:B------:R-:W-:Y:S07]  /*10150*/  @!UPT UIADD3 URZ, URZ, URZ, URZ ;  /* 0x0000003f3f3ff290 */ /* 0x000fee000fffe03f */
[----:B------:R2:W-:Y:S01]  /*10160*/  STL.64 [R1+0x140], R4 ;  /* 0x0001400401007387 */ /* 0x0005e20000100a00 */
[----:B------:R-:W-:Y:S01]  /*10170*/  MOV R29, R6 ;  /* 0x00000006001d7202 */ /* 0x000fe20000000f00 */
[----:B------:R-:W-:Y:S02]  /*10180*/  IMAD.MOV.U32 R28, RZ, RZ, R7 ;  /* 0x000000ffff1c7224 */ /* 0x000fe400078e0007 */
[----:B------:R-:W2:Y:S04]  /*10190*/  LDL.LU.64 R6, [R1+0x3040] ;  /* 0x0030400001067983 */ /* 0x000ea80000300a00 */
[----:B------:R-:W-:Y:S04]  /*101a0*/  STL [R1+0x2f74], R28 ;  /* 0x002f741c01007387 */ /* 0x000fe80000100800 */
[----:B------:R-:W-:Y:S01]  /*101b0*/  STL [R1+0x2f70], R29 ;  /* 0x002f701d01007387 */ /* 0x000fe20000100800 */
[C---:B--2---:R-:W-:Y:S03]  /*101c0*/  HMMA.16816.F32 R4, R24.reuse, R6, R16 ;  /* 0x000000061804723c */ /* 0x044fe60000001810 */
[----:B------:R-:W2:Y:S04]  /*101d0*/  LDL.LU.64 R18, [R1+0x3038] ;  /* 0x0030380001127983 */ /* 0x000ea80000300a00 */
[----:B------:R-:W2:Y:S11]  /*101e0*/  LDL.LU.64 R16, [R1+0x3030] ;  /* 0x0030300001107983 */ /* 0x000eb60000300a00 */
[----:B------:R-:W-:Y:S05]  /*101f0*/  @!UPT UIADD3 URZ, URZ, URZ, URZ ;  /* 0x0000003f3f3ff290 */ /* 0x000fea000fffe03f */
[----:B------:R-:W-:Y:S04]  /*10200*/  STL.64 [R1+0x130], R4 ;  /* 0x0001300401007387 */ /* 0x000fe80000100a00 */
[----:B------:R0:W-:Y:S04]  /*10210*/  STL.64 [R1+0x138], R6 ;  /* 0x0001380601007387 */ /* 0x0001e80000100a00 */
[----:B0-----:R-:W2:Y:S02]  /*10220*/  LDL.LU.64 R6, [R1+0x3028] ;  /* 0x0030280001067983 */ /* 0x001ea40000300a00 */
[C---:B--2---:R-:W-:Y:S02]  /*10230*/  HMMA.16816.F32 R4, R24.reuse, R6, R16 ;  /* 0x000000061804723c */ /* 0x044fe40000001810 */
[----:B------:R-:W2:Y:S04]  /*10240*/  LDL.LU.64 R18, [R1+0x3020] ;  /* 0x0030200001127983 */ /* 0x000ea80000300a00 */
[----:B------:R-:W2:Y:S11]  /*10250*/  LDL.LU.64 R16, [R1+0x3018] ;  /* 0x0030180001107983 */ /* 0x000eb60000300a00 */
[----:B------:R-:W-:Y:S06]  /*10260*/  @!UPT UIADD3 URZ, URZ, URZ, URZ ;  /* 0x0000003f3f3ff290 */ /* 0x000fec000fffe03f */
[----:B------:R2:W-:Y:S01]  /*10270*/  STL.64 [R1+0x120], R4 ;  /* 0x0001200401007387 */ /* 0x0005e20000100a00 */
[----:B------:R-:W-:Y:S02]  /*10280*/  MOV R28, R6 ;  /* 0x00000006001c7202 */ /* 0x000fe40000000f00 */
[----:B------:R-:W-:Y:S02]  /*10290*/  MOV R29, R7 ;  /* 0x00000007001d7202 */ /* 0x000fe40000000f00 */
[----:B------:R-:W2:Y:S04]  /*102a0*/  LDL.LU.64 R6, [R1+0x3010] ;  /* 0x0030100001067983 */ /* 0x000ea80000300a00 */
[----:B------:R-:W-:Y:S04]  /*102b0*/  STL [R1+0x2f7c], R29 ;  /* 0x002f7c1d01007387 */ /* 0x000fe80000100800 */
[----:B------:R-:W-:Y:S01]  /*102c0*/  STL [R1+0x2f78], R28 ;  /* 0x002f781c01007387 */ /* 0x000fe20000100800 */
[C---:B--2---:R-:W-:Y:S03]  /*102d0*/  HMMA.16816.F32 R4, R24.reuse, R6, R16 ;  /* 0x000000061804723c */ /* 0x044fe60000001810 */
[----:B------:R-:W2:Y:S11]  /*102e0*/  LDL.LU.64 R18, [R1+0x3008] ;  /* 0x0030080001127983 */ /* 0x000eb60000300a00 */
[----:B------:R-:W-:Y:S09]  /*102f0*/  @!UPT UIADD3 URZ, URZ, URZ, URZ ;  /* 0x0000003f3f3ff290 */ /* 0x000ff2000fffe03f */
[----:B------:R-:W-:Y:S04]  /*10300*/  STL.64 [R1+0x110], R4 ;  /* 0x0001100401007387 */ /* 0x000fe80000100a00 */
[----:B------:R0:W-:Y:S04]  /*10310*/  STL.64 [R1+0x118], R6 ;  /* 0x0001180601007387 */ /* 0x0001e80000100a00 */
[----:B0-----:R-:W2:Y:S04]  /*10320*/  LDL.LU.64 R6, [R1+0x3000] ;  /* 0x0030000001067983 */ /* 0x001ea80000300a00 */
[----:B------:R-:W2:Y:S02]  /*10330*/  LDL.LU.64 R4, [R1+0x2ff8] ;  /* 0x002ff80001047983 */ /* 0x000ea40000300a00 */
[C---:B--2---:R-:W-:Y:S02]  /*10340*/  HMMA.16816.F32 R16, R24.reuse, R18, R4 ;  /* 0x000000121810723c */ /* 0x044fe40000001804 */
[----:B------:R-:W2:Y:S04]  /*10350*/  LDL.LU.64 R6, [R1+0x2ff0] ;  /* 0x002ff00001067983 */ /* 0x000ea80000300a00 */
[----:B------:R-:W2:Y:S11]  /*10360*/  LDL.LU.64 R4, [R1+0x2fe8] ;  /* 0x002fe80001047983 */ /* 0x000eb60000300a00 */
[----:B------:R-:W-:Y:S06]  /*10370*/  @!UPT UIADD3 URZ, URZ, URZ, URZ ;  /* 0x0000003f3f3ff290 */ /* 0x000fec000fffe03f */
[----:B------:R-:W-:Y:S04]  /*10380*/  STL.64 [R1+0x100], R16 ;  /* 0x0001001001007387 */ /* 0x000fe80000100a00 */
[----:B------:R0:W-:Y:S04]  /*10390*/  STL.64 [R1+0x108], R18 ;  /* 0x0001081201007387 */ /* 0x0001e80000100a00 */
[----:B0-----:R-:W4:Y:S04]  /*103a0*/  LDL.LU.64 R18, [R1+0x2fe0] ;  /* 0x002fe00001127983 */ /* 0x001f280000300a00 */
[----:B------:R-:W4:Y:S01]  /*103b0*/  LDL.LU.64 R16, [R1+0x2fd8] ;  /* 0x002fd80001107983 */ /* 0x000f220000300a00 */
[----:B--2---:R-:W-:Y:S03]  /*103c0*/  HMMA.16816.F32 R20, R24, R22, R4 ;  /* 0x000000161814723c */ /* 0x004fe60000001804 */
[----:B------:R-:W2:Y:S04]  /*103d0*/  LDL.LU.64 R6, [R1+0x2fd0] ;  /* 0x002fd00001067983 */ /* 0x000ea80000300a00 */
[----:B------:R-:W2:Y:S01]  /*103e0*/  LDL.LU.64 R4, [R1+0x2fc8] ;  /* 0x002fc80001047983 */ /* 0x000ea20000300a00 */
[----:B------:R-:W-:-:S03]  /*103f0*/  IMAD.MOV.U32 R3, RZ, RZ, R9 ;  /* 0x000000ffff037224 */ /* 0x000fc600078e0009 */
[----:B------:R-:W0:Y:S01]  /*10400*/  S2R R9, SR_TID.X ;  /* 0x0000000000097919 */ /* 0x000e220000002100 */
[----:B------:R-:W-:-:S03]  /*10410*/  MOV R0, R8 ;  /* 0x0000000800007202 */ /* 0x000fc60000000f00 */
[----:B------:R-:W1:Y:S08]  /*10420*/  S2R R8, SR_TID.X ;  /* 0x0000000000087919 */ /* 0x000e700000002100 */
[----:B------:R5:W-:Y:S01]  /*10430*/  STL.64 [R1+0xf0], R20 ;  /* 0x0000f01401007387 */ /* 0x000be20000100a00 */
[----:B0-----:R-:W-:Y:S02]  /*10440*/  LOP3.LUT R9, R9, 0x7, RZ, 0xc0, !PT ;  /* 0x0000000709097812 */ /* 0x001fe400078ec0ff */
[----:B-1----:R-:W-:-:S03]  /*10450*/  SHF.L.U32 R8, R8, 0x1, RZ ;  /* 0x0000000108087819 */ /* 0x002fc600000006ff */
[----:B------:R-:W-:-:S05]  /*10460*/  IMAD R9, R9, 0x210, RZ ;  /* 0x0000021009097824 */ /* 0x000fca00078e02ff */
[----:B-----5:R-:W-:-:S04]  /*10470*/  LOP3.LUT R20, R9, 0x30, R8, 0x78, !PT ;  /* 0x0000003009147812 */ /* 0x020fc800078e7808 */
[----:B------:R-:W-:Y:S01]  /*10480*/  LOP3.LUT R20, R20, 0x40, RZ, 0x3c, !PT ;  /* 0x0000004014147812 */ /* 0x000fe200078e3cff */
[----:B------:R-:W-:Y:S01]  /*10490*/  STL.64 [R1+0xf8], R22 ;  /* 0x0000f81601007387 */ /* 0x000fe20000100a00 */
[C---:B--2---:R-:W-:Y:S08]  /*104a0*/  HMMA.16816.F32 R4, R24.reuse, R10, R4 ;  /* 0x0000000a1804723c */ /* 0x044ff00000001804 */
[----:B----4-:R-:W-:Y:S01]  /*104b0*/  HMMA.16816.F32 R8, R24, R14, R16 ;  /* 0x0000000e1808723c */ /* 0x010fe20000001810 */
[----:B------:R-:W0:Y:S04]  /*104c0*/  LDSM.16.M88.4 R16, [R20+0x20000] ;  /* 0x020000001410783b */ /* 0x000e280000000200 */
[----:B------:R-:W1:Y:S04]  /*104d0*/  LDSM.16.M88.4 R12, [R20+0x21000] ;  /* 0x02100000140c783b */ /* 0x000e680000000200 */
[----:B---3--:R-:W-:Y:S06]  /*104e0*/  LDSM.16.MT88.4 R24, [R2+0x6000] ;  /* 0x006000000218783b */ /* 0x008fec0000004200 */
[----:B------:R-:W-:Y:S04]  /*104f0*/  STL.64 [R1+0xe0], R4 ;  /* 0x0000e00401007387 */ /* 0x000fe80000100a00 */
[----:B------:R-:W-:Y:S04]  /*10500*/  STL.64 [R1+0xe8], R6 ;  /* 0x0000e80601007387 */ /* 0x000fe80000100a00 */
[----:B------:R-:W-:Y:S04]  /*10510*/  STL.64 [R1+0xd0], R8 ;  /* 0x0000d00801007387 */ /* 0x000fe80000100a00 */
[----:B------:R-:W-:Y:S04]  /*10520*/  STL.64 [R1+0xd8], R10 ;  /* 0x0000d80a01007387 */ /* 0x000fe80000100a00 */
[----:B------:R-:W2:Y:S04]  /*10530*/  LDSM.16.M88.4 R8, [R20+0x22000] ;  /* 0x022000001408783b */ /* 0x000ea80000000200 */
[----:B------:R-:W-:Y:S04]  /*10540*/  LDSM.16.MT88.4 R4, [R2+0x4000] ;  /* 0x004000000204783b */ /* 0x000fe80000004200 */
[----:B0-----:R-:W-:Y:S04]  /*10550*/  STL.64 [R1+0x40], R16 ;  /* 0x0000401001007387 */ /* 0x001fe80000100a00 */
[----:B------:R-:W-:Y:S04]  /*10560*/  STL.64 [R1+0x48], R18 ;  /* 0x0000481201007387 */ /* 0x000fe80000100a00 */
[----:B-1----:R-:W-:Y:S04]  /*10570*/  STL.64 [R1+0x30], R12 ;  /* 0x0000300c01007387 */ /* 0x002fe80000100a00 */
[----:B------:R-:W-:Y:S04]  /*10580*/  STL.64 [R1+0x38], R14 ;  /* 0x0000380e01007387 */ /* 0x000fe80000100a00 */
[----:B------:R-:W0:Y:S04]  /*10590*/  LDSM.16.M88.4 R16, [R20+0x23000] ;  /* 0x023000001410783b */ /* 0x000e280000000200 */
[----:B------:R-:W-:Y:S04]  /*105a0*/  LDSM.16.M88.4 R12, [R20+0x24000] ;  /* 0x02400000140c783b */ /* 0x000fe80000000200 */
[----:B--2---:R-:W-:Y:S04]  /*105b0*/  STL.64 [R1+0x20], R8 ;  /* 0x0000200801007387 */ /* 0x004fe80000100a00 */
[----:B------:R-:W-:Y:S04]  /*105c0*/  STL.64 [R1+0x28], R10 ;  /* 0x0000280a01007387 */ /* 0x000fe80000100a00 */
[----:B------:R-:W1:Y:S04]  /*105d0*/  LDSM.16.M88.4 R8, [R20+0x25000] ;  /* 0x025000001408783b */ /* 0x000e680000000200 */
[----:B0-----:R-:W-:Y:S04]  /*105e0*/  STL.64 [R1+0x10], R16 ;  /* 0x0000101001007387 */ /* 0x001fe80000100a00 */
[----:B------:R-:W-:Y:S04]  /*105f0*/  STL.64 [R1+0x18], R18 ;  /* 0x0000181201007387 */ /* 0x000fe80000100a00 */
[----:B------:R-:W-:Y:S04]  /*10600*/  LDSM.16.M88.4 R16, [R20+0x27000] ;  /* 0x027000001410783b */ /* 0x000fe80000000200 */
[----:B-1----:R-:W-:Y:S04]  /*10610*/  STL.64 [R1+0x2f88], R10 ;  /* 0x002f880a01007387 */ /* 0x002fe80000100a00 */
[----:B------:R-:W-:Y:S04]  /*10620*/  STL.64 [R1], R12 ;  /* 0x0000000c01007387 */ /* 0x000fe80000100a00 */
[----:B------:R-:W-:Y:S04]  /*10630*/  STL.64 [R1+0x8], R14 ;  /* 0x0000080e01007387 */ /* 0x000fe80000100a00 */
[----:B------:R-:W0:Y:S04]  /*10640*/  LDSM.16.M88.4 R12, [R20+0x26000] ;  /* 0x02600000140c783b */ /* 0x000e280000000200 */
[----:B------:R1:W-:Y:S04]  /*10650*/  STL.64 [R1+0x2f80], R8 ;  /* 0x002f800801007387 */ /* 0x0003e80000100a00 */
[----:B------:R-:W2:Y:S04]  /*10660*/  LDSM.16.MT88.4 R20, [R2+0x4100] ;  /* 0x004100000214783b */ /* 0x000ea80000004200 */
[----:B-1----:R-:W3:Y:S04]  /*10670*/  LDL.LU.64 R8, [R1+0x40] ;  /* 0x0000400001087983 */ /* 0x002ee80000300a00 */
[----:B0-----:R-:W-:Y:S04]  /*10680*/  STL.64 [R1+0x2f98], R14 ;  /* 0x002f980e01007387 */ /* 0x001fe80000100a00 */
[----:B------:R0:W-:Y:S04]  /*10690*/  STL.64 [R1+0x2f90], R12 ;  /* 0x002f900c01007387 */ /* 0x0001e80000100a00 */
[----:B0-----:R-:W4:Y:S04]  /*106a0*/  LDL.LU R12, [R1+0x1c0] ;  /* 0x0001c000010c7983 */ /* 0x001f280000300800 */
[----:B------:R-:W4:Y:S04]  /*106b0*/  LDL.LU R13, [R1+0x1c4] ;  /* 0x0001c400010d7983 */ /* 0x000f280000300800 */
[----:B------:R-:W4:Y:S04]  /*106c0*/  LDL.LU R14, [R1+0x1c8] ;  /* 0x0001c800010e7983 */ /* 0x000f280000300800 */
[----:B------:R-:W4:Y:S04]  /*106d0*/  LDL.LU R15, [R1+0x1cc] ;  /* 0x0001cc00010f7983 */ /* 0x000f280000300800 */
[----:B------:R-:W-:Y:S04]  /*106e0*/  STL [R1+0x2e94], R18 ;  /* 0x002e941201007387 */ /* 0x000fe80000100800 */
[----:B------:R-:W-:Y:S04]  /*106f0*/  STL [R1+0x2e90], R19 ;  /* 0x002e901301007387 */ /* 0x000fe80000100800 */
[----:B------:R0:W-:Y:S04]  /*10700*/  STL.64 [R1+0x2f68], R16 ;  /* 0x002f681001007387 */ /* 0x0001e80000100a00 */
[----:B0-----:R-:W5:Y:S04]  /*10710*/  LDL.LU R16, [R1+0x1b0] ;  /* 0x0001b00001107983 */ /* 0x001f680000300800 */
[----:B------:R-:W5:Y:S04]  /*10720*/  LDL.LU R17, [R1+0x1b4] ;  /* 0x0001b40001117983 */ /* 0x000f680000300800 */
[----:B------:R-:W5:Y:S04]  /*10730*/  LDL.LU R18, [R1+0x1b8] ;  /* 0x0001b80001127983 */ /* 0x000f680000300800 */
[----:B------:R-:W5:Y:S04]  /*10740*/  LDL.LU R19, [R1+0x1bc] ;  /* 0x0001bc0001137983 */ /* 0x000f680000300800 */
[----:B--2---:R-:W-:Y:S04]  /*10750*/  STL.64 [R1+0x2f60], R22 ;  /* 0x002f601601007387 */ /* 0x004fe80000100a00 */
[----:B------:R-:W-:Y:S04]  /*10760*/  STL.64 [R1+0x2f58], R20 ;  /* 0x002f581401007387 */ /* 0x000fe80000100a00 */
[----:B------:R-:W-:Y:S04]  /*10770*/  STL [R1+0x2ea8], R2 ;  /* 0x002ea80201007387 */ /* 0x000fe80000100800 */
[----:B------:R-:W-:Y:S04]  /*10780*/  STL.64 [R1+0x2ea0], R26 ;  /* 0x002ea01a01007387 */ /* 0x000fe80000100a00 */
[----:B------:R0:W-:Y:S04]  /*10790*/  STL.64 [R1+0x2e98], R24 ;  /* 0x002e981801007387 */ /* 0x0001e80000100a00 */
[----:B0-----:R-:W5:Y:S01]  /*107a0*/  LDL.LU.64 R24, [R1+0x30] ;  /* 0x0000300001187983 */ /* 0x001f620000300a00 */
[----:B---3--:R-:W-:Y:S01]  /*107b0*/  IMAD.MOV.U32 R29, RZ, RZ, R8 ;  /* 0x000000ffff1d7224 */ /* 0x008fe200078e0008 */
[----:B------:R-:W-:Y:S01]  /*107c0*/  MOV R28, R9 ;  /* 0x00000009001c7202 */ /* 0x000fe20000000f00 */
[C---:B----4-:R-:W-:Y:S11]  /*107d0*/  HMMA.16816.F32 R12, R4.reuse, R8, R12 ;  /* 0x00000008040c723c */ /* 0x050ff6000000180c */
[----:B------:R-:W-:Y:S11]  /*107e0*/  @!UPT UIADD3 URZ, URZ, URZ, URZ ;  /* 0x0000003f3f3ff290 */ /* 0x000ff6000fffe03f */
[----:B------:R-:W-:Y:S01]  /*107f0*/  @!UPT UIADD3 URZ, URZ, URZ, URZ ;  /* 0x0000003f3f3ff290 */ /* 0x000fe2000fffe03f */
[----:B------:R-:W-:Y:S04]  /*10800*/  STL.64 [R1+0xc0], R12 ;  /* 0x0000c00c01007387 */ /* 0x000fe80000100a00 */
[----:B------:R-:W-:Y:S04]  /*10810*/  STL.64 [R1+0xc8], R14 ;  /* 0x0000c80e01007387 */ /* 0x000fe80000100a00 */
[----:B------:R-:W2:Y:S04]  /*10820*/  LDL.LU R8, [R1+0x180] ;  /* 0x0001800001087983 */ /* 0x000ea80000300800 */
[----:B------:R-:W2:Y:S04]  /*10830*/  LDL.LU R9, [R1+0x184] ;  /* 0x0001840001097983 */ /* 0x000ea80000300800 */
[----:B------:R-:W3:Y:S04]  /*10840*/  LDL.LU R10, [R1+0x188] ;  /* 0x00018800010a7983 */ /* 0x000ee80000300800 */
[----:B------:R-:W3:Y:S04]  /*10850*/  LDL.LU R11, [R1+0x18c] ;  /* 0x00018c00010b7983 */ /* 0x000ee80000300800 */
[----:B---3--:R-:W-:Y:S04]  /*10860*/  STL.64 [R1+0x2fa8], R10 ;  /* 0x002fa80a01007387 */ /* 0x008fe80000100a00 */
[----:B--2---:R0:W-:Y:S04]  /*10870*/  STL.64 [R1+0x2fa0], R8 ;  /* 0x002fa00801007387 */ /* 0x0041e80000100a00 */
[----:B0-----:R-:W2:Y:S04]  /*10880*/  LDL.LU R8, [R1+0x190] ;  /* 0x0001900001087983 */ /* 0x001ea80000300800 */
[----:B------:R-:W2:Y:S04]  /*10890*/  LDL.LU R9, [R1+0x194] ;  /* 0x0001940001097983 */ /* 0x000ea80000300800 */
[----:B------:R-:W3:Y:S04]  /*108a0*/  LDL.LU R10, [R1+0x198] ;  /* 0x00019800010a7983 */ /* 0x000ee80000300800 */
[----:B------:R-:W3:Y:S01]  /*108b0*/  LDL.LU R11, [R1+0x19c] ;  /* 0x00019c00010b7983 */ /* 0x000ee20000300800 */
[----:B-----5:R-:W-:Y:S07]  /*108c0*/  HMMA.16816.F32 R20, R4, R24, R16 ;  /* 0x000000180414723c */ /* 0x020fee0000001810 */
[----:B------:R-:W-:-:S02]  /*108d0*/  MOV R17, R24 ;  /* 0x0000001800117202 */ /* 0x000fc40000000f00 */
[----:B------:R-:W-:Y:S11]  /*108e0*/  MOV R16, R25 ;  /* 0x0000001900107202 */ /* 0x000ff60000000f00 */
[----:B------:R-:W-:Y:S04]  /*108f0*/  @!UPT UIADD3 URZ, URZ, URZ, URZ ;  /* 0x0000003f3f3ff290 */ /* 0x000fe8000fffe03f */
[----:B------:R-:W-:Y:S01]  /*10900*/  IMAD.MOV.U32 R27, RZ, RZ, R20 ;  /* 0x000000ffff1b7224 */ /* 0x000fe200078e0014 */
[----:B------:R-:W-:Y:S01]  /*10910*/  MOV R26, R21 ;  /* 0x00000015001a7202 */ /* 0x000fe20000000f00 */
[----:B------:R-:W-:Y:S01]  /*10920*/  IMAD.MOV.U32 R20, RZ, RZ, R0 ;  /* 0x000000ffff147224 */ /* 0x000fe200078e0000 */
[----:B------:R-:W-:Y:S02]  /*10930*/  MOV R21, R3 ;  /* 0x0000000300157202 */ /* 0x000fe40000000f00 */
[----:B------:R-:W-:Y:S02]  /*10940*/  MOV R25, R22 ;  /* 0x0000001600197202 */ /* 0x000fe40000000f00 */
[----:B------:R-:W-:Y:S01]  /*10950*/  MOV R24, R23 ;  /* 0x0000001700187202 */ /* 0x000fe20000000f00 */
[----:B---3--:R-:W-:Y:S04]  /*10960*/  STL.64 [R1+0x2fb8], R10 ;  /* 0x002fb80a01007387 */ /* 0x008fe80000100a00 */
[----:B--2---:R0:W-:Y:S04]  /*10970*/  STL.64 [R1+0x2fb0], R8 ;  /* 0x002fb00801007387 */ /* 0x0041e80000100a00 */
[----:B0-----:R-:W2:Y:S04]  /*10980*/  LDL.LU.64 R8, [R1+0x20] ;  /* 0x0000200001087983 */ /* 0x001ea80000300a00 */
[----:B------:R-:W3:Y:S04]  /*10990*/  LDL.LU.64 R12, [R1+0x10] ;  /* 0x00001000010c7983 */ /* 0x000ee80000300a00 */
[----:B------:R-:W4:Y:S04]  /*109a0*/  LDL.LU R0, [R1+0x2fc4] ;  /* 0x002fc40001007983 */ /* 0x000f280000300800 */
[----:B------:R-:W5:Y:S04]  /*109b0*/  LDL.LU R3, [R1+0x2fc0] ;  /* 0x002fc00001037983 */ /* 0x000f680000300800 */
[----:B------:R-:W3:Y:S04]  /*109c0*/  LDL.LU R22, [R1+0x178] ;  /* 0x0001780001167983 */ /* 0x000ee80000300800 */
[----:B------:R-:W3:Y:S04]  /*109d0*/  LDL.LU R23, [R1+0x17c] ;  /* 0x00017c0001177983 */ /* 0x000ee80000300800 */
[----:B------:R-:W-:Y:S04]  /*109e0*/  STL.64 [R1+0x2ed0], R26 ;  /* 0x002ed01a01007387 */ /* 0x000fe80000100a00 */
[----:B------:R0:W-:Y:S04]  /*109f0*/  STL.64 [R1+0x2ec8], R24 ;  /* 0x002ec81801007387 */ /* 0x0001e80000100a00 */
[----:B0-----:R-:W3:Y:S04]  /*10a00*/  LDL.LU R24, [R1+0x1a0] ;  /* 0x0001a00001187983 */ /* 0x001ee80000300800 */
[----:B------:R-:W3:Y:S04]  /*10a10*/  LDL.LU R25, [R1+0x1a4] ;  /* 0x0001a40001197983 */ /* 0x000ee80000300800 */
[----:B------:R-:W3:Y:S01]  /*10a20*/  LDL.LU.64 R10, [R1+0x2fb8] ;  /* 0x002fb800010a7983 */ /* 0x000ee20000300a00 */
[----:B----4-:R-:W-:-:S02]  /*10a30*/  MOV R27, R0 ;  /* 0x00000000001b7202 */ /* 0x010fc40000000f00 */
[----:B-----5:R-:W-:Y:S01]  /*10a40*/  MOV R26, R3 ;  /* 0x00000003001a7202 */ /* 0x020fe20000000f00 */
[----:B--2---:R-:W-:Y:S01]  /*10a50*/  IMAD.MOV.U32 R19, RZ, RZ, R8 ;  /* 0x000000ffff137224 */ /* 0x004fe200078e0008 */
[----:B------:R-:W-:-:S05]  /*10a60*/  MOV R18, R9 ;  /* 0x0000000900127202 */ /* 0x000fca0000000f00 */
[C---:B---3--:R-:W-:Y:S01]  /*10a70*/  HMMA.16816.F32 R24, R4.reuse, R8, R24 ;  /* 0x000000080418723c */ /* 0x048fe20000001818 */
[----:B------:R-:W2:Y:S11]  /*10a80*/  LDL.LU.64 R8, [R1+0x2fb0] ;  /* 0x002fb00001087983 */ /* 0x000eb60000300a00 */
[----:B------:R-:W-:Y:S11]  /*10a90*/  @!UPT UIADD3 URZ, URZ, URZ, URZ ;  /* 0x0000003f3f3ff290 */ /* 0x000ff6000fffe03f */
[----:B------:R0:W-:Y:S01]  /*10aa0*/  STL [R1+0xa0], R24 ;  /* 0x0000a01801007387 */ /* 0x0001e20000100800 */
[----:B------:R-:W-:Y:S01]  /*10ab0*/  MOV R2, R25 ;  /* 0x0000001900027202 */ /* 0x000fe20000000f00 */
[----:B------:R-:W-:Y:S01]  /*10ac0*/  IMAD.MOV.U32 R0, RZ, RZ, R27 ;  /* 0x000000ffff007224 */ /* 0x000fe200078e001b */
[----:B------:R-:W-:Y:S01]  /*10ad0*/  MOV R3, R26 ;  /* 0x0000001a00037202 */ /* 0x000fe20000000f00 */
[----:B0-----:R-:W3:Y:S04]  /*10ae0*/  LDL.LU R24, [R1+0xf0] ;  /* 0x0000f00001187983 */ /* 0x001ee80000300800 */
[----:B------:R-:W3:Y:S04]  /*10af0*/  LDL.LU R25, [R1+0xf4] ;  /* 0x0000f40001197983 */ /* 0x000ee80000300800 */
[----:B------:R-:W4:Y:S04]  /*10b00*/  LDL.LU R26, [R1+0xf8] ;  /* 0x0000f800011a7983 */ /* 0x000f280000300800 */
[----:B------:R-:W4:Y:S01]  /*10b10*/  LDL.LU R27, [R1+0xfc] ;  /* 0x0000fc00011b7983 */ /* 0x000f220000300800 */
[----:B--2---:R-:W-:Y:S03]  /*10b20*/  HMMA.16816.F32 R8, R4, R12, R8 ;  /* 0x0000000c0408723c */ /* 0x004fe60000001808 */
[----:B----4-:R-:W-:Y:S04]  /*10b30*/  STL.64 [R1+0x2ee0], R26 ;  /* 0x002ee01a01007387 */ /* 0x010fe80000100a00 */
[----:B---3--:R0:W-:Y:S04]  /*10b40*/  STL.64 [R1+0x2ed8], R24 ;  /* 0x002ed81801007387 */ /* 0x0081e80000100a00 */
[----:B0-----:R-:W2:Y:S04]  /*10b50*/  LDL.LU R24, [R1] ;  /* 0x0000000001187983 */ /* 0x001ea80000300800 */
[----:B------:R-:W2:Y:S04]  /*10b60*/  LDL.LU R25, [R1+0x4] ;  /* 0x0000040001197983 */ /* 0x000ea80000300800 */
[----:B------:R-:W-:Y:S04]  /*10b70*/  STL [R1+0x2eb4], R0 ;  /* 0x002eb40001007387 */ /* 0x000fe80000100800 */
[----:B------:R-:W-:Y:S04]  /*10b80*/  STL [R1+0x2eb0], R3 ;  /* 0x002eb00301007387 */ /* 0x000fe80000100800 */
[----:B------:R-:W-:Y:S04]  /*10b90*/  STL [R1+0x2eac], R2 ;  /* 0x002eac0201007387 */ /* 0x000fe80000100800 */
[----:B------:R-:W-:Y:S04]  /*10ba0*/  STL.64 [R1+0x90], R8 ;  /* 0x0000900801007387 */ /* 0x000fe80000100a00 */
[----:B------:R0:W-:Y:S04]  /*10bb0*/  STL.64 [R1+0x98], R10 ;  /* 0x0000980a01007387 */ /* 0x0001e80000100a00 */
[----:B0-----:R-:W2:Y:S04]  /*10bc0*/  LDL.LU.64 R10, [R1+0x2fa8] ;  /* 0x002fa800010a7983 */ /* 0x001ea80000300a00 */
[----:B------:R-:W2:Y:S01]  /*10bd0*/  LDL.LU.64 R8, [R1+0x2fa0] ;  /* 0x002fa00001087983 */ /* 0x000ea20000300a00 */
[----:B------:R-:W-:-:S02]  /*10be0*/  MOV R27, R12 ;  /* 0x0000000c001b7202 */ /* 0x000fc40000000f00 */
[----:B------:R-:W-:Y:S01]  /*10bf0*/  MOV R26, R13 ;  /* 0x0000000d001a7202 */ /* 0x000fe20000000f00 */
[----:B------:R-:W3:Y:S04]  /*10c00*/  LDL.LU.64 R14, [R1+0x2f98] ;  /* 0x002f9800010e7983 */ /* 0x000ee80000300a00 */
[----:B------:R-:W4:Y:S01]  /*10c10*/  LDL.LU.64 R12, [R1+0x2f90] ;  /* 0x002f9000010c7983 */ /* 0x000f220000300a00 */
[----:B--2---:R-:W-:Y:S11]  /*10c20*/  HMMA.16816.F32 R8, R4, R24, R8 ;  /* 0x000000180408723c */ /* 0x004ff60000001808 */
[----:B------:R-:W-:Y:S11]  /*10c30*/  @!UPT UIADD3 URZ, URZ, URZ, URZ ;  /* 0x0000003f3f3ff290 */ /* 0x000ff6000fffe03f */
[----:B------:R-:W-:Y:S01]  /*10c40*/  @!UPT UIADD3 URZ, URZ, URZ, URZ ;  /* 0x0000003f3f3ff290 */ /* 0x000fe2000fffe03f */
[----:B------:R0:W-:Y:S01]  /*10c50*/  STL [R1+0x80], R8 ;  /* 0x0000800801007387 */ /* 0x0001e20000100800 */
[----:B------:R-:W-:Y:S01]  /*10c60*/  IMAD.MOV.U32 R3, RZ, RZ, R10 ;  /* 0x000000ffff037224 */ /* 0x000fe200078e000a */
[----:B------:R-:W-:Y:S02]  /*10c70*/  MOV R2, R11 ;  /* 0x0000000b00027202 */ /* 0x000fe40000000f00 */
[----:B------:R-:W-:Y:S01]  /*10c80*/  MOV R0, R9 ;  /* 0x0000000900007202 */ /* 0x000fe20000000f00 */
[----:B------:R-:W2:Y:S04]  /*10c90*/  LDL.LU.64 R10, [R1+0x2f88] ;  /* 0x002f8800010a7983 */ /* 0x000ea80000300a00 */
[----:B0-----:R-:W5:Y:S04]  /*10ca0*/  LDL.LU.64 R8, [R1+0x2f80] ;  /* 0x002f800001087983 */ /* 0x001f680000300a00 */
[----:B------:R0:W-:Y:S02]  /*10cb0*/  STL.64 [R1+0x2ef8], R24 ;  /* 0x002ef81801007387 */ /* 0x0001e40000100a00 */
[----:B0-----:R-:W-:-:S02]  /*10cc0*/  MOV R24, R27 ;  /* 0x0000001b00187202 */ /* 0x001fc40000000f00 */
[----:B------:R-:W-:-:S05]  /*10cd0*/  MOV R25, R26 ;  /* 0x0000001a00197202 */ /* 0x000fca0000000f00 */
[----:B------:R0:W-:Y:S02]  /*10ce0*/  STL.64 [R1+0x2f10], R24 ;  /* 0x002f101801007387 */ /* 0x0001e40000100a00 */
[----:B0-----:R-:W-:Y:S01]  /*10cf0*/  IMAD.MOV.U32 R24, RZ, RZ, R19 ;  /* 0x000000ffff187224 */ /* 0x001fe200078e0013 */
[----:B------:R-:W-:-:S05]  /*10d00*/  MOV R25, R18 ;  /* 0x0000001200197202 */ /* 0x000fca0000000f00 */
[----:B------:R0:W-:Y:S04]  /*10d10*/  STL.64 [R1+0x2f28], R24 ;  /* 0x002f281801007387 */ /* 0x0001e80000100a00 */
[----:B------:R-:W-:Y:S04]  /*10d20*/  STL [R1+0x2ec0], R2 ;  /* 0x002ec00201007387 */ /* 0x000fe80000100800 */
[----:B------:R-:W-:Y:S01]  /*10d30*/  STL [R1+0x2ebc], R3 ;  /* 0x002ebc0301007387 */ /* 0x000fe20000100800 */
[----:B0-----:R-:W-:Y:S02]  /*10d40*/  MOV R24, R17 ;  /* 0x0000001100187202 */ /* 0x001fe40000000f00 */
[----:B------:R-:W-:Y:S01]  /*10d50*/  MOV R25, R16 ;  /* 0x0000001000197202 */ /* 0x000fe20000000f00 */
[----:B------:R-:W-:Y:S01]  /*10d60*/  STL [R1+0x2eb8], R0 ;  /* 0x002eb80001007387 */ /* 0x000fe20000100800 */
[----:B-----5:R-:W-:Y:S11]  /*10d70*/  HMMA.16816.F32 R20, R4, R8, R20 ;  /* 0x000000080414723c */ /* 0x020ff60000001814 */
[----:B------:R-:W-:Y:S11]  /*10d80*/  @!UPT UIADD3 URZ, URZ, URZ, URZ ;  /* 0x0000003f3f3ff290 */ /* 0x000ff6000fffe03f */
[----:B------:R-:W-:Y:S01]  /*10d90*/  @!UPT UIADD3 URZ, URZ, URZ, URZ ;  /* 0x0000003f3f3ff290 */ /* 0x000fe2000fffe03f */
[----:B------:R-:W-:Y:S04]  /*10da0*/  STL.64 [R1+0x70], R20 ;  /* 0x0000701401007387 */ /* 0x000fe80000100a00 */
[----:B------:R-:W-:Y:S04]  /*10db0*/  STL.64 [R1+0x78], R22 ;  /* 0x0000781601007387 */ /* 0x000fe80000100a00 */
[----:B------:R-:W-:Y:S04]  /*10dc0*/  STL.64 [R1+0x2f40], R24 ;  /* 0x002f401801007387 */ /* 0x000fe80000100a00 */
[----:B--2---:R-:W-:Y:S04]  /*10dd0*/  STL.64 [R1+0x2ef0], R10 ;  /* 0x002ef00a01007387 */ /* 0x004fe80000100a00 */
[----:B------:R0:W-:Y:S04]  /*10de0*/  STL.64 [R1+0x2ee8], R8 ;  /* 0x002ee80801007387 */ /* 0x0001e80000100a00 */
[----:B0-----:R-:W2:Y:S04]  /*10df0*/  LDL.LU R8, [R1+0x100] ;  /* 0x0001000001087983 */ /* 0x001ea80000300800 */
[----:B------:R-:W2:Y:S04]  /*10e00*/  LDL.LU R9, [R1+0x104] ;  /* 0x0001040001097983 */ /* 0x000ea80000300800 */
[----:B------:R-:W5:Y:S04]  /*10e10*/  LDL.LU R10, [R1+0x108] ;  /* 0x00010800010a7983 */ /* 0x000f680000300800 */
[----:B------:R-:W5:Y:S04]  /*10e20*/  LDL.LU R11, [R1+0x10c] ;  /* 0x00010c00010b7983 */ /* 0x000f680000300800 */
[----:B------:R-:W4:Y:S04]  /*10e30*/  LDL.LU R16, [R1+0x160] ;  /* 0x0001600001107983 */ /* 0x000f280000300800 */
[----:B------:R-:W4:Y:S04]  /*10e40*/  LDL.LU R17, [R1+0x164] ;  /* 0x0001640001117983 */ /* 0x000f280000300800 */
[----:B------:R-:W4:Y:S04]  /*10e50*/  LDL.LU R18, [R1+0x168] ;  /* 0x0001680001127983 */ /* 0x000f280000300800 */
[----:B------:R-:W4:Y:S01]  /*10e60*/  LDL.LU R19, [R1+0x16c] ;  /* 0x00016c0001137983 */ /* 0x000f220000300800 */
[----:B------:R-:W-:-:S03]  /*10e70*/  IMAD.MOV.U32 R24, RZ, RZ, R29 ;  /* 0x000000ffff187224 */ /* 0x000fc600078e001d */
[----:B------:R-:W3:Y:S01]  /*10e80*/  LDL.LU R20, [R1+0x150] ;  /* 0x0001500001147983 */ /* 0x000ee20000300800 */
[----:B------:R-:W-:-:S03]  /*10e90*/  MOV R25, R28 ;  /* 0x0000001c00197202 */ /* 0x000fc60000000f00 */
[----:B------:R-:W3:Y:S04]  /*10ea0*/  LDL.LU R21, [R1+0x154] ;  /* 0x0001540001157983 */ /* 0x000ee80000300800 */
[----:B------:R-:W3:Y:S04]  /*10eb0*/  LDL.LU R22, [R1+0x158] ;  /* 0x0001580001167983 */ /* 0x000ee80000300800 */
[----:B------:R-:W3:Y:S04]  /*10ec0*/  LDL.LU R23, [R1+0x15c] ;  /* 0x00015c0001177983 */ /* 0x000ee80000300800 */
[----:B------:R-:W3:Y:S04]  /*10ed0*/  LDL.LU R29, [R1+0x2f7c] ;  /* 0x002f7c00011d7983 */ /* 0x000ee80000300800 */
[----:B------:R-:W3:Y:S04]  /*10ee0*/  LDL.LU R28, [R1+0x2f78] ;  /* 0x002f7800011c7983 */ /* 0x000ee80000300800 */
[----:B-----5:R-:W-:Y:S04]  /*10ef0*/  STL.64 [R1+0x2f08], R10 ;  /* 0x002f080a01007387 */ /* 0x020fe80000100a00 */
[----:B--2---:R0:W-:Y:S04]  /*10f00*/  STL.64 [R1+0x2f00], R8 ;  /* 0x002f000801007387 */ /* 0x0041e80000100a00 */
[----:B0-----:R-:W2:Y:S04]  /*10f10*/  LDL.LU R8, [R1+0x110] ;  /* 0x0001100001087983 */ /* 0x001ea80000300800 */
[----:B------:R-:W2:Y:S04]  /*10f20*/  LDL.LU R9, [R1+0x114] ;  /* 0x0001140001097983 */ /* 0x000ea80000300800 */
[----:B------:R-:W5:Y:S04]  /*10f30*/  LDL.LU R10, [R1+0x118] ;  /* 0x00011800010a7983 */ /* 0x000f680000300800 */
[----:B------:R-:W5:Y:S04]  /*10f40*/  LDL.LU R11, [R1+0x11c] ;  /* 0x00011c00010b7983 */ /* 0x000f680000300800 */
[----:B-----5:R-:W-:Y:S04]  /*10f50*/  STL.64 [R1+0x2f20], R10 ;  /* 0x002f200a01007387 */ /* 0x020fe80000100a00 */
[----:B--2---:R0:W-:Y:S04]  /*10f60*/  STL.64 [R1+0x2f18], R8 ;  /* 0x002f180801007387 */ /* 0x0041e80000100a00 */
[----:B0-----:R-:W2:Y:S04]  /*10f70*/  LDL.LU R8, [R1+0x120] ;  /* 0x0001200001087983 */ /* 0x001ea80000300800 */
[----:B------:R-:W2:Y:S01]  /*10f80*/  LDL.LU R9, [R1+0x124] ;  /* 0x0001240001097983 */ /* 0x000ea20000300800 */
[----:B---3--:R-:W-:-:S02]  /*10f90*/  MOV R10, R28 ;  /* 0x0000001c000a7202 */ /* 0x008fc40000000f00 */
[----:B------:R-:W-:Y:S01]  /*10fa0*/  MOV R11, R29 ;  /* 0x0000001d000b7202 */ /* 0x000fe20000000f00 */
[----:B------:R-:W3:Y:S04]  /*10fb0*/  LDL.LU R28, [R1+0x2f74] ;  /* 0x002f7400011c7983 */ /* 0x000ee80000300800 */
[----:B------:R-:W5:Y:S04]  /*10fc0*/  LDL.LU R29, [R1+0x2f70] ;  /* 0x002f7000011d7983 */ /* 0x000f680000300800 */
[----:B------:R-:W-:Y:S01]  /*10fd0*/  STL.64 [R1+0x2f38], R10 ;  /* 0x002f380a01007387 */ /* 0x000fe20000100a00 */
[C---:B----4-:R-:W-:Y:S03]  /*10fe0*/  HMMA.16816.F32 R16, R4.reuse, R12, R16 ;  /* 0x0000000c0410723c */ /* 0x050fe60000001810 */
[----:B--2---:R0:W-:Y:S04]  /*10ff0*/  STL.64 [R1+0x2f30], R8 ;  /* 0x002f300801007387 */ /* 0x0041e80000100a00 */
[----:B0-----:R-:W2:Y:S04]  /*11000*/  LDL.LU R8, [R1+0x130] ;  /* 0x0001300001087983 */ /* 0x001ea80000300800 */
[----:B------:R-:W2:Y:S04]  /*11010*/  LDL.LU R9, [R1+0x134] ;  /* 0x0001340001097983 */ /* 0x000ea80000300800 */
[----:B------:R-:W4:Y:S04]  /*11020*/  LDL.LU R10, [R1+0x138] ;  /* 0x00013800010a7983 */ /* 0x000f280000300800 */
[----:B------:R-:W4:Y:S05]  /*11030*/  LDL.LU R11, [R1+0x13c] ;  /* 0x00013c00010b7983 */ /* 0x000f2a0000300800 */
[----:B------:R-:W-:Y:S01]  /*11040*/  MOV R2, R17 ;  /* 0x0000001100027202 */ /* 0x000fe20000000f00 */
[----:B----4-:R-:W-:Y:S04]  /*11050*/  STL.64 [R1+0x2f50], R10 ;  /* 0x002f500a01007387 */ /* 0x010fe80000100a00 */
[----:B--2---:R0:W-:Y:S04]  /*11060*/  STL.64 [R1+0x2f48], R8 ;  /* 0x002f480801007387 */ /* 0x0041e80000100a00 */
[----:B0-----:R-:W2:Y:S04]  /*11070*/  LDL.LU R8, [R1+0x140] ;  /* 0x0001400001087983 */ /* 0x001ea80000300800 */
[----:B------:R-:W2:Y:S04]  /*11080*/  LDL.LU R9, [R1+0x144] ;  /* 0x0001440001097983 */ /* 0x000ea80000300800 */
[----:B------:R0:W-:Y:S04]  /*11090*/  STL [R1+0x60], R16 ;  /* 0x0000601001007387 */ /* 0x0001e80000100800 */
[----:B0-----:R-:W4:Y:S01]  /*110a0*/  LDL.LU.64 R16, [R1+0x2f68] ;  /* 0x002f680001107983 */ /* 0x001f220000300a00 */
[----:B-----5:R-:W-:Y:S01]  /*110b0*/  IMAD.MOV.U32 R10, RZ, RZ, R29 ;  /* 0x000000ffff0a7224 */ /* 0x020fe200078e001d */
[----:B---3--:R-:W-:Y:S01]  /*110c0*/  MOV R11, R28 ;  /* 0x0000001c000b7202 */ /* 0x008fe20000000f00 */
[----:B----4-:R-:W-:Y:S01]  /*110d0*/  HMMA.16816.F32 R4, R4, R16, R20 ;  /* 0x000000100404723c */ /* 0x010fe20000001814 */
[----:B------:R-:W2:Y:S04]  /*110e0*/  LDL.LU.64 R22, [R1+0x2f60] ;  /* 0x002f600001167983 */ /* 0x000ea80000300a00 */
[----:B------:R-:W2:Y:S01]  /*110f0*/  LDL.LU.64 R20, [R1+0x2f58] ;  /* 0x002f580001147983 */ /* 0x000ea20000300a00 */
[----:B------:R-:W-:Y:S01]  /*11100*/  MOV R3, R18 ;  /* 0x0000001200037202 */ /* 0x000fe20000000f00 */
[----:B------:R-:W-:Y:S11]  /*11110*/  IMAD.MOV.U32 R0, RZ, RZ, R19 ;  /* 0x000000ffff007224 */ /* 0x000ff600078e0013 */
[----:B------:R-:W-:Y:S06]  /*11120*/  @!UPT UIADD3 URZ, URZ, URZ, URZ ;  /* 0x0000003f3f3ff290 */ /* 0x000fec000fffe03f */
[----:B------:R-:W-:Y:S02]  /*11130*/  MOV R18, R4 ;  /* 0x0000000400127202 */ /* 0x000fe40000000f00 */
[----:B------:R-:W-:Y:S01]  /*11140*/  MOV R19, R5 ;  /* 0x0000000500137202 */ /* 0x000fe20000000f00 */
[----:B------:R-:W3:Y:S01]  /*11150*/  LDL.LU R4, [R1+0xe0] ;  /* 0x0000e00001047983 */ /* 0x000ee20000300800 */
[----:B------:R-:W-:Y:S01]  /*11160*/  MOV R28, R6 ;  /* 0x00000006001c7202 */ /* 0x000fe20000000f00 */
[----:B------:R-:W-:Y:S02]  /*11170*/  IMAD.MOV.U32 R29, RZ, RZ, R7 ;  /* 0x000000ffff1d7224 */ /* 0x000fe400078e0007 */
[----:B------:R-:W3:Y:S04]  /*11180*/  LDL.LU R5, [R1+0xe4] ;  /* 0x0000e40001057983 */ /* 0x000ee80000300800 */
[----:B------:R-:W3:Y:S04]  /*11190*/  LDL.LU R6, [R1+0xe8] ;  /* 0x0000e80001067983 */ /* 0x000ee80000300800 */
[----:B------:R-:W3:Y:S01]  /*111a0*/  LDL.LU R7, [R1+0xec] ;  /* 0x0000ec0001077983 */ /* 0x000ee20000300800 */
[C---:B--2---:R-:W-:Y:S03]  /*111b0*/  HMMA.16816.F32 R24, R20.reuse, R24, R8 ;  /* 0x000000181418723c */ /* 0x044fe60000001808 */
[----:B------:R-:W2:Y:S04]  /*111c0*/  LDL.LU.64 R10, [R1+0x2f50] ;  /* 0x002f5000010a7983 */ /* 0x000ea80000300a00 */
[----:B------:R-:W2:Y:S11]  /*111d0*/  LDL.LU.64 R8, [R1+0x2f48] ;  /* 0x002f480001087983 */ /* 0x000eb60000300a00 */
[----:B------:R-:W-:Y:S05]  /*111e0*/  @!UPT UIADD3 URZ, URZ, URZ, URZ ;  /* 0x0000003f3f3ff290 */ /* 0x000fea000fffe03f */
[----:B------:R0:W-:Y:S04]  /*111f0*/  STL.64 [R1+0x180], R24 ;  /* 0x0001801801007387 */ /* 0x0001e80000100a00 */
[----:B------:R2:W-:Y:S04]  /*11200*/  STL.64 [R1+0x188], R26 ;  /* 0x0001881a01007387 */ /* 0x0005e80000100a00 */
[----:B0-----:R-:W2:Y:S02]  /*11210*/  LDL.LU.64 R24, [R1+0x2f40] ;  /* 0x002f400001187983 */ /* 0x001ea40000300a00 */
[C---:B--2---:R-:W-:Y:S02]  /*11220*/  HMMA.16816.F32 R24, R20.reuse, R24, R8 ;  /* 0x000000181418723c */ /* 0x044fe40000001808 */
[----:B------:R-:W2:Y:S04]  /*11230*/  LDL.LU.64 R10, [R1+0x2f38] ;  /* 0x002f3800010a7983 */ /* 0x000ea80000300a00 */
[----:B------:R-:W2:Y:S11]  /*11240*/  LDL.LU.64 R8, [R1+0x2f30] ;  /* 0x002f300001087983 */ /* 0x000eb60000300a00 */
[----:B------:R-:W-:Y:S06]  /*11250*/  @!UPT UIADD3 URZ, URZ, URZ, URZ ;  /* 0x0000003f3f3ff290 */ /* 0x000fec000fffe03f */
        /* <DEDUP_REMOVED lines=19> */
[----:B------:R-:W4:Y:S11]  /*11390*/  LDL.LU.64 R8, [R1+0x2ee8] ;  /* 0x002ee80001087983 */ /* 0x000f360000300a00 */
[----:B------:R-:W-:Y:S06]  /*113a0*/  @!UPT UIADD3 URZ, URZ, URZ, URZ ;  /* 0x0000003f3f3ff290 */ /* 0x000fec000fffe03f */
[----:B------:R-:W-:Y:S04]  /*113b0*/  STL.64 [R1+0x140], R24 ;  /* 0x0001401801007387 */ /* 0x000fe80000100a00 */
[----:B------:R0:W-:Y:S04]  /*113c0*/  STL.64 [R1+0x148], R26 ;  /* 0x0001481a01007387 */ /* 0x0001e80000100a00 */
[----:B0-----:R-:W4:Y:S04]  /*113d0*/  LDL.LU.64 R26, [R1+0x2ee0] ;  /* 0x002ee000011a7983 */ /* 0x001f280000300a00 */
[----:B------:R-:W4:Y:S02]  /*113e0*/  LDL.LU.64 R24, [R1+0x2ed8] ;  /* 0x002ed80001187983 */ /* 0x000f240000300a00 */
[C---:B----4-:R-:W-:Y:S11]  /*113f0*/  HMMA.16816.F32 R24, R20.reuse, R8, R24 ;  /* 0x000000081418723c */ /* 0x050ff60000001818 */
[----:B------:R-:W-:Y:S11]  /*11400*/  @!UPT UIADD3 URZ, URZ, URZ, URZ ;  /* 0x0000003f3f3ff290 */ /* 0x000ff6000fffe03f */
[----:B------:R-:W-:Y:S01]  /*11410*/  @!UPT UIADD3 URZ, URZ, URZ, URZ ;  /* 0x0000003f3f3ff290 */ /* 0x000fe2000fffe03f */
[----:B------:R-:W-:Y:S04]  /*11420*/  STL.64 [R1+0x130], R24 ;  /* 0x0001301801007387 */ /* 0x000fe80000100a00 */
[----:B------:R0:W-:Y:S04]  /*11430*/  STL.64 [R1+0x138], R26 ;  /* 0x0001381a01007387 */ /* 0x0001e80000100a00 */
[----:B0-----:R-:W4:Y:S04]  /*11440*/  LDL.LU.64 R26, [R1+0x2ed0] ;  /* 0x002ed000011a7983 */ /* 0x001f280000300a00 */
[----:B------:R-:W5:Y:S04]  /*11450*/  LDL.LU.64 R24, [R1+0x2ec8] ;  /* 0x002ec80001187983 */ /* 0x000f680000300a00 */
[----:B--2---:R0:W-:Y:S04]  /*11460*/  STL.64 [R1+0x2e18], R10 ;  /* 0x002e180a01007387 */ /* 0x0041e80000100a00 */
[----:B------:R-:W-:Y:S04]  /*11470*/  STL.64 [R1+0x2e68], R14 ;  /* 0x002e680e01007387 */ /* 0x000fe80000100a00 */
[----:B0-----:R-:W2:Y:S01]  /*11480*/  LDL.LU.64 R10, [R1+0x8] ;  /* 0x00000800010a7983 */ /* 0x001ea20000300a00 */
[----:B---3--:R-:W-:Y:S11]  /*11490*/  HMMA.16816.F32 R4, R20, R12, R4 ;  /* 0x0000000c1404723c */ /* 0x008ff60000001804 */
[----:B------:R-:W-:Y:S11]  /*114a0*/  @!UPT UIADD3 URZ, URZ, URZ, URZ ;  /* 0x0000003f3f3ff290 */ /* 0x000ff6000fffe03f */
[----:B------:R-:W-:Y:S01]  /*114b0*/  @!UPT UIADD3 URZ, URZ, URZ, URZ ;  /* 0x0000003f3f3ff290 */ /* 0x000fe2000fffe03f */
[----:B------:R0:W-:Y:S04]  /*114c0*/  STL.64 [R1+0x120], R4 ;  /* 0x0001200401007387 */ /* 0x0001e80000100a00 */
[----:B------:R1:W-:Y:S01]  /*114d0*/  STL.64 [R1+0x128], R6 ;  /* 0x0001280601007387 */ /* 0x0003e20000100a00 */
[----:B0-----:R-:W-:Y:S02]  /*114e0*/  MOV R5, R2 ;  /* 0x0000000200057202 */ /* 0x001fe40000000f00 */
[----:B-1----:R-:W-:Y:S02]  /*114f0*/  MOV R6, R3 ;  /* 0x0000000300067202 */ /* 0x002fe40000000f00 */
[----:B------:R-:W-:Y:S01]  /*11500*/  MOV R7, R0 ;  /* 0x0000000000077202 */ /* 0x000fe20000000f00 */
[----:B----4-:R-:W-:Y:S01]  /*11510*/  IMAD.MOV.U32 R12, RZ, RZ, R27 ;  /* 0x000000ffff0c7224 */ /* 0x010fe200078e001b */
[----:B------:R-:W-:-:S02]  /*11520*/  MOV R13, R26 ;  /* 0x0000001a000d7202 */ /* 0x000fc40000000f00 */
[----:B-----5:R-:W-:Y:S02]  /*11530*/  MOV R14, R25 ;  /* 0x00000019000e7202 */ /* 0x020fe40000000f00 */
[----:B------:R-:W-:Y:S01]  /*11540*/  MOV R15, R24 ;  /* 0x00000018000f7202 */ /* 0x000fe20000000f00 */
[----:B--2---:R-:W-:Y:S04]  /*11550*/  STL.64 [R1+0x2e30], R10 ;  /* 0x002e300a01007387 */ /* 0x004fe80000100a00 */
[----:B------:R-:W2:Y:S04]  /*11560*/  LDL.LU R4, [R1+0x60] ;  /* 0x0000600001047983 */ /* 0x000ea80000300800 */
[----:B------:R-:W3:Y:S04]  /*11570*/  LDL.LU R2, [R1+0x2ec0] ;  /* 0x002ec00001027983 */ /* 0x000ee80000300800 */
[----:B------:R-:W4:Y:S04]  /*11580*/  LDL.LU R3, [R1+0x2ebc] ;  /* 0x002ebc0001037983 */ /* 0x000f280000300800 */
[----:B------:R-:W5:Y:S04]  /*11590*/  LDL.LU R0, [R1+0x2eb8] ;  /* 0x002eb80001007983 */ /* 0x000f680000300800 */
[----:B------:R0:W-:Y:S04]  /*115a0*/  STL.64 [R1+0x2e78], R14 ;  /* 0x002e780e01007387 */ /* 0x0001e80000100a00 */
[----:B------:R-:W-:Y:S04]  /*115b0*/  STL.64 [R1+0x2e70], R12 ;  /* 0x002e700c01007387 */ /* 0x000fe80000100a00 */
[----:B0-----:R-:W2:Y:S04]  /*115c0*/  LDL R14, [R1+0x48] ;  /* 0x00004800010e7983 */ /* 0x001ea80000100800 */
[----:B------:R-:W2:Y:S04]  /*115d0*/  LDL R15, [R1+0x4c] ;  /* 0x00004c00010f7983 */ /* 0x000ea80000100800 */
[----:B------:R-:W2:Y:S04]  /*115e0*/  LDL.LU R24, [R1+0xd0] ;  /* 0x0000d00001187983 */ /* 0x000ea80000300800 */
[----:B------:R-:W2:Y:S04]  /*115f0*/  LDL.LU R25, [R1+0xd4] ;  /* 0x0000d40001197983 */ /* 0x000ea80000300800 */
[----:B------:R-:W2:Y:S04]  /*11600*/  LDL.LU R26, [R1+0xd8] ;  /* 0x0000d800011a7983 */ /* 0x000ea80000300800 */
[----:B------:R-:W2:Y:S04]  /*11610*/  LDL.LU R27, [R1+0xdc] ;  /* 0x0000dc00011b7983 */ /* 0x000ea80000300800 */
[----:B------:R-:W2:Y:S04]  /*11620*/  LDL.LU.64 R10, [R1+0x18] ;  /* 0x00001800010a7983 */ /* 0x000ea80000300a00 */
[----:B--2---:R0:W-:Y:S04]  /*11630*/  STL.64 [R1+0x2e48], R10 ;  /* 0x002e480a01007387 */ /* 0x0041e80000100a00 */
[----:B0-----:R-:W2:Y:S04]  /*11640*/  LDL.LU.64 R10, [R1+0x28] ;  /* 0x00002800010a7983 */ /* 0x001ea80000300a00 */
[----:B--2---:R0:W-:Y:S04]  /*11650*/  STL.64 [R1+0x2e60], R10 ;  /* 0x002e600a01007387 */ /* 0x0041e80000100a00 */
[----:B0-----:R-:W2:Y:S04]  /*11660*/  LDL.LU.64 R10, [R1+0x38] ;  /* 0x00003800010a7983 */ /* 0x001ea80000300a00 */
[----:B--2---:R0:W-:Y:S04]  /*11670*/  STL.64 [R1+0x2e80], R10 ;  /* 0x002e800a01007387 */ /* 0x0041e80000100a00 */
[----:B------:R-:W2:Y:S04]  /*11680*/  LDL.LU R8, [R1+0xc0] ;  /* 0x0000c00001087983 */ /* 0x000ea80000300800 */
[----:B------:R-:W2:Y:S04]  /*11690*/  LDL.LU R9, [R1+0xc4] ;  /* 0x0000c40001097983 */ /* 0x000ea80000300800 */
[----:B0-----:R-:W2:Y:S04]  /*116a0*/  LDL.LU R10, [R1+0xc8] ;  /* 0x0000c800010a7983 */ /* 0x001ea80000300800 */
[----:B------:R-:W2:Y:S04]  /*116b0*/  LDL.LU R11, [R1+0xcc] ;  /* 0x0000cc00010b7983 */ /* 0x000ea80000300800 */
[----:B------:R-:W-:Y:S04]  /*116c0*/  STL.64 [R1+0x2e10], R6 ;  /* 0x002e100601007387 */ /* 0x000fe80000100a00 */
[----:B------:R0:W-:Y:S04]  /*116d0*/  STL.64 [R1+0x2e08], R4 ;  /* 0x002e080401007387 */ /* 0x0001e80000100a00 */
[----:B0-----:R-:W2:Y:S04]  /*116e0*/  LDL.LU R4, [R1+0x70] ;  /* 0x0000700001047983 */ /* 0x001ea80000300800 */
[----:B------:R-:W2:Y:S04]  /*116f0*/  LDL.LU R5, [R1+0x74] ;  /* 0x0000740001057983 */ /* 0x000ea80000300800 */
[----:B------:R-:W2:Y:S04]  /*11700*/  LDL.LU R6, [R1+0x78] ;  /* 0x0000780001067983 */ /* 0x000ea80000300800 */
[----:B------:R-:W2:Y:S04]  /*11710*/  LDL.LU R7, [R1+0x7c] ;  /* 0x00007c0001077983 */ /* 0x000ea80000300800 */
[----:B--2---:R-:W-:Y:S04]  /*11720*/  STL.64 [R1+0x2e28], R6 ;  /* 0x002e280601007387 */ /* 0x004fe80000100a00 */
[----:B------:R0:W-:Y:S04]  /*11730*/  STL.64 [R1+0x2e20], R4 ;  /* 0x002e200401007387 */ /* 0x0001e80000100a00 */
[----:B0-----:R-:W2:Y:S01]  /*11740*/  LDL.LU R4, [R1+0x80] ;  /* 0x0000800001047983 */ /* 0x001ea20000300800 */
[----:B----4-:R-:W-:Y:S01]  /*11750*/  MOV R6, R3 ;  /* 0x0000000300067202 */ /* 0x010fe20000000f00 */
[----:B-----5:R-:W-:Y:S01]  /*11760*/  IMAD.MOV.U32 R5, RZ, RZ, R0 ;  /* 0x000000ffff057224 */ /* 0x020fe200078e0000 */
[----:B---3--:R-:W-:Y:S01]  /*11770*/  MOV R7, R2 ;  /* 0x0000000200077202 */ /* 0x008fe20000000f00 */
[----:B------:R-:W3:Y:S04]  /*11780*/  LDL.LU R0, [R1+0x2eb4] ;  /* 0x002eb40001007983 */ /* 0x000ee80000300800 */
[----:B------:R-:W4:Y:S04]  /*11790*/  LDL.LU R3, [R1+0x2eb0] ;  /* 0x002eb00001037983 */ /* 0x000f280000300800 */
[----:B------:R-:W5:Y:S04]  /*117a0*/  LDL.LU R2, [R1+0x2eac] ;  /* 0x002eac0001027983 */ /* 0x000f680000300800 */
[----:B------:R-:W-:Y:S04]  /*117b0*/  STL.64 [R1+0x2e40], R6 ;  /* 0x002e400601007387 */ /* 0x000fe80000100a00 */
[----:B--2---:R0:W-:Y:S04]  /*117c0*/  STL.64 [R1+0x2e38], R4 ;  /* 0x002e380401007387 */ /* 0x0041e80000100a00 */
[----:B0-----:R-:W2:Y:S04]  /*117d0*/  LDL.LU R4, [R1+0x90] ;  /* 0x0000900001047983 */ /* 0x001ea80000300800 */
[----:B------:R-:W2:Y:S04]  /*117e0*/  LDL.LU R5, [R1+0x94] ;  /* 0x0000940001057983 */ /* 0x000ea80000300800 */
[----:B------:R-:W2:Y:S04]  /*117f0*/  LDL.LU R6, [R1+0x98] ;  /* 0x0000980001067983 */ /* 0x000ea80000300800 */
[----:B------:R-:W2:Y:S01]  /*11800*/  LDL.LU R7, [R1+0x9c] ;  /* 0x00009c0001077983 */ /* 0x000ea20000300800 */
[----:B------:R-:W-:Y:S03]  /*11810*/  HMMA.16816.F32 R20, R20, R16, R24 ;  /* 0x000000101414723c */ /* 0x000fe60000001818 */
[----:B--2---:R-:W-:Y:S04]  /*11820*/  STL.64 [R1+0x2e58], R6 ;  /* 0x002e580601007387 */ /* 0x004fe80000100a00 */
[----:B------:R0:W-:Y:S04]  /*11830*/  STL.64 [R1+0x2e50], R4 ;  /* 0x002e500401007387 */ /* 0x0001e80000100a00 */
[----:B0-----:R-:W2:Y:S01]  /*11840*/  LDL.LU R4, [R1+0xa0] ;  /* 0x0000a00001047983 */ /* 0x001ea20000300800 */
[----:B-----5:R-:W-:-:S03]  /*11850*/  MOV R5, R2 ;  /* 0x0000000200057202 */ /* 0x020fc60000000f00 */
[----:B------:R-:W5:Y:S04]  /*11860*/  LDL.LU R2, [R1+0x2ea8] ;  /* 0x002ea80001027983 */ /* 0x000f680000300800 */
[----:B------:R-:W2:Y:S04]  /*11870*/  LDL.LU.64 R26, [R1+0x2ea0] ;  /* 0x002ea000011a7983 */ /* 0x000ea80000300a00 */
[----:B------:R-:W2:Y:S01]  /*11880*/  LDL.LU.64 R24, [R1+0x2e98] ;  /* 0x002e980001187983 */ /* 0x000ea20000300a00 */
[----:B---3--:R-:W-:Y:S01]  /*11890*/  MOV R7, R0 ;  /* 0x0000000000077202 */ /* 0x008fe20000000f00 */
[----:B----4-:R-:W-:Y:S01]  /*118a0*/  IMAD.MOV.U32 R6, RZ, RZ, R3 ;  /* 0x000000ffff067224 */ /* 0x010fe200078e0003 */
[----:B------:R-:W-:Y:S01]  /*118b0*/  MOV R0, R23 ;  /* 0x0000001700007202 */ /* 0x000fe20000000f00 */
[----:B------:R0:W-:Y:S01]  /*118c0*/  STL.64 [R1+0x110], R20 ;  /* 0x0001101401007387 */ /* 0x0001e20000100a00 */
[----:B------:R-:W-:-:S02]  /*118d0*/  MOV R3, R22 ;  /* 0x0000001600037202 */ /* 0x000fc40000000f00 */
[----:B------:R-:W-:Y:S02]  /*118e0*/  MOV R22, R28 ;  /* 0x0000001c00167202 */ /* 0x000fe40000000f00 */
[----:B------:R-:W-:Y:S01]  /*118f0*/  MOV R23, R29 ;  /* 0x0000001d00177202 */ /* 0x000fe20000000f00 */
[----:B0-----:R-:W-:Y:S01]  /*11900*/  IMAD.MOV.U32 R20, RZ, RZ, R18 ;  /* 0x000000ffff147224 */ /* 0x001fe200078e0012 */
[----:B------:R-:W-:Y:S01]  /*11910*/  MOV R21, R19 ;  /* 0x0000001300157202 */ /* 0x000fe20000000f00 */
[----:B------:R-:W3:Y:S04]  /*11920*/  LDL.LU R18, [R1+0x2e94] ;  /* 0x002e940001127983 */ /* 0x000ee80000300800 */
[----:B------:R-:W3:Y:S04]  /*11930*/  LDL.LU R19, [R1+0x2e90] ;  /* 0x002e900001137983 */ /* 0x000ee80000300800 */
[----:B------:R-:W4:Y:S04]  /*11940*/  LDL.LU R28, [R1+0x2e8c] ;  /* 0x002e8c00011c7983 */ /* 0x000f280000300800 */
[----:B------:R-:W4:Y:S04]  /*11950*/  LDL.LU R29, [R1+0x2e88] ;  /* 0x002e8800011d7983 */ /* 0x000f280000300800 */
        /* <DEDUP_REMOVED lines=9> */
[C---:B--2---:R-:W-:Y:S11]  /*119f0*/  HMMA.16816.F32 R12, R24.reuse, R10, R12 ;  /* 0x0000000a180c723c */ /* 0x044ff6000000180c */
[----:B------:R-:W-:Y:S11]  /*11a00*/  @!UPT UIADD3 URZ, URZ, URZ, URZ ;  /* 0x0000003f3f3ff290 */ /* 0x000ff6000fffe03f */
[----:B------:R-:W-:Y:S01]  /*11a10*/  @!UPT UIADD3 URZ, URZ, URZ, URZ ;  /* 0x0000003f3f3ff290 */ /* 0x000fe2000fffe03f */
[----:B------:R0:W-:Y:S04]  /*11a20*/  STL.64 [R1+0xf0], R12 ;  /* 0x0000f00c01007387 */ /* 0x0001e80000100a00 */
[----:B------:R1:W-:Y:S01]  /*11a30*/  STL.64 [R1+0xf8], R14 ;  /* 0x0000f80e01007387 */ /* 0x0003e20000100a00 */
[----:B0-----:R-:W-:Y:S01]  /*11a40*/  IMAD.MOV.U32 R13, RZ, RZ, R10 ;  /* 0x000000ffff0d7224 */ /* 0x001fe200078e000a */
[----:B------:R-:W-:Y:S02]  /*11a50*/  MOV R12, R11 ;  /* 0x0000000b000c7202 */ /* 0x000fe40000000f00 */
[----:B-1----:R-:W2:Y:S04]  /*11a60*/  LDL.LU.64 R14, [R1+0x2e68] ;  /* 0x002e6800010e7983 */ /* 0x002ea80000300a00 */
[----:B------:R-:W2:Y:S04]  /*11a70*/  LDL.LU.64 R10, [R1+0x2e60] ;  /* 0x002e6000010a7983 */ /* 0x000ea80000300a00 */
[----:B------:R-:W-:Y:S04]  /*11a80*/  STL [R1+0x2dfc], R12 ;  /* 0x002dfc0c01007387 */ /* 0x000fe80000100800 */
[----:B------:R-:W-:Y:S01]  /*11a90*/  STL [R1+0x2df8], R13 ;  /* 0x002df80d01007387 */ /* 0x000fe20000100800 */
[----:B--2---:R-:W-:Y:S01]  /*11aa0*/  HMMA.16816.F32 R4, R24, R10, R4 ;  /* 0x0000000a1804723c */ /* 0x004fe20000001804 */
[----:B------:R-:W-:-:S02]  /*11ab0*/  MOV R0, R10 ;  /* 0x0000000a00007202 */ /* 0x000fc40000000f00 */
[----:B------:R-:W-:Y:S11]  /*11ac0*/  MOV R3, R11 ;  /* 0x0000000b00037202 */ /* 0x000ff60000000f00 */
[----:B------:R-:W-:Y:S09]  /*11ad0*/  @!UPT UIADD3 URZ, URZ, URZ, URZ ;  /* 0x0000003f3f3ff290 */ /* 0x000ff2000fffe03f */
[----:B------:R-:W-:Y:S04]  /*11ae0*/  STL.64 [R1+0xe0], R4 ;  /* 0x0000e00401007387 */ /* 0x000fe80000100a00 */
[----:B------:R0:W-:Y:S04]  /*11af0*/  STL.64 [R1+0xe8], R6 ;  /* 0x0000e80601007387 */ /* 0x0001e80000100a00 */
[----:B0-----:R-:W2:Y:S04]  /*11b00*/  LDL.LU.64 R6, [R1+0x2e58] ;  /* 0x002e580001067983 */ /* 0x001ea80000300a00 */
[----:B------:R-:W2:Y:S04]  /*11b10*/  LDL.LU.64 R4, [R1+0x2e50] ;  /* 0x002e500001047983 */ /* 0x000ea80000300a00 */
[----:B------:R-:W2:Y:S04]  /*11b20*/  LDL.LU.64 R10, [R1+0x2e48] ;  /* 0x002e4800010a7983 */ /* 0x000ea80000300a00 */
[----:B------:R-:W-:Y:S04]  /*11b30*/  STL [R1+0x2e04], R3 ;  /* 0x002e040301007387 */ /* 0x000fe80000100800 */
[----:B------:R-:W-:Y:S01]  /*11b40*/  STL [R1+0x2e00], R0 ;  /* 0x002e000001007387 */ /* 0x000fe20000100800 */
[C---:B--2---:R-:W-:Y:S01]  /*11b50*/  HMMA.16816.F32 R4, R24.reuse, R10, R4 ;  /* 0x0000000a1804723c */ /* 0x044fe20000001804 */
[----:B------:R-:W-:Y:S01]  /*11b60*/  IMAD.MOV.U32 R12, RZ, RZ, R10 ;  /* 0x000000ffff0c7224 */ /* 0x000fe200078e000a */
[----:B------:R-:W-:Y:S11]  /*11b70*/  MOV R13, R11 ;  /* 0x0000000b000d7202 */ /* 0x000ff60000000f00 */
[----:B------:R-:W-:Y:S10]  /*11b80*/  @!UPT UIADD3 URZ, URZ, URZ, URZ ;  /* 0x0000003f3f3ff290 */ /* 0x000ff4000fffe03f */
[----:B------:R-:W-:Y:S04]  /*11b90*/  STL.64 [R1+0xd0], R4 ;  /* 0x0000d00401007387 */ /* 0x000fe80000100a00 */
[----:B------:R0:W-:Y:S04]  /*11ba0*/  STL.64 [R1+0xd8], R6 ;  /* 0x0000d80601007387 */ /* 0x0001e80000100a00 */
[----:B0-----:R-:W2:Y:S04]  /*11bb0*/  LDL.LU.64 R6, [R1+0x2e40] ;  /* 0x002e400001067983 */ /* 0x001ea80000300a00 */
[----:B------:R-:W2:Y:S04]  /*11bc0*/  LDL.LU.64 R4, [R1+0x2e38] ;  /* 0x002e380001047983 */ /* 0x000ea80000300a00 */
[----:B------:R-:W2:Y:S02]  /*11bd0*/  LDL.LU.64 R10, [R1+0x2e30] ;  /* 0x002e3000010a7983 */ /* 0x000ea40000300a00 */
        /* <DEDUP_REMOVED lines=8> */
[----:B------:R-:W2:Y:S02]  /*11c60*/  LDL.LU.64 R10, [R1+0x2e18] ;  /* 0x002e1800010a7983 */ /* 0x000ea40000300a00 */
[C---:B--2---:R-:W-:Y:S11]  /*11c70*/  HMMA.16816.F32 R4, R24.reuse, R10, R4 ;  /* 0x0000000a1804723c */ /* 0x044ff60000001804 */
[----:B------:R-:W-:Y:S11]  /*11c80*/  @!UPT UIADD3 URZ, URZ, URZ, URZ ;  /* 0x0000003f3f3ff290 */ /* 0x000ff6000fffe03f */
[----:B------:R-:W-:Y:S01]  /*11c90*/  @!UPT UIADD3 URZ, URZ, URZ, URZ ;  /* 0x0000003f3f3ff290 */ /* 0x000fe2000fffe03f */
[----:B------:R0:W-:Y:S01]  /*11ca0*/  STL.64 [R1+0xb8], R6 ;  /* 0x0000b80601007387 */ /* 0x0001e20000100a00 */
[----:B------:R-:W-:Y:S01]  /*11cb0*/  IMAD.MOV.U32 R16, RZ, RZ, R4 ;  /* 0x000000ffff107224 */ /* 0x000fe200078e0004 */
[----:B------:R-:W-:Y:S02]  /*11cc0*/  MOV R17, R5 ;  /* 0x0000000500117202 */ /* 0x000fe40000000f00 */
[----:B0-----:R-:W2:Y:S04]  /*11cd0*/  LDL.LU.64 R6, [R1+0x2e10] ;  /* 0x002e100001067983 */ /* 0x001ea80000300a00 */
[----:B------:R-:W2:Y:S04]  /*11ce0*/  LDL.LU.64 R4, [R1+0x2e08] ;  /* 0x002e080001047983 */ /* 0x000ea80000300a00 */
[----:B------:R-:W-:Y:S04]  /*11cf0*/  STL [R1+0x2d40], R16 ;  /* 0x002d401001007387 */ /* 0x000fe80000100800 */
[----:B------:R-:W-:Y:S01]  /*11d00*/  STL.64 [R1+0x2dc0], R14 ;  /* 0x002dc00e01007387 */ /* 0x000fe20000100a00 */
[C---:B--2---:R-:W-:Y:S11]  /*11d10*/  HMMA.16816.F32 R4, R24.reuse, R14, R4 ;  /* 0x0000000e1804723c */ /* 0x044ff60000001804 */
[----:B------:R-:W-:Y:S11]  /*11d20*/  @!UPT UIADD3 URZ, URZ, URZ, URZ ;  /* 0x0000003f3f3ff290 */ /* 0x000ff6000fffe03f */
[----:B------:R-:W-:Y:S01]  /*11d30*/  @!UPT UIADD3 URZ, URZ, URZ, URZ ;  /* 0x0000003f3f3ff290 */ /* 0x000fe2000fffe03f */
[----:B------:R-:W-:Y:S04]  /*11d40*/  STL.64 [R1+0xa0], R4 ;  /* 0x0000a00401007387 */ /* 0x000fe80000100a00 */
[----:B------:R-:W-:Y:S04]  /*11d50*/  STL.64 [R1+0xa8], R6 ;  /* 0x0000a80601007387 */ /* 0x000fe80000100a00 */
[----:B-----5:R-:W0:Y:S01]  /*11d60*/  LDSM.16.MT88.4 R4, [R2+0x6100] ;  /* 0x006100000204783b */ /* 0x020e220000004200 */
[----:B---3--:R-:W-:Y:S03]  /*11d70*/  HMMA.16816.F32 R24, R24, R18, R20 ;  /* 0x000000121818723c */ /* 0x008fe60000001814 */
[----:B------:R-:W1:Y:S04]  /*11d80*/  LDSM.16.MT88.4 R20, [R2+0x8000] ;  /* 0x008000000214783b */ /* 0x000e680000004200 */
[----:B0-----:R4:W-:Y:S04]  /*11d90*/  STL.64 [R1+0x2de8], R6 ;  /* 0x002de80601007387 */ /* 0x0019e80000100a00 */
[----:B------:R-:W-:Y:S11]  /*11da0*/  STL.64 [R1+0x2de0], R4 ;  /* 0x002de00401007387 */ /* 0x000ff60000100a00 */
[----:B------:R-:W-:Y:S01]  /*11db0*/  @!UPT UIADD3 URZ, URZ, URZ, URZ ;  /* 0x0000003f3f3ff290 */ /* 0x000fe2000fffe03f */
[----:B------:R-:W-:Y:S01]  /*11dc0*/  STL [R1+0x2cd8], R24 ;  /* 0x002cd81801007387 */ /* 0x000fe20000100800 */
[----:B----4-:R-:W-:-:S03]  /*11dd0*/  LOP3.LUT R7, R28, 0x30, R29, 0x78, !PT ;  /* 0x000000301c077812 */ /* 0x010fc600078e781d */
[----:B------:R-:W-:Y:S04]  /*11de0*/  STL [R1+0x2cd4], R25 ;  /* 0x002cd41901007387 */ /* 0x000fe80000100800 */
[----:B------:R-:W-:Y:S04]  /*11df0*/  STL [R1+0x2cd0], R26 ;  /* 0x002cd01a01007387 */ /* 0x000fe80000100800 */
[----:B------:R-:W-:Y:S04]  /*11e00*/  STL [R1+0x2ccc], R27 ;  /* 0x002ccc1b01007387 */ /* 0x000fe80000100800 */
[----:B------:R-:W0:Y:S04]  /*11e10*/  LDSM.16.M88.4 R24, [R7+0x20080] ;  /* 0x020080000718783b */ /* 0x000e280000000200 */
[----:B-1----:R-:W-:Y:S04]  /*11e20*/  STL.64 [R1+0x2d38], R22 ;  /* 0x002d381601007387 */ /* 0x002fe80000100a00 */
[----:B------:R-:W-:Y:S04]  /*11e30*/  STL.64 [R1+0x2d30], R20 ;  /* 0x002d301401007387 */ /* 0x000fe80000100a00 */
[----:B------:R1:W-:Y:S04]  /*11e40*/  STL [R1+0x2cc8], R2 ;  /* 0x002cc80201007387 */ /* 0x0003e80000100800 */
[----:B------:R-:W2:Y:S01]  /*11e50*/  LDSM.16.M88.4 R20, [R7+0x22080] ;  /* 0x022080000714783b */ /* 0x000ea20000000200 */
[----:B0-----:R-:W-:-:S03]  /*11e60*/  MOV R16, R24 ;  /* 0x0000001800107202 */ /* 0x001fc60000000f00 */
[----:B------:R-:W-:Y:S01]  /*11e70*/  STL.64 [R1+0x90], R24 ;  /* 0x0000901801007387 */ /* 0x000fe20000100a00 */
[----:B-1----:R-:W-:-:S03]  /*11e80*/  MOV R2, R25 ;  /* 0x0000001900027202 */ /* 0x002fc60000000f00 */
[----:B------:R-:W-:Y:S04]  /*11e90*/  STL.64 [R1+0x98], R26 ;  /* 0x0000981a01007387 */ /* 0x000fe80000100a00 */
[----:B------:R-:W-:Y:S04]  /*11ea0*/  STL.64 [R1+0x2d50], R18 ;  /* 0x002d501201007387 */ /* 0x000fe80000100a00 */
[----:B------:R-:W-:Y:S04]  /*11eb0*/  STL.64 [R1+0x2d48], R16 ;  /* 0x002d481001007387 */ /* 0x000fe80000100a00 */
[----:B------:R-:W0:Y:S04]  /*11ec0*/  LDSM.16.M88.4 R24, [R7+0x21080] ;  /* 0x021080000718783b */ /* 0x000e280000000200 */
[----:B------:R-:W1:Y:S04]  /*11ed0*/  LDSM.16.M88.4 R16, [R7+0x23080] ;  /* 0x023080000710783b */ /* 0x000e680000000200 */
[----:B--2---:R-:W-:Y:S04]  /*11ee0*/  STL.64 [R1+0x1a0], R20 ;  /* 0x0001a01401007387 */ /* 0x004fe80000100a00 */
[----:B------:R-:W-:Y:S01]  /*11ef0*/  STL.64 [R1+0x1a8], R22 ;  /* 0x0001a81601007387 */ /* 0x000fe20000100a00 */
[----:B------:R-:W-:Y:S01]  /*11f00*/  IMAD.MOV.U32 R29, RZ, RZ, R22 ;  /* 0x000000ffff1d7224 */ /* 0x000fe200078e0016 */
[----:B------:R-:W-:-:S02]  /*11f10*/  MOV R28, R23 ;  /* 0x00000017001c7202 */ /* 0x000fc40000000f00 */
[----:B------:R-:W2:Y:S04]  /*11f20*/  LDSM.16.M88.4 R20, [R7+0x24080] ;  /* 0x024080000714783b */ /* 0x000ea80000000200 */
[----:B0-----:R-:W-:Y:S04]  /*11f30*/  STL.64 [R1+0x190], R24 ;  /* 0x0001901801007387 */ /* 0x001fe80000100a00 */
[----:B------:R-:W-:Y:S01]  /*11f40*/  STL.64 [R1+0x198], R26 ;  /* 0x0001981a01007387 */ /* 0x000fe20000100a00 */
[----:B-1----:R-:W-:Y:S02]  /*11f50*/  MOV R8, R16 ;  /* 0x0000001000087202 */ /* 0x002fe40000000f00 */
[----:B------:R-:W-:Y:S01]  /*11f60*/  MOV R9, R17 ;  /* 0x0000001100097202 */ /* 0x000fe20000000f00 */
[----:B------:R-:W-:Y:S04]  /*11f70*/  STL.64 [R1+0x2d28], R24 ;  /* 0x002d281801007387 */ /* 0x000fe80000100a00 */
[----:B------:R0:W-:Y:S04]  /*11f80*/  STL.64 [R1+0x1b0], R16 ;  /* 0x0001b01001007387 */ /* 0x0001e80000100a00 */
[----:B------:R-:W-:Y:S04]  /*11f90*/  STL.64 [R1+0x1b8], R18 ;  /* 0x0001b81201007387 */ /* 0x000fe80000100a00 */
[----:B------:R-:W-:Y:S04]  /*11fa0*/  STL.64 [R1+0x2d70], R10 ;  /* 0x002d700a01007387 */ /* 0x000fe80000100a00 */
[----:B------:R-:W-:Y:S04]  /*11fb0*/  STL.64 [R1+0x2d68], R8 ;  /* 0x002d680801007387 */ /* 0x000fe80000100a00 */
[----:B------:R-:W1:Y:S04]  /*11fc0*/  LDSM.16.M88.4 R8, [R7+0x25080] ;  /* 0x025080000708783b */ /* 0x000e680000000200 */
[----:B0-----:R-:W3:Y:S04]  /*11fd0*/  LDL.LU R16, [R1+0x120] ;  /* 0x0001200001107983 */ /* 0x001ee80000300800 */
[----:B--2---:R-:W-:Y:S04]  /*11fe0*/  STL.64 [R1+0x1d0], R20 ;  /* 0x0001d01401007387 */ /* 0x004fe80000100a00 */
[----:B------:R-:W-:Y:S04]  /*11ff0*/  STL.64 [R1+0x1d8], R22 ;  /* 0x0001d81601007387 */ /* 0x000fe80000100a00 */
[----:B------:R-:W0:Y:S04]  /*12000*/  LDSM.16.M88.4 R24, [R7+0x26080] ;  /* 0x026080000718783b */ /* 0x000e280000000200 */
[----:B------:R-:W2:Y:S04]  /*12010*/  LDSM.16.M88.4 R4, [R7+0x27080] ;  /* 0x027080000704783b */ /* 0x000ea80000000200 */
[----:B-1----:R-:W-:Y:S04]  /*12020*/  STL.64 [R1+0x1f0], R8 ;  /* 0x0001f00801007387 */ /* 0x002fe80000100a00 */
[----:B------:R1:W-:Y:S04]  /*12030*/  STL.64 [R1+0x1f8], R10 ;  /* 0x0001f80a01007387 */ /* 0x0003e80000100a00 */
[----:B------:R-:W3:Y:S04]  /*12040*/  LDL.LU R17, [R1+0x124] ;  /* 0x0001240001117983 */ /* 0x000ee80000300800 */
[----:B------:R-:W4:Y:S04]  /*12050*/  LDL.LU R18, [R1+0x128] ;  /* 0x0001280001127983 */ /* 0x000f280000300800 */
[----:B------:R-:W4:Y:S01]  /*12060*/  LDL.LU R19, [R1+0x12c] ;  /* 0x00012c0001137983 */ /* 0x000f220000300800 */
[----:B-1----:R-:W-:Y:S01]  /*12070*/  IMAD.MOV.U32 R10, RZ, RZ, R3 ;  /* 0x000000ffff0a7224 */ /* 0x002fe200078e0003 */
[----:B------:R-:W-:-:S02]  /*12080*/  MOV R11, R0 ;  /* 0x00000000000b7202 */ /* 0x000fc40000000f00 */
[----:B------:R-:W5:Y:S04]  /*12090*/  LDL.LU R3, [R1+0x2e04] ;  /* 0x002e040001037983 */ /* 0x000f680000300800 */
[----:B------:R-:W2:Y:S04]  /*120a0*/  LDL.LU R0, [R1+0x2e00] ;  /* 0x002e000001007983 */ /* 0x000ea80000300800 */
[----:B------:R1:W-:Y:S02]  /*120b0*/  STL.64 [R1+0x2d88], R10 ;  /* 0x002d880a01007387 */ /* 0x0003e40000100a00 */
[----:B-1----:R-:W-:-:S02]  /*120c0*/  MOV R10, R12 ;  /* 0x0000000c000a7202 */ /* 0x002fc40000000f00 */
[----:B------:R-:W2:Y:S01]  /*120d0*/  LDL.LU R12, [R1+0x2dfc] ;  /* 0x002dfc00010c7983 */ /* 0x000ea20000300800 */
[----:B------:R-:W-:-:S03]  /*120e0*/  MOV R11, R13 ;  /* 0x0000000d000b7202 */ /* 0x000fc60000000f00 */
[----:B------:R-:W2:Y:S04]  /*120f0*/  LDL.LU R13, [R1+0x2df8] ;  /* 0x002df800010d7983 */ /* 0x000ea80000300800 */
[----:B------:R5:W-:Y:S04]  /*12100*/  STL.64 [R1+0x2da0], R10 ;  /* 0x002da00a01007387 */ /* 0x000be80000100a00 */
[----:B----4-:R-:W-:Y:S04]  /*12110*/  STL.64 [R1+0x2d60], R18 ;  /* 0x002d601201007387 */ /* 0x010fe80000100a00 */
[----:B---3--:R1:W-:Y:S01]  /*12120*/  STL.64 [R1+0x2d58], R16 ;  /* 0x002d581001007387 */ /* 0x0083e20000100a00 */
[----:B-----5:R-:W-:Y:S01]  /*12130*/  MOV R11, R3 ;  /* 0x00000003000b7202 */ /* 0x020fe20000000f00 */
[----:B--2---:R-:W-:-:S02]  /*12140*/  IMAD.MOV.U32 R10, RZ, RZ, R0 ;  /* 0x000000ffff0a7224 */ /* 0x004fc400078e0000 */
[----:B-1----:R-:W2:Y:S04]  /*12150*/  LDL.LU R16, [R1+0x130] ;  /* 0x0001300001107983 */ /* 0x002ea80000300800 */
[----:B------:R-:W2:Y:S04]  /*12160*/  LDL.LU R17, [R1+0x134] ;  /* 0x0001340001117983 */ /* 0x000ea80000300800 */
[----:B------:R-:W3:Y:S04]  /*12170*/  LDL.LU R18, [R1+0x138] ;  /* 0x0001380001127983 */ /* 0x000ee80000300800 */
[----:B------:R-:W3:Y:S04]  /*12180*/  LDL.LU R19, [R1+0x13c] ;  /* 0x00013c0001137983 */ /* 0x000ee80000300800 */
[----:B------:R-:W4:Y:S04]  /*12190*/  LDL.LU R0, [R1+0x2df4] ;  /* 0x002df40001007983 */ /* 0x000f280000300800 */
[----:B------:R-:W5:Y:S04]  /*121a0*/  LDL.LU R3, [R1+0x2df0] ;  /* 0x002df00001037983 */ /* 0x000f680000300800 */
[----:B------:R1:W-:Y:S02]  /*121b0*/  STL.64 [R1+0x2db8], R10 ;  /* 0x002db80a01007387 */ /* 0x0003e40000100a00 */
[----:B-1----:R-:W-:-:S02]  /*121c0*/  MOV R10, R13 ;  /* 0x0000000d000a7202 */ /* 0x002fc40000000f00 */
[----:B------:R-:W-:-:S05]  /*121d0*/  MOV R11, R12 ;  /* 0x0000000c000b7202 */ /* 0x000fca0000000f00 */
[----:B------:R1:W-:Y:S04]  /*121e0*/  STL.64 [R1+0x2dc8], R10 ;  /* 0x002dc80a01007387 */ /* 0x0003e80000100a00 */
[----:B------:R-:W2:Y:S04]  /*121f0*/  LDL.LU R12, [R1+0x170] ;  /* 0x00017000010c7983 */ /* 0x000ea80000300800 */
[----:B------:R-:W2:Y:S04]  /*12200*/  LDL.LU R13, [R1+0x174] ;  /* 0x00017400010d7983 */ /* 0x000ea80000300800 */
[----:B------:R-:W2:Y:S04]  /*12210*/  LDL.LU R14, [R1+0x178] ;  /* 0x00017800010e7983 */ /* 0x000ea80000300800 */
[----:B------:R-:W2:Y:S04]  /*12220*/  LDL.LU R15, [R1+0x17c] ;  /* 0x00017c00010f7983 */ /* 0x000ea80000300800 */
[----:B--2---:R-:W-:Y:S04]  /*12230*/  STL.64 [R1+0x2dd8], R14 ;  /* 0x002dd80e01007387 */ /* 0x004fe80000100a00 */
[----:B------:R2:W-:Y:S04]  /*12240*/  STL.64 [R1+0x2dd0], R12 ;  /* 0x002dd00c01007387 */ /* 0x0005e80000100a00 */
[----:B-1----:R-:W4:Y:S04]  /*12250*/  LDL.LU R10, [R1+0x48] ;  /* 0x00004800010a7983 */ /* 0x002f280000300800 */
[----:B------:R-:W4:Y:S04]  /*12260*/  LDL.LU R11, [R1+0x4c] ;  /* 0x00004c00010b7983 */ /* 0x000f280000300800 */
[----:B--2---:R-:W2:Y:S04]  /*12270*/  LDL.LU R12, [R1+0x180] ;  /* 0x00018000010c7983 */ /* 0x004ea80000300800 */
[----:B------:R-:W2:Y:S04]  /*12280*/  LDL.LU R13, [R1+0x184] ;  /* 0x00018400010d7983 */ /* 0x000ea80000300800 */
[----:B------:R-:W2:Y:S04]  /*12290*/  LDL.LU R14, [R1+0x188] ;  /* 0x00018800010e7983 */ /* 0x000ea80000300800 */
[----:B------:R-:W2:Y:S04]  /*122a0*/  LDL.LU R15, [R1+0x18c] ;  /* 0x00018c00010f7983 */ /* 0x000ea80000300800 */
[----:B---3--:R-:W-:Y:S04]  /*122b0*/  STL.64 [R1+0x2d80], R18 ;  /* 0x002d801201007387 */ /* 0x008fe80000100a00 */
[----:B------:R1:W-:Y:S04]  /*122c0*/  STL.64 [R1+0x2d78], R16 ;  /* 0x002d781001007387 */ /* 0x0003e80000100a00 */
[----:B-1----:R-:W3:Y:S04]  /*122d0*/  LDL.LU R16, [R1+0x140] ;  /* 0x0001400001107983 */ /* 0x002ee80000300800 */
[----:B------:R-:W3:Y:S04]  /*122e0*/  LDL.LU R17, [R1+0x144] ;  /* 0x0001440001117983 */ /* 0x000ee80000300800 */
[----:B------:R-:W2:Y:S04]  /*122f0*/  LDL.LU R18, [R1+0x148] ;  /* 0x0001480001127983 */ /* 0x000ea80000300800 */
[----:B------:R-:W2:Y:S04]  /*12300*/  LDL.LU R19, [R1+0x14c] ;  /* 0x00014c0001137983 */ /* 0x000ea80000300800 */
[----:B--2---:R-:W-:Y:S04]  /*12310*/  STL.64 [R1+0x2d98], R18 ;  /* 0x002d981201007387 */ /* 0x004fe80000100a00 */
[----:B---3--:R1:W-:Y:S04]  /*12320*/  STL.64 [R1+0x2d90], R16 ;  /* 0x002d901001007387 */ /* 0x0083e80000100a00 */
[----:B-1----:R-:W2:Y:S04]  /*12330*/  LDL.LU R16, [R1+0x150] ;  /* 0x0001500001107983 */ /* 0x002ea80000300800 */
[----:B------:R-:W2:Y:S04]  /*12340*/  LDL.LU R17, [R1+0x154] ;  /* 0x0001540001117983 */ /* 0x000ea80000300800 */
[----:B------:R-:W3:Y:S04]  /*12350*/  LDL.LU R18, [R1+0x158] ;  /* 0x0001580001127983 */ /* 0x000ee80000300800 */
[----:B------:R-:W3:Y:S01]  /*12360*/  LDL.LU R19, [R1+0x15c] ;  /* 0x00015c0001137983 */ /* 0x000ee20000300800 */
[----:B-----5:R-:W-:Y:S01]  /*12370*/  IMAD.MOV.U32 R22, RZ, RZ, R3 ;  /* 0x000000ffff167224 */ /* 0x020fe200078e0003 */
[----:B----4-:R-:W-:-:S02]  /*12380*/  MOV R23, R0 ;  /* 0x0000000000177202 */ /* 0x010fc40000000f00 */
[----:B0-----:R-:W-:Y:S02]  /*12390*/  MOV R3, R24 ;  /* 0x0000001800037202 */ /* 0x001fe40000000f00 */
[----:B------:R-:W-:Y:S01]  /*123a0*/  MOV R0, R25 ;  /* 0x0000001900007202 */ /* 0x000fe20000000f00 */
[----:B---3--:R-:W-:Y:S04]  /*123b0*/  STL.64 [R1+0x2db0], R18 ;  /* 0x002db01201007387 */ /* 0x008fe80000100a00 */
[----:B--2---:R0:W-:Y:S04]  /*123c0*/  STL.64 [R1+0x2da8], R16 ;  /* 0x002da81001007387 */ /* 0x0041e80000100a00 */
[----:B0-----:R-:W2:Y:S04]  /*123d0*/  LDL.LU R16, [R1+0x160] ;  /* 0x0001600001107983 */ /* 0x001ea80000300800 */
[----:B------:R-:W2:Y:S04]  /*123e0*/  LDL.LU R17, [R1+0x164] ;  /* 0x0001640001117983 */ /* 0x000ea80000300800 */
[----:B------:R-:W2:Y:S04]  /*123f0*/  LDL.LU R18, [R1+0x168] ;  /* 0x0001680001127983 */ /* 0x000ea80000300800 */
[----:B------:R-:W2:Y:S04]  /*12400*/  LDL.LU R19, [R1+0x16c] ;  /* 0x00016c0001137983 */ /* 0x000ea80000300800 */
[----:B------:R-:W3:Y:S04]  /*12410*/  LDL.LU R20, [R1+0x110] ;  /* 0x0001100001147983 */ /* 0x000ee80000300800 */
[----:B------:R-:W3:Y:S04]  /*12420*/  LDL.LU R21, [R1+0x114] ;  /* 0x0001140001157983 */ /* 0x000ee80000300800 */
[----:B------:R0:W-:Y:S04]  /*12430*/  STL.64 [R1+0x200], R24 ;  /* 0x0002001801007387 */ /* 0x0001e80000100a00 */
[----:B------:R1:W-:Y:S04]  /*12440*/  STL.64 [R1+0x208], R26 ;  /* 0x0002081a01007387 */ /* 0x0003e80000100a00 */
[----:B0-----:R-:W4:Y:S04]  /*12450*/  LDL.LU R24, [R1+0x100] ;  /* 0x0001000001187983 */ /* 0x001f280000300800 */
[----:B------:R-:W4:Y:S04]  /*12460*/  LDL.LU R25, [R1+0x104] ;  /* 0x0001040001197983 */ /* 0x000f280000300800 */
[----:B-1----:R-:W4:Y:S04]  /*12470*/  LDL.LU R26, [R1+0x108] ;  /* 0x00010800011a7983 */ /* 0x002f280000300800 */
[----:B------:R-:W4:Y:S04]  /*12480*/  LDL.LU R27, [R1+0x10c] ;  /* 0x00010c00011b7983 */ /* 0x000f280000300800 */
[----:B------:R-:W-:Y:S04]  /*12490*/  STL.64 [R1+0x210], R4 ;  /* 0x0002100401007387 */ /* 0x000fe80000100a00 */
[----:B------:R0:W-:Y:S04]  /*124a0*/  STL.64 [R1+0x218], R6 ;  /* 0x0002180601007387 */ /* 0x0001e80000100a00 */
[----:B0-----:R-:W5:Y:S04]  /*124b0*/  LDL.LU.64 R6, [R1+0x2de8] ;  /* 0x002de80001067983 */ /* 0x001f680000300a00 */
[----:B------:R-:W5:Y:S02]  /*124c0*/  LDL.LU.64 R4, [R1+0x2de0] ;  /* 0x002de00001047983 */ /* 0x000f640000300a00 */
[C---:B-----5:R-:W-:Y:S02]  /*124d0*/  HMMA.16816.F32 R8, R4.reuse, R10, R12 ;  /* 0x0000000a0408723c */ /* 0x060fe4000000180c */
[----:B------:R-:W5:Y:S04]  /*124e0*/  LDL.LU.64 R14, [R1+0x2dd8] ;  /* 0x002dd800010e7983 */ /* 0x000f680000300a00 */
[----:B------:R-:W5:Y:S11]  /*124f0*/  LDL.LU.64 R12, [R1+0x2dd0] ;  /* 0x002dd000010c7983 */ /* 0x000f760000300a00 */
[----:B------:R-:W-:Y:S06]  /*12500*/  @!UPT UIADD3 URZ, URZ, URZ, URZ ;  /* 0x0000003f3f3ff290 */ /* 0x000fec000fffe03f */
[----:B------:R-:W-:Y:S04]  /*12510*/  STL.64 [R1+0x180], R8 ;  /* 0x0001800801007387 */ /* 0x000fe80000100a00 */
[----:B------:R0:W-:Y:S04]  /*12520*/  STL.64 [R1+0x188], R10 ;  /* 0x0001880a01007387 */ /* 0x0001e80000100a00 */
[----:B0-----:R-:W5:Y:S02]  /*12530*/  LDL.LU.64 R10, [R1+0x2dc8] ;  /* 0x002dc800010a7983 */ /* 0x001f640000300a00 */
[C---:B-----5:R-:W-:Y:S02]  /*12540*/  HMMA.16816.F32 R8, R4.reuse, R10, R12 ;  /* 0x0000000a0408723c */ /* 0x060fe4000000180c */
[----:B------:R-:W5:Y:S11]  /*12550*/  LDL.LU.64 R14, [R1+0x2dc0] ;  /* 0x002dc000010e7983 */ /* 0x000f760000300a00 */
[----:B------:R-:W-:Y:S10]  /*12560*/  @!UPT UIADD3 URZ, URZ, URZ, URZ ;  /* 0x0000003f3f3ff290 */ /* 0x000ff4000fffe03f */
[----:B------:R2:W-:Y:S01]  /*12570*/  STL.64 [R1+0x170], R8 ;  /* 0x0001700801007387 */ /* 0x0005e20000100a00 */
[----:B------:R-:W-:Y:S01]  /*12580*/  IMAD.MOV.U32 R13, RZ, RZ, R10 ;  /* 0x000000ffff0d7224 */ /* 0x000fe200078e000a */
[----:B------:R-:W-:Y:S02]  /*12590*/  MOV R12, R11 ;  /* 0x0000000b000c7202 */ /* 0x000fe40000000f00 */
        /* <DEDUP_REMOVED lines=26> */
[----:B0-----:R-:W2:Y:S04]  /*12740*/  LDL.LU.64 R10, [R1+0x2d70] ;  /* 0x002d7000010a7983 */ /* 0x001ea80000300a00 */
[----:B------:R-:W3:Y:S01]  /*12750*/  LDL.LU.64 R8, [R1+0x2d68] ;  /* 0x002d680001087983 */ /* 0x000ee20000300a00 */
[C---:B--2---:R-:W-:Y:S11]  /*12760*/  HMMA.16816.F32 R16, R4.reuse, R10, R16 ;  /* 0x0000000a0410723c */ /* 0x044ff60000001810 */
[----:B------:R-:W-:Y:S11]  /*12770*/  @!UPT UIADD3 URZ, URZ, URZ, URZ ;  /* 0x0000003f3f3ff290 */ /* 0x000ff6000fffe03f */
[----:B------:R-:W-:Y:S01]  /*12780*/  @!UPT UIADD3 URZ, URZ, URZ, URZ ;  /* 0x0000003f3f3ff290 */ /* 0x000fe2000fffe03f */
[----:B------:R-:W-:Y:S04]  /*12790*/  STL.64 [R1+0x60], R16 ;  /* 0x0000601001007387 */ /* 0x000fe80000100a00 */
[----:B------:R0:W-:Y:S04]  /*127a0*/  STL.64 [R1+0x68], R18 ;  /* 0x0000681201007387 */ /* 0x0001e80000100a00 */
[----:B0-----:R-:W5:Y:S04]  /*127b0*/  LDL.LU.64 R18, [R1+0x2d60] ;  /* 0x002d600001127983 */ /* 0x001f680000300a00 */
[----:B------:R-:W5:Y:S04]  /*127c0*/  LDL.LU.64 R16, [R1+0x2d58] ;  /* 0x002d580001107983 */ /* 0x000f680000300a00 */
[----:B---3--:R0:W-:Y:S04]  /*127d0*/  STL.64 [R1+0x2d10], R8 ;  /* 0x002d100801007387 */ /* 0x0081e80000100a00 */
[----:B0-----:R-:W2:Y:S04]  /*127e0*/  LDL.LU R8, [R1+0xe0] ;  /* 0x0000e00001087983 */ /* 0x001ea80000300800 */
[----:B------:R-:W2:Y:S04]  /*127f0*/  LDL.LU R9, [R1+0xe4] ;  /* 0x0000e40001097983 */ /* 0x000ea80000300800 */
[----:B------:R-:W2:Y:S04]  /*12800*/  LDL.LU R10, [R1+0xe8] ;  /* 0x0000e800010a7983 */ /* 0x000ea80000300800 */
[----:B------:R-:W2:Y:S01]  /*12810*/  LDL.LU R11, [R1+0xec] ;  /* 0x0000ec00010b7983 */ /* 0x000ea20000300800 */
[C---:B-----5:R-:W-:Y:S03]  /*12820*/  HMMA.16816.F32 R12, R4.reuse, R14, R16 ;  /* 0x0000000e040c723c */ /* 0x060fe60000001810 */
[----:B------:R-:W3:Y:S04]  /*12830*/  LDL.LU.64 R18, [R1+0x2d50] ;  /* 0x002d500001127983 */ /* 0x000ee80000300a00 */
[----:B------:R-:W5:Y:S11]  /*12840*/  LDL.LU.64 R16, [R1+0x2d48] ;  /* 0x002d480001107983 */ /* 0x000f760000300a00 */
[----:B------:R-:W-:Y:S05]  /*12850*/  @!UPT UIADD3 URZ, URZ, URZ, URZ ;  /* 0x0000003f3f3ff290 */ /* 0x000fea000fffe03f */
[----:B------:R5:W-:Y:S04]  /*12860*/  STL.64 [R1+0x50], R12 ;  /* 0x0000500c01007387 */ /* 0x000be80000100a00 */
[----:B------:R-:W-:Y:S01]  /*12870*/  STL.64 [R1+0x58], R14 ;  /* 0x0000580e01007387 */ /* 0x000fe20000100a00 */
[----:B---3--:R-:W-:Y:S01]  /*12880*/  HMMA.16816.F32 R4, R4, R18, R20 ;  /* 0x000000120404723c */ /* 0x008fe20000001814 */
[----:B-----5:R-:W-:Y:S02]  /*12890*/  IMAD.MOV.U32 R12, RZ, RZ, R16 ;  /* 0x000000ffff0c7224 */ /* 0x020fe400078e0010 */
[----:B------:R-:W3:Y:S04]  /*128a0*/  LDL.LU R16, [R1+0x2d40] ;  /* 0x002d400001107983 */ /* 0x000ee80000300800 */
[----:B------:R-:W4:Y:S04]  /*128b0*/  LDL.LU.64 R22, [R1+0x2d38] ;  /* 0x002d380001167983 */ /* 0x000f280000300a00 */
[----:B------:R-:W4:Y:S01]  /*128c0*/  LDL.LU.64 R20, [R1+0x2d30] ;  /* 0x002d300001147983 */ /* 0x000f220000300a00 */
[----:B------:R-:W-:-:S11]  /*128d0*/  MOV R13, R2 ;  /* 0x00000002000d7202 */ /* 0x000fd60000000f00 */
[----:B------:R0:W-:Y:S04]  /*128e0*/  STL.64 [R1+0x30], R4 ;  /* 0x0000300401007387 */ /* 0x0001e80000100a00 */
[----:B------:R1:W-:Y:S04]  /*128f0*/  STL.64 [R1+0x38], R6 ;  /* 0x0000380601007387 */ /* 0x0003e80000100a00 */
[----:B0-----:R-:W5:Y:S04]  /*12900*/  LDL.LU R4, [R1+0xf0] ;  /* 0x0000f00001047983 */ /* 0x001f680000300800 */
[----:B------:R-:W5:Y:S04]  /*12910*/  LDL.LU R5, [R1+0xf4] ;  /* 0x0000f40001057983 */ /* 0x000f680000300800 */
[----:B-1----:R-:W5:Y:S04]  /*12920*/  LDL.LU R6, [R1+0xf8] ;  /* 0x0000f80001067983 */ /* 0x002f680000300800 */
[----:B------:R-:W5:Y:S01]  /*12930*/  LDL.LU R7, [R1+0xfc] ;  /* 0x0000fc0001077983 */ /* 0x000f620000300800 */
[C---:B----4-:R-:W-:Y:S03]  /*12940*/  HMMA.16816.F32 R12, R20.reuse, R12, R24 ;  /* 0x0000000c140c723c */ /* 0x050fe60000001818 */
[----:B------:R-:W5:Y:S11]  /*12950*/  LDL.LU.64 R24, [R1+0x2d28] ;  /* 0x002d280001187983 */ /* 0x000f760000300a00 */
[----:B------:R-:W-:Y:S09]  /*12960*/  @!UPT UIADD3 URZ, URZ, URZ, URZ ;  /* 0x0000003f3f3ff290 */ /* 0x000ff2000fffe03f */
[----:B------:R0:W-:Y:S04]  /*12970*/  STL.64 [R1+0x20], R12 ;  /* 0x0000200c01007387 */ /* 0x0001e80000100a00 */
[----:B------:R1:W-:Y:S04]  /*12980*/  STL.64 [R1+0x28], R14 ;  /* 0x0000280e01007387 */ /* 0x0003e80000100a00 */
[----:B0-----:R-:W4:Y:S04]  /*12990*/  LDL.LU R12, [R1+0xc0] ;  /* 0x0000c000010c7983 */ /* 0x001f280000300800 */
[----:B------:R-:W4:Y:S04]  /*129a0*/  LDL.LU R13, [R1+0xc4] ;  /* 0x0000c400010d7983 */ /* 0x000f280000300800 */
[----:B-1----:R-:W2:Y:S04]  /*129b0*/  LDL.LU R14, [R1+0xc8] ;  /* 0x0000c800010e7983 */ /* 0x002ea80000300800 */
[----:B------:R-:W2:Y:S04]  /*129c0*/  LDL.LU R15, [R1+0xcc] ;  /* 0x0000cc00010f7983 */ /* 0x000ea80000300800 */
[----:B--2---:R-:W-:Y:S04]  /*129d0*/  STL.64 [R1+0x2d08], R14 ;  /* 0x002d080e01007387 */ /* 0x004fe80000100a00 */
[----:B----4-:R0:W-:Y:S04]  /*129e0*/  STL.64 [R1+0x2d00], R12 ;  /* 0x002d000c01007387 */ /* 0x0101e80000100a00 */
[----:B0-----:R-:W2:Y:S04]  /*129f0*/  LDL.LU R12, [R1+0xd0] ;  /* 0x0000d000010c7983 */ /* 0x001ea80000300800 */
[----:B------:R-:W2:Y:S04]  /*12a00*/  LDL.LU R13, [R1+0xd4] ;  /* 0x0000d400010d7983 */ /* 0x000ea80000300800 */
[----:B------:R-:W4:Y:S04]  /*12a10*/  LDL.LU R14, [R1+0xd8] ;  /* 0x0000d800010e7983 */ /* 0x000f280000300800 */
[----:B------:R-:W4:Y:S01]  /*12a20*/  LDL.LU R15, [R1+0xdc] ;  /* 0x0000dc00010f7983 */ /* 0x000f220000300800 */
[C---:B-----5:R-:W-:Y:S03]  /*12a30*/  HMMA.16816.F32 R4, R20.reuse, R24, R4 ;  /* 0x000000181404723c */ /* 0x060fe60000001804 */
[----:B----4-:R-:W-:Y:S04]  /*12a40*/  STL.64 [R1+0x2d20], R14 ;  /* 0x002d200e01007387 */ /* 0x010fe80000100a00 */
[----:B--2---:R0:W-:Y:S04]  /*12a50*/  STL.64 [R1+0x2d18], R12 ;  /* 0x002d180c01007387 */ /* 0x0041e80000100a00 */
[----:B0-----:R-:W2:Y:S11]  /*12a60*/  LDL.LU.64 R12, [R1+0x1a0] ;  /* 0x0001a000010c7983 */ /* 0x001eb60000300a00 */
[----:B------:R-:W-:Y:S02]  /*12a70*/  @!UPT UIADD3 URZ, URZ, URZ, URZ ;  /* 0x0000003f3f3ff290 */ /* 0x000fe4000fffe03f */
[----:B------:R-:W-:Y:S01]  /*12a80*/  MOV R27, R4 ;  /* 0x00000004001b7202 */ /* 0x000fe20000000f00 */
[----:B------:R0:W-:Y:S04]  /*12a90*/  STL [R1+0x14], R5 ;  /* 0x0000140501007387 */ /* 0x0001e80000100800 */
[----:B------:R-:W-:Y:S04]  /*12aa0*/  STL [R1+0x18], R6 ;  /* 0x0000180601007387 */ /* 0x000fe80000100800 */
[----:B------:R-:W3:Y:S04]  /*12ab0*/  LDL.LU R18, [R1+0xb8] ;  /* 0x0000b80001127983 */ /* 0x000ee80000300800 */
[----:B------:R-:W3:Y:S04]  /*12ac0*/  LDL.LU R19, [R1+0xbc] ;  /* 0x0000bc0001137983 */ /* 0x000ee80000300800 */
[----:B------:R-:W4:Y:S01]  /*12ad0*/  LDL.LU.64 R14, [R1+0x2d20] ;  /* 0x002d2000010e7983 */ /* 0x000f220000300a00 */
[----:B--2---:R-:W-:Y:S01]  /*12ae0*/  HMMA.16816.F32 R8, R20, R12, R8 ;  /* 0x0000000c1408723c */ /* 0x004fe20000001808 */
[----:B0-----:R-:W-:Y:S01]  /*12af0*/  IMAD.MOV.U32 R5, RZ, RZ, R12 ;  /* 0x000000ffff057224 */ /* 0x001fe200078e000c */
[----:B------:R-:W-:-:S02]  /*12b00*/  MOV R4, R13 ;  /* 0x0000000d00047202 */ /* 0x000fc40000000f00 */
[----:B------:R-:W4:Y:S11]  /*12b10*/  LDL.LU.64 R12, [R1+0x2d18] ;  /* 0x002d1800010c7983 */ /* 0x000f360000300a00 */
[----:B------:R-:W-:Y:S08]  /*12b20*/  @!UPT UIADD3 URZ, URZ, URZ, URZ ;  /* 0x0000003f3f3ff290 */ /* 0x000ff0000fffe03f */
[----:B------:R0:W-:Y:S01]  /*12b30*/  STL [R1], R8 ;  /* 0x0000000801007387 */ /* 0x0001e20000100800 */
[----:B------:R-:W-:Y:S01]  /*12b40*/  MOV R24, R9 ;  /* 0x0000000900187202 */ /* 0x000fe20000000f00 */
[----:B------:R-:W-:Y:S02]  /*12b50*/  IMAD.MOV.U32 R26, RZ, RZ, R11 ;  /* 0x000000ffff1a7224 */ /* 0x000fe400078e000b */
[----:B0-----:R-:W4:Y:S01]  /*12b60*/  LDL.LU.64 R8, [R1+0x2d10] ;  /* 0x002d100001087983 */ /* 0x001f220000300a00 */
[----:B------:R-:W-:-:S03]  /*12b70*/  MOV R25, R10 ;  /* 0x0000000a00197202 */ /* 0x000fc60000000f00 */
[----:B------:R-:W-:Y:S04]  /*12b80*/  STL.64 [R1+0x2ce8], R26 ;  /* 0x002ce81a01007387 */ /* 0x000fe80000100a00 */
[----:B------:R0:W-:Y:S04]  /*12b90*/  STL.64 [R1+0x2ce0], R24 ;  /* 0x002ce01801007387 */ /* 0x0001e80000100a00 */
[----:B0-----:R-:W2:Y:S04]  /*12ba0*/  LDL.LU R24, [R1+0xa0] ;  /* 0x0000a00001187983 */ /* 0x001ea80000300800 */
[----:B------:R-:W2:Y:S04]  /*12bb0*/  LDL.LU R25, [R1+0xa4] ;  /* 0x0000a40001197983 */ /* 0x000ea80000300800 */
[----:B------:R-:W5:Y:S04]  /*12bc0*/  LDL.LU R26, [R1+0xa8] ;  /* 0x0000a800011a7983 */ /* 0x000f680000300800 */
[----:B------:R-:W5:Y:S01]  /*12bd0*/  LDL.LU R27, [R1+0xac] ;  /* 0x0000ac00011b7983 */ /* 0x000f620000300800 */
[----:B----4-:R-:W-:Y:S03]  /*12be0*/  HMMA.16816.F32 R8, R20, R8, R12 ;  /* 0x000000081408723c */ /* 0x010fe6000000180c */
[----:B-----5:R-:W-:Y:S04]  /*12bf0*/  STL.64 [R1+0x2cf8], R26 ;  /* 0x002cf81a01007387 */ /* 0x020fe80000100a00 */
[----:B--2---:R0:W-:Y:S04]  /*12c00*/  STL.64 [R1+0x2cf0], R24 ;  /* 0x002cf01801007387 */ /* 0x0041e80000100a00 */
[----:B0-----:R-:W3:Y:S04]  /*12c10*/  LDL.LU.64 R24, [R1+0x1f0] ;  /* 0x0001f00001187983 */ /* 0x001ee80000300a00 */
[----:B------:R-:W2:Y:S04]  /*12c20*/  LDL.LU.64 R14, [R1+0x2d08] ;  /* 0x002d0800010e7983 */ /* 0x000ea80000300a00 */
[----:B------:R-:W2:Y:S04]  /*12c30*/  LDL.LU.64 R12, [R1+0x2d00] ;  /* 0x002d0000010c7983 */ /* 0x000ea80000300a00 */
[----:B------:R0:W-:Y:S04]  /*12c40*/  STL.64 [R1+0x2bd0], R10 ;  /* 0x002bd00a01007387 */ /* 0x0001e80000100a00 */
[----:B------:R1:W-:Y:S01]  /*12c50*/  STL.64 [R1+0x2bc8], R8 ;  /* 0x002bc80801007387 */ /* 0x0003e20000100a00 */
[----:B0-----:R-:W-:Y:S01]  /*12c60*/  MOV R10, R29 ;  /* 0x0000001d000a7202 */ /* 0x001fe20000000f00 */
[----:B------:R-:W-:Y:S01]  /*12c70*/  IMAD.MOV.U32 R11, RZ, RZ, R28 ;  /* 0x000000ffff0b7224 */ /* 0x000fe200078e001c */
[----:B-1----:R-:W-:-:S02]  /*12c80*/  MOV R8, R5 ;  /* 0x0000000500087202 */ /* 0x002fc40000000f00 */
[----:B------:R-:W-:Y:S01]  /*12c90*/  MOV R9, R4 ;  /* 0x0000000400097202 */ /* 0x000fe20000000f00 */
[----:B------:R-:W-:Y:S04]  /*12ca0*/  STL [R1+0x2be8], R10 ;  /* 0x002be80a01007387 */ /* 0x000fe80000100800 */
[----:B------:R-:W-:Y:S04]  /*12cb0*/  STL [R1+0x2bec], R11 ;  /* 0x002bec0b01007387 */ /* 0x000fe80000100800 */
[----:B------:R0:W-:Y:S04]  /*12cc0*/  STL.64 [R1+0x2cc0], R8 ;  /* 0x002cc00801007387 */ /* 0x0001e80000100a00 */
[----:B0-----:R-:W2:Y:S01]  /*12cd0*/  LDL.LU.64 R8, [R1+0x1d0] ;  /* 0x0001d00001087983 */ /* 0x001ea20000300a00 */
[----:B------:R-:W-:Y:S01]  /*12ce0*/  MOV R2, R7 ;  /* 0x0000000700027202 */ /* 0x000fe20000000f00 */
[C---:B---3--:R-:W-:Y:S08]  /*12cf0*/  HMMA.16816.F32 R16, R20.reuse, R24, R16 ;  /* 0x000000181410723c */ /* 0x048ff00000001810 */
[----:B--2---:R-:W-:Y:S07]  /*12d00*/  HMMA.16816.F32 R4, R20, R8, R12 ;  /* 0x000000081404723c */ /* 0x004fee000000180c */
[----:B------:R-:W-:-:S02]  /*12d10*/  MOV R15, R8 ;  /* 0x00000008000f7202 */ /* 0x000fc40000000f00 */
[----:B------:R-:W-:Y:S02]  /*12d20*/  MOV R14, R9 ;  /* 0x00000009000e7202 */ /* 0x000fe40000000f00 */
[----:B------:R-:W2:Y:S01]  /*12d30*/  LDL.LU.64 R8, [R1+0x210] ;  /* 0x0002100001087983 */ /* 0x000ea20000300a00 */
[----:B------:R-:W-:Y:S02]  /*12d40*/  MOV R12, R24 ;  /* 0x00000018000c7202 */ /* 0x000fe40000000f00 */
[----:B------:R-:W-:-:S09]  /*12d50*/  MOV R13, R25 ;  /* 0x00000019000d7202 */ /* 0x000fd20000000f00 */
[----:B------:R-:W-:Y:S04]  /*12d60*/  STL.64 [R1+0x2be0], R6 ;  /* 0x002be00601007387 */ /* 0x000fe80000100a00 */
[----:B------:R-:W-:Y:S04]  /*12d70*/  STL.64 [R1+0x2bd8], R4 ;  /* 0x002bd80401007387 */ /* 0x000fe80000100a00 */
[----:B------:R-:W3:Y:S04]  /*12d80*/  LDL.LU.64 R26, [R1+0x2cf8] ;  /* 0x002cf800011a7983 */ /* 0x000ee80000300a00 */
[----:B------:R-:W3:Y:S04]  /*12d90*/  LDL.LU.64 R24, [R1+0x2cf0] ;  /* 0x002cf00001187983 */ /* 0x000ee80000300a00 */
[----:B------:R-:W-:Y:S04]  /*12da0*/  STL.64 [R1+0x2bb8], R18 ;  /* 0x002bb81201007387 */ /* 0x000fe80000100a00 */
[----:B------:R0:W-:Y:S04]  /*12db0*/  STL.64 [R1+0x2bb0], R16 ;  /* 0x002bb01001007387 */ /* 0x0001e80000100a00 */
[----:B0-----:R-:W4:Y:S04]  /*12dc0*/  LDL.LU.64 R16, [R1+0x1b0] ;  /* 0x0001b00001107983 */ /* 0x001f280000300a00 */
[----:B------:R-:W5:Y:S01]  /*12dd0*/  LDL.LU.64 R18, [R1+0x1b8] ;  /* 0x0001b80001127983 */ /* 0x000f620000300a00 */
[----:B------:R-:W-:Y:S01]  /*12de0*/  MOV R4, R3 ;  /* 0x0000000300047202 */ /* 0x000fe20000000f00 */
[----:B------:R-:W-:-:S07]  /*12df0*/  IMAD.MOV.U32 R5, RZ, RZ, R0 ;  /* 0x000000ffff057224 */ /* 0x000fce00078e0000 */
[----:B---3--:R-:W-:Y:S01]  /*12e00*/  HMMA.16816.F32 R4, R20, R4, R24 ;  /* 0x000000041404723c */ /* 0x008fe20000001818 */
[----:B-----5:R-:W-:Y:S04]  /*12e10*/  STL [R1+0x2bf4], R18 ;  /* 0x002bf41201007387 */ /* 0x020fe80000100800 */
[----:B------:R-:W-:Y:S04]  /*12e20*/  STL [R1+0x2bf0], R19 ;  /* 0x002bf01301007387 */ /* 0x000fe80000100800 */
[----:B------:R-:W3:Y:S04]  /*12e30*/  LDL.LU.64 R26, [R1+0x2ce8] ;  /* 0x002ce800011a7983 */ /* 0x000ee80000300a00 */
[----:B------:R-:W5:Y:S11]  /*12e40*/  LDL.LU.64 R24, [R1+0x2ce0] ;  /* 0x002ce00001187983 */ /* 0x000f760000300a00 */
[----:B------:R-:W-:-:S02]  /*12e50*/  MOV R29, R4 ;  /* 0x00000004001d7202 */ /* 0x000fc40000000f00 */
[----:B------:R-:W2:Y:S01]  /*12e60*/  LDL.LU R4, [R1] ;  /* 0x0000000001047983 */ /* 0x000ea20000300800 */
[----:B------:R-:W-:Y:S01]  /*12e70*/  MOV R3, R6 ;  /* 0x0000000600037202 */ /* 0x000fe20000000f00 */
[----:B------:R-:W-:Y:S01]  /*12e80*/  IMAD.MOV.U32 R28, RZ, RZ, R5 ;  /* 0x000000ffff1c7224 */ /* 0x000fe200078e0005 */
[----:B------:R-:W-:Y:S02]  /*12e90*/  MOV R0, R7 ;  /* 0x0000000700007202 */ /* 0x000fe40000000f00 */
[----:B---3--:R-:W-:Y:S01]  /*12ea0*/  MOV R7, R26 ;  /* 0x0000001a00077202 */ /* 0x008fe20000000f00 */
[----:B-----5:R-:W-:Y:S01]  /*12eb0*/  IMAD.MOV.U32 R6, RZ, RZ, R25 ;  /* 0x000000ffff067224 */ /* 0x020fe200078e0019 */
[----:B------:R-:W-:Y:S02]  /*12ec0*/  MOV R5, R24 ;  /* 0x0000001800057202 */ /* 0x000fe40000000f00 */
[----:B------:R-:W3:Y:S04]  /*12ed0*/  LDL.LU R24, [R1+0x2cd8] ;  /* 0x002cd80001187983 */ /* 0x000ee80000300800 */
[----:B------:R-:W3:Y:S04]  /*12ee0*/  LDL.LU R25, [R1+0x2cd4] ;  /* 0x002cd40001197983 */ /* 0x000ee80000300800 */
[----:B------:R-:W3:Y:S04]  /*12ef0*/  LDL.LU R26, [R1+0x2cd0] ;  /* 0x002cd000011a7983 */ /* 0x000ee80000300800 */
[----:B------:R-:W-:Y:S04]  /*12f00*/  STL.64 [R1+0x2c00], R6 ;  /* 0x002c000601007387 */ /* 0x000fe80000100a00 */
[----:B--2---:R0:W-:Y:S02]  /*12f10*/  STL.64 [R1+0x2bf8], R4 ;  /* 0x002bf80401007387 */ /* 0x0041e40000100a00 */
[----:B0-----:R-:W-:-:S02]  /*12f20*/  MOV R4, R27 ;  /* 0x0000001b00047202 */ /* 0x001fc40000000f00 */
[----:B------:R-:W3:Y:S04]  /*12f30*/  LDL.LU R27, [R1+0x2ccc] ;  /* 0x002ccc00011b7983 */ /* 0x000ee80000300800 */
[----:B------:R-:W2:Y:S04]  /*12f40*/  LDL.LU R5, [R1+0x14] ;  /* 0x0000140001057983 */ /* 0x000ea80000300800 */
[----:B------:R-:W5:Y:S01]  /*12f50*/  LDL.LU R6, [R1+0x18] ;  /* 0x0000180001067983 */ /* 0x000f620000300800 */
[----:B------:R-:W-:-:S03]  /*12f60*/  MOV R7, R2 ;  /* 0x0000000200077202 */ /* 0x000fc60000000f00 */
[----:B------:R-:W2:Y:S01]  /*12f70*/  LDL.LU R2, [R1+0x2cc8] ;  /* 0x002cc80001027983 */ /* 0x000ea20000300800 */
[----:B---3--:R-:W-:Y:S03]  /*12f80*/  HMMA.16816.F32 R20, R20, R8, R24 ;  /* 0x000000081414723c */ /* 0x008fe60000001818 */
[----:B-----5:R-:W-:Y:S04]  /*12f90*/  STL.64 [R1+0x2c10], R6 ;  /* 0x002c100601007387 */ /* 0x020fe80000100a00 */
[----:B------:R-:W-:Y:S01]  /*12fa0*/  IMAD.MOV.U32 R25, RZ, RZ, R8 ;  /* 0x000000ffff197224 */ /* 0x000fe200078e0008 */
[----:B------:R-:W-:Y:S01]  /*12fb0*/  MOV R24, R9 ;  /* 0x0000000900187202 */ /* 0x000fe20000000f00 */
[----:B--2---:R0:W-:Y:S04]  /*12fc0*/  STL.64 [R1+0x2c08], R4 ;  /* 0x002c080401007387 */ /* 0x0041e80000100a00 */
[----:B0-----:R-:W2:Y:S04]  /*12fd0*/  LDL.LU.64 R4, [R1+0x90] ;  /* 0x0000900001047983 */ /* 0x001ea80000300a00 */
[----:B------:R-:W3:Y:S04]  /*12fe0*/  LDL.LU.64 R6, [R1+0x98] ;  /* 0x0000980001067983 */ /* 0x000ee80000300a00 */
[----:B------:R-:W5:Y:S03]  /*12ff0*/  LDL.LU.64 R8, [R1+0x2cc0] ;  /* 0x002cc00001087983 */ /* 0x000f660000300a00 */
[----:B------:R-:W-:Y:S01]  /*13000*/  IMAD.MOV.U32 R11, RZ, RZ, R22 ;  /* 0x000000ffff0b7224 */ /* 0x000fe200078e0016 */
[----:B------:R-:W-:-:S05]  /*13010*/  MOV R10, R23 ;  /* 0x00000017000a7202 */ /* 0x000fca0000000f00 */
[----:B------:R0:W-:Y:S02]  /*13020*/  STL.64 [R1+0x2c98], R10 ;  /* 0x002c980a01007387 */ /* 0x0001e40000100a00 */
[----:B0-----:R-:W-:Y:S02]  /*13030*/  MOV R10, R25 ;  /* 0x00000019000a7202 */ /* 0x001fe40000000f00 */
[----:B------:R-:W-:Y:S02]  /*13040*/  MOV R11, R24 ;  /* 0x00000018000b7202 */ /* 0x000fe40000000f00 */
[----:B------:R-:W0:Y:S01]  /*13050*/  LDSM.16.MT88.4 R24, [R2+0xa000] ;  /* 0x00a000000218783b */ /* 0x000e220000004200 */
[----:B------:R-:W-:Y:S02]  /*13060*/  MOV R18, R20 ;  /* 0x0000001400127202 */ /* 0x000fe40000000f00 */
[----:B------:R-:W-:Y:S02]  /*13070*/  MOV R19, R21 ;  /* 0x0000001500137202 */ /* 0x000fe40000000f00 */
[----:B------:R-:W-:Y:S04]  /*13080*/  LDSM.16.MT88.4 R20, [R2+0x8100] ;  /* 0x008100000214783b */ /* 0x000fe80000004200 */
[----:B-----5:R-:W-:Y:S04]  /*13090*/  STL.64 [R1+0x2c90], R8 ;  /* 0x002c900801007387 */ /* 0x020fe80000100a00 */
[----:B------:R-:W-:Y:S04]  /*130a0*/  STL.64 [R1+0x2c88], R18 ;  /* 0x002c881201007387 */ /* 0x000fe80000100a00 */
[----:B----4-:R-:W-:Y:S04]  /*130b0*/  STL.64 [R1+0x2c80], R16 ;  /* 0x002c801001007387 */ /* 0x010fe80000100a00 */
[----:B0-----:R-:W-:Y:S04]  /*130c0*/  STL.64 [R1+0x2c20], R26 ;  /* 0x002c201a01007387 */ /* 0x001fe80000100a00 */
[----:B------:R0:W-:Y:S02]  /*130d0*/  STL.64 [R1+0x2c18], R24 ;  /* 0x002c181801007387 */ /* 0x0001e40000100a00 */
[----:B0-----:R-:W-:Y:S01]  /*130e0*/  IMAD.MOV.U32 R24, RZ, RZ, R10 ;  /* 0x000000ffff187224 */ /* 0x001fe200078e000a */
[----:B------:R-:W-:-:S05]  /*130f0*/  MOV R25, R11 ;  /* 0x0000000b00197202 */ /* 0x000fca0000000f00 */
[----:B------:R0:W-:Y:S04]  /*13100*/  STL.64 [R1+0x2c30], R24 ;  /* 0x002c301801007387 */ /* 0x0001e80000100a00 */
[----:B0-----:R-:W4:Y:S04]  /*13110*/  LDL.LU R24, [R1+0x200] ;  /* 0x0002000001187983 */ /* 0x001f280000300800 */
[----:B------:R-:W4:Y:S04]  /*13120*/  LDL.LU R25, [R1+0x204] ;  /* 0x0002040001197983 */ /* 0x000f280000300800 */
[----:B----4-:R0:W-:Y:S02]  /*13130*/  STL.64 [R1+0x2c48], R24 ;  /* 0x002c481801007387 */ /* 0x0101e40000100a00 */
[----:B0-----:R-:W-:-:S02]  /*13140*/  MOV R24, R12 ;  /* 0x0000000c00187202 */ /* 0x001fc40000000f00 */
[----:B------:R-:W4:Y:S01]  /*13150*/  LDL.LU R12, [R1+0x2cbc] ;  /* 0x002cbc00010c7983 */ /* 0x000f220000300800 */
[----:B------:R-:W-:-:S03]  /*13160*/  MOV R25, R13 ;  /* 0x0000000d00197202 */ /* 0x000fc60000000f00 */
[----:B------:R-:W5:Y:S04]  /*13170*/  LDL.LU R13, [R1+0x2cb8] ;  /* 0x002cb800010d7983 */ /* 0x000f680000300800 */
[----:B------:R0:W-:Y:S02]  /*13180*/  STL.64 [R1+0x2c60], R24 ;  /* 0x002c601801007387 */ /* 0x0001e40000100a00 */
[----:B0-----:R-:W-:Y:S01]  /*13190*/  IMAD.MOV.U32 R24, RZ, RZ, R15 ;  /* 0x000000ffff187224 */ /* 0x001fe200078e000f */
[----:B------:R-:W-:-:S05]  /*131a0*/  MOV R25, R14 ;  /* 0x0000000e00197202 */ /* 0x000fca0000000f00 */
[----:B------:R0:W-:Y:S04]  /*131b0*/  STL.64 [R1+0x2c78], R24 ;  /* 0x002c781801007387 */ /* 0x0001e80000100a00 */
[----:B0-----:R-:W2:Y:S04]  /*131c0*/  LDL.LU R24, [R1+0x80] ;  /* 0x0000800001187983 */ /* 0x001ea80000300800 */
[----:B------:R-:W2:Y:S01]  /*131d0*/  LDL.LU R25, [R1+0x84] ;  /* 0x0000840001197983 */ /* 0x000ea20000300800 */
[----:B----4-:R-:W-:-:S03]  /*131e0*/  MOV R26, R12 ;  /* 0x0000000c001a7202 */ /* 0x010fc60000000f00 */
[----:B------:R-:W4:Y:S01]  /*131f0*/  LDL.LU R12, [R1+0x2cb4] ;  /* 0x002cb400010c7983 */ /* 0x000f220000300800 */
[----:B-----5:R-:W-:-:S03]  /*13200*/  MOV R27, R13 ;  /* 0x0000000d001b7202 */ /* 0x020fc60000000f00 */
[----:B------:R-:W5:Y:S04]  /*13210*/  LDL.LU R13, [R1+0x2cb0] ;  /* 0x002cb000010d7983 */ /* 0x000f680000300800 */
[----:B------:R-:W-:Y:S04]  /*13220*/  STL.64 [R1+0x2ca8], R26 ;  /* 0x002ca81a01007387 */ /* 0x000fe80000100a00 */
[----:B--2---:R0:W-:Y:S04]  /*13230*/  STL.64 [R1+0x2ca0], R24 ;  /* 0x002ca01801007387 */ /* 0x0041e80000100a00 */
[----:B0-----:R-:W2:Y:S04]  /*13240*/  LDL.LU R24, [R1+0x180] ;  /* 0x0001800001187983 */ /* 0x001ea80000300800 */
[----:B------:R-:W2:Y:S04]  /*13250*/  LDL.LU R25, [R1+0x184] ;  /* 0x0001840001197983 */ /* 0x000ea80000300800 */
[----:B------:R-:W2:Y:S04]  /*13260*/  LDL.LU R26, [R1+0x188] ;  /* 0x00018800011a7983 */ /* 0x000ea80000300800 */
[----:B------:R-:W2:Y:S04]  /*13270*/  LDL.LU R27, [R1+0x18c] ;  /* 0x00018c00011b7983 */ /* 0x000ea80000300800 */
[----:B------:R-:W3:Y:S04]  /*13280*/  LDL.LU R16, [R1+0x160] ;  /* 0x0001600001107983 */ /* 0x000ee80000300800 */
[----:B------:R-:W3:Y:S04]  /*13290*/  LDL.LU R17, [R1+0x164] ;  /* 0x0001640001117983 */ /* 0x000ee80000300800 */
[----:B------:R-:W3:Y:S04]  /*132a0*/  LDL.LU R18, [R1+0x168] ;  /* 0x0001680001127983 */ /* 0x000ee80000300800 */
[----:B------:R-:W3:Y:S04]  /*132b0*/  LDL.LU R19, [R1+0x16c] ;  /* 0x00016c0001137983 */ /* 0x000ee80000300800 */
[----:B------:R-:W3:Y:S04]  /*132c0*/  LDL.LU R8, [R1+0x170] ;  /* 0x0001700001087983 */ /* 0x000ee80000300800 */
[----:B------:R-:W3:Y:S01]  /*132d0*/  LDL.LU R9, [R1+0x174] ;  /* 0x0001740001097983 */ /* 0x000ee20000300800 */
[----:B----4-:R-:W-:Y:S01]  /*132e0*/  MOV R11, R12 ;  /* 0x0000000c000b7202 */ /* 0x010fe20000000f00 */
[----:B-----5:R-:W-:-:S02]  /*132f0*/  IMAD.MOV.U32 R10, RZ, RZ, R13 ;  /* 0x000000ffff0a7224 */ /* 0x020fc400078e000d */
[----:B------:R-:W0:Y:S04]  /*13300*/  LDSM.16.MT88.4 R12, [R2+0xa100] ;  /* 0x00a10000020c783b */ /* 0x000e280000004200 */
[----:B0-----:R-:W-:Y:S01]  /*13310*/  STL.64 [R1+0x2b80], R14 ;  /* 0x002b800e01007387 */ /* 0x001fe20000100a00 */
[C---:B--2---:R-:W-:Y:S03]  /*13320*/  HMMA.16816.F32 R24, R20.reuse, R4, R24 ;  /* 0x000000041418723c */ /* 0x044fe60000001818 */
[----:B------:R0:W-:Y:S04]  /*13330*/  STL.64 [R1+0x2b78], R12 ;  /* 0x002b780c01007387 */ /* 0x0001e80000100a00 */
[----:B0-----:R-:W2:Y:S04]  /*13340*/  LDL.LU R12, [R1+0x190] ;  /* 0x00019000010c7983 */ /* 0x001ea80000300800 */
[----:B------:R-:W2:Y:S04]  /*13350*/  LDL.LU R13, [R1+0x194] ;  /* 0x00019400010d7983 */ /* 0x000ea80000300800 */
[----:B------:R-:W4:Y:S04]  /*13360*/  LDL R14, [R1+0x198] ;  /* 0x00019800010e7983 */ /* 0x000f280000100800 */
[----:B------:R-:W4:Y:S04]  /*13370*/  LDL R15, [R1+0x19c] ;  /* 0x00019c00010f7983 */ /* 0x000f280000100800 */
[----:B------:R-:W-:Y:S04]  /*13380*/  STL.64 [R1+0xb0], R24 ;  /* 0x0000b01801007387 */ /* 0x000fe80000100a00 */
[----:B------:R0:W-:Y:S04]  /*13390*/  STL.64 [R1+0xb8], R26 ;  /* 0x0000b81a01007387 */ /* 0x0001e80000100a00 */
[----:B0-----:R-:W5:Y:S04]  /*133a0*/  LDL.LU.64 R26, [R1+0x2ca8] ;  /* 0x002ca800011a7983 */ /* 0x001f680000300a00 */
[----:B------:R-:W5:Y:S04]  /*133b0*/  LDL.LU.64 R24, [R1+0x2ca0] ;  /* 0x002ca00001187983 */ /* 0x000f680000300a00 */
[----:B---3--:R0:W-:Y:S04]  /*133c0*/  STL.64 [R1+0x2c28], R6 ;  /* 0x002c280601007387 */ /* 0x0081e80000100a00 */
[----:B------:R-:W3:Y:S04]  /*133d0*/  LDL.LU R4, [R1+0x30] ;  /* 0x0000300001047983 */ /* 0x000ee80000300800 */
[----:B------:R-:W3:Y:S04]  /*133e0*/  LDL.LU R5, [R1+0x34] ;  /* 0x0000340001057983 */ /* 0x000ee80000300800 */
[----:B0-----:R-:W2:Y:S04]  /*133f0*/  LDL.LU R6, [R1+0x38] ;  /* 0x0000380001067983 */ /* 0x001ea80000300800 */
[----:B------:R-:W2:Y:S04]  /*13400*/  LDL.LU R7, [R1+0x3c] ;  /* 0x00003c0001077983 */ /* 0x000ea80000300800 */
[----:B--2---:R-:W-:Y:S04]  /*13410*/  STL.64 [R1+0x2c40], R6 ;  /* 0x002c400601007387 */ /* 0x004fe80000100a00 */
[----:B---3--:R0:W-:Y:S04]  /*13420*/  STL.64 [R1+0x2c38], R4 ;  /* 0x002c380401007387 */ /* 0x0081e80000100a00 */
[----:B0-----:R-:W2:Y:S04]  /*13430*/  LDL.LU R4, [R1+0x50] ;  /* 0x0000500001047983 */ /* 0x001ea80000300800 */
[----:B------:R-:W2:Y:S04]  /*13440*/  LDL.LU R5, [R1+0x54] ;  /* 0x0000540001057983 */ /* 0x000ea80000300800 */
[----:B------:R-:W3:Y:S04]  /*13450*/  LDL.LU R6, [R1+0x58] ;  /* 0x0000580001067983 */ /* 0x000ee80000300800 */
[----:B------:R-:W3:Y:S01]  /*13460*/  LDL.LU R7, [R1+0x5c] ;  /* 0x00005c0001077983 */ /* 0x000ee20000300800 */
[C---:B------:R-:W-:Y:S03]  /*13470*/  HMMA.16816.F32 R8, R20.reuse, R12, R8 ;  /* 0x0000000c1408723c */ /* 0x040fe60000001808 */
[----:B---3--:R-:W-:Y:S04]  /*13480*/  STL.64 [R1+0x2c58], R6 ;  /* 0x002c580601007387 */ /* 0x008fe80000100a00 */
[----:B--2---:R0:W-:Y:S04]  /*13490*/  STL.64 [R1+0x2c50], R4 ;  /* 0x002c500401007387 */ /* 0x0041e80000100a00 */
[----:B0-----:R-:W2:Y:S04]  /*134a0*/  LDL.LU R4, [R1+0x60] ;  /* 0x0000600001047983 */ /* 0x001ea80000300800 */
[----:B------:R-:W2:Y:S04]  /*134b0*/  LDL.LU R5, [R1+0x64] ;  /* 0x0000640001057983 */ /* 0x000ea80000300800 */
[----:B------:R-:W3:Y:S04]  /*134c0*/  LDL.LU R6, [R1+0x68] ;  /* 0x0000680001067983 */ /* 0x000ee80000300800 */
[----:B------:R-:W3:Y:S04]  /*134d0*/  LDL.LU R7, [R1+0x6c] ;  /* 0x00006c0001077983 */ /* 0x000ee80000300800 */
[----:B---3--:R-:W-:Y:S04]  /*134e0*/  STL.64 [R1+0x2c70], R6 ;  /* 0x002c700601007387 */ /* 0x008fe80000100a00 */
[----:B--2---:R0:W-:Y:S04]  /*134f0*/  STL.64 [R1+0x2c68], R4 ;  /* 0x002c680401007387 */ /* 0x0041e80000100a00 */
[----:B0-----:R-:W2:Y:S04]  /*13500*/  LDL.LU R4, [R1+0x70] ;  /* 0x0000700001047983 */ /* 0x001ea80000300800 */
[----:B------:R-:W2:Y:S04]  /*13510*/  LDL.LU R5, [R1+0x74] ;  /* 0x0000740001057983 */ /* 0x000ea80000300800 */
[----:B------:R-:W2:Y:S04]  /*13520*/  LDL.LU R6, [R1+0x78] ;  /* 0x0000780001067983 */ /* 0x000ea80000300800 */
[----:B------:R-:W2:Y:S04]  /*13530*/  LDL.LU R7, [R1+0x7c] ;  /* 0x00007c0001077983 */ /* 0x000ea80000300800 */
[----:B------:R-:W-:Y:S04]  /*13540*/  STL.64 [R1+0x110], R8 ;  /* 0x0001100801007387 */ /* 0x000fe80000100a00 */
[----:B------:R0:W-:Y:S04]  /*13550*/  STL.64 [R1+0x118], R10 ;  /* 0x0001180a01007387 */ /* 0x0001e80000100a00 */
[----:B0-----:R-:W3:Y:S04]  /*13560*/  LDL.LU.64 R10, [R1+0x2c98] ;  /* 0x002c9800010a7983 */ /* 0x001ee80000300a00 */
[----:B------:R-:W2:Y:S02]  /*13570*/  LDL.LU.64 R8, [R1+0x2c90] ;  /* 0x002c900001087983 */ /* 0x000ea40000300a00 */
[C---:B--2---:R-:W-:Y:S11]  /*13580*/  HMMA.16816.F32 R16, R20.reuse, R8, R16 ;  /* 0x000000081410723c */ /* 0x044ff60000001810 */
[----:B------:R-:W-:Y:S11]  /*13590*/  @!UPT UIADD3 URZ, URZ, URZ, URZ ;  /* 0x0000003f3f3ff290 */ /* 0x000ff6000fffe03f */
[----:B------:R-:W-:Y:S01]  /*135a0*/  @!UPT UIADD3 URZ, URZ, URZ, URZ ;  /* 0x0000003f3f3ff290 */ /* 0x000fe2000fffe03f */
[----:B------:R-:W-:Y:S04]  /*135b0*/  STL.64 [R1+0x130], R16 ;  /* 0x0001301001007387 */ /* 0x000fe80000100a00 */
[----:B------:R0:W-:Y:S04]  /*135c0*/  STL.64 [R1+0x138], R18 ;  /* 0x0001381201007387 */ /* 0x0001e80000100a00 */
[----:B0-----:R-:W2:Y:S04]  /*135d0*/  LDL.LU.64 R18, [R1+0x2c88] ;  /* 0x002c880001127983 */ /* 0x001ea80000300a00 */
[----:B------:R-:W5:Y:S02]  /*135e0*/  LDL.LU.64 R16, [R1+0x2c80] ;  /* 0x002c800001107983 */ /* 0x000f640000300a00 */
[C---:B-----5:R-:W-:Y:S11]  /*135f0*/  HMMA.16816.F32 R24, R20.reuse, R16, R24 ;  /* 0x000000101418723c */ /* 0x060ff60000001818 */
[----:B------:R-:W-:Y:S11]  /*13600*/  @!UPT UIADD3 URZ, URZ, URZ, URZ ;  /* 0x0000003f3f3ff290 */ /* 0x000ff6000fffe03f */
[----:B------:R-:W-:Y:S01]  /*13610*/  @!UPT UIADD3 URZ, URZ, URZ, URZ ;  /* 0x0000003f3f3ff290 */ /* 0x000fe2000fffe03f */
[----:B------:R0:W-:Y:S04]  /*13620*/  STL.64 [R1+0x120], R24 ;  /* 0x0001201801007387 */ /* 0x0001e80000100a00 */
[----:B------:R1:W-:Y:S04]  /*13630*/  STL.64 [R1+0x128], R26 ;  /* 0x0001281a01007387 */ /* 0x0003e80000100a00 */
[----:B0-----:R-:W1:Y:S02]  /*13640*/  LDL.LU.64 R24, [R1+0x2c78] ;  /* 0x002c780001187983 */ /* 0x001e640000300a00 */
[C---:B-1----:R-:W-:Y:S02]  /*13650*/  HMMA.16816.F32 R24, R20.reuse, R24, R4 ;  /* 0x000000181418723c */ /* 0x042fe40000001804 */
[----:B------:R-:W5:Y:S04]  /*13660*/  LDL.LU.64 R6, [R1+0x2c70] ;  /* 0x002c700001067983 */ /* 0x000f680000300a00 */
[----:B------:R-:W5:Y:S11]  /*13670*/  LDL.LU.64 R4, [R1+0x2c68] ;  /* 0x002c680001047983 */ /* 0x000f760000300a00 */
[----:B------:R-:W-:Y:S06]  /*13680*/  @!UPT UIADD3 URZ, URZ, URZ, URZ ;  /* 0x0000003f3f3ff290 */ /* 0x000fec000fffe03f */
[----:B------:R0:W-:Y:S04]  /*13690*/  STL.64 [R1+0x100], R24 ;  /* 0x0001001801007387 */ /* 0x0001e80000100a00 */
[----:B------:R5:W-:Y:S04]  /*136a0*/  STL.64 [R1+0x108], R26 ;  /* 0x0001081a01007387 */ /* 0x000be80000100a00 */
[----:B0-----:R-:W5:Y:S02]  /*136b0*/  LDL.LU.64 R24, [R1+0x2c60] ;  /* 0x002c600001187983 */ /* 0x001f640000300a00 */
[C---:B-----5:R-:W-:Y:S02]  /*136c0*/  HMMA.16816.F32 R24, R20.reuse, R24, R4 ;  /* 0x000000181418723c */ /* 0x060fe40000001804 */
        /* <DEDUP_REMOVED lines=13> */
[----:B-----5:R-:W-:Y:S02]  /*137a0*/  HMMA.16816.F32 R20, R20, R24, R4 ;  /* 0x000000181414723c */ /* 0x020fe40000001804 */
[----:B------:R-:W5:Y:S04]  /*137b0*/  LDL.LU.64 R6, [R1+0x2c28] ;  /* 0x002c280001067983 */ /* 0x000f680000300a00 */
[----:B-1----:R-:W5:Y:S04]  /*137c0*/  LDL.LU.64 R26, [R1+0x2c20] ;  /* 0x002c2000011a7983 */ /* 0x002f680000300a00 */
[----:B------:R-:W5:Y:S11]  /*137d0*/  LDL.LU.64 R24, [R1+0x2c18] ;  /* 0x002c180001187983 */ /* 0x000f760000300a00 */
[----:B------:R-:W-:Y:S02]  /*137e0*/  @!UPT UIADD3 URZ, URZ, URZ, URZ ;  /* 0x0000003f3f3ff290 */ /* 0x000fe4000fffe03f */
[----:B------:R0:W-:Y:S04]  /*137f0*/  STL.64 [R1+0xd0], R20 ;  /* 0x0000d01401007387 */ /* 0x0001e80000100a00 */
[----:B------:R1:W-:Y:S04]  /*13800*/  STL.64 [R1+0xd8], R22 ;  /* 0x0000d81601007387 */ /* 0x0003e80000100a00 */
[----:B0-----:R-:W5:Y:S04]  /*13810*/  LDL.LU R20, [R1+0x20] ;  /* 0x0000200001147983 */ /* 0x001f680000300800 */
[----:B------:R-:W5:Y:S04]  /*13820*/  LDL.LU R21, [R1+0x24] ;  /* 0x0000240001157983 */ /* 0x000f680000300800 */
[----:B-1----:R-:W5:Y:S04]  /*13830*/  LDL.LU R22, [R1+0x28] ;  /* 0x0000280001167983 */ /* 0x002f680000300800 */
[----:B------:R-:W5:Y:S02]  /*13840*/  LDL.LU R23, [R1+0x2c] ;  /* 0x00002c0001177983 */ /* 0x000f640000300800 */
[C---:B-----5:R-:W-:Y:S11]  /*13850*/  HMMA.16816.F32 R20, R24.reuse, R6, R20 ;  /* 0x000000061814723c */ /* 0x060ff60000001814 */
[----:B------:R-:W-:Y:S11]  /*13860*/  @!UPT UIADD3 URZ, URZ, URZ, URZ ;  /* 0x0000003f3f3ff290 */ /* 0x000ff6000fffe03f */
[----:B------:R-:W-:Y:S01]  /*13870*/  @!UPT UIADD3 URZ, URZ, URZ, URZ ;  /* 0x0000003f3f3ff290 */ /* 0x000fe2000fffe03f */
[----:B------:R0:W-:Y:S04]  /*13880*/  STL.64 [R1+0xa0], R20 ;  /* 0x0000a01401007387 */ /* 0x0001e80000100a00 */
[----:B------:R-:W-:Y:S01]  /*13890*/  STL.64 [R1+0xa8], R22 ;  /* 0x0000a81601007387 */ /* 0x000fe20000100a00 */
[----:B0-----:R-:W-:Y:S02]  /*138a0*/  MOV R21, R6 ;  /* 0x0000000600157202 */ /* 0x001fe40000000f00 */
[----:B------:R-:W-:Y:S02]  /*138b0*/  MOV R20, R7 ;  /* 0x0000000700147202 */ /* 0x000fe40000000f00 */
[----:B------:R-:W4:Y:S04]  /*138c0*/  LDL.LU.64 R6, [R1+0x2c10] ;  /* 0x002c100001067983 */ /* 0x000f280000300a00 */
[----:B------:R-:W4:Y:S02]  /*138d0*/  LDL.LU.64 R4, [R1+0x2c08] ;  /* 0x002c080001047983 */ /* 0x000f240000300a00 */
[----:B----4-:R-:W-:Y:S02]  /*138e0*/  HMMA.16816.F32 R12, R24, R14, R4 ;  /* 0x0000000e180c723c */ /* 0x010fe40000001804 */
[----:B------:R-:W4:Y:S04]  /*138f0*/  LDL.LU.64 R6, [R1+0x2c00] ;  /* 0x002c000001067983 */ /* 0x000f280000300a00 */
[----:B------:R-:W4:Y:S11]  /*13900*/  LDL.LU.64 R4, [R1+0x2bf8] ;  /* 0x002bf80001047983 */ /* 0x000f360000300a00 */
[----:B------:R-:W-:Y:S06]  /*13910*/  @!UPT UIADD3 URZ, URZ, URZ, URZ ;  /* 0x0000003f3f3ff290 */ /* 0x000fec000fffe03f */
[----:B------:R2:W-:Y:S04]  /*13920*/  STL.64 [R1+0x80], R12 ;  /* 0x0000800c01007387 */ /* 0x0005e80000100a00 */
[----:B------:R3:W-:Y:S01]  /*13930*/  STL.64 [R1+0x88], R14 ;  /* 0x0000880e01007387 */ /* 0x0007e20000100a00 */
[----:B--2---:R-:W-:Y:S01]  /*13940*/  IMAD.MOV.U32 R12, RZ, RZ, R18 ;  /* 0x000000ffff0c7224 */ /* 0x004fe200078e0012 */
[----:B------:R-:W-:Y:S02]  /*13950*/  MOV R13, R19 ;  /* 0x00000013000d7202 */ /* 0x000fe40000000f00 */
[----:B------:R-:W2:Y:S01]  /*13960*/  LDL.LU R18, [R1+0x2bf4] ;  /* 0x002bf40001127983 */ /* 0x000ea20000300800 */
[----:B---3--:R-:W-:Y:S02]  /*13970*/  MOV R14, R11 ;  /* 0x0000000b000e7202 */ /* 0x008fe40000000f00 */
[----:B------:R-:W-:Y:S01]  /*13980*/  MOV R15, R10 ;  /* 0x0000000a000f7202 */ /* 0x000fe20000000f00 */
[----:B------:R-:W2:Y:S04]  /*13990*/  LDL.LU R19, [R1+0x2bf0] ;  /* 0x002bf00001137983 */ /* 0x000ea80000300800 */
[----:B------:R-:W4:Y:S04]  /*139a0*/  LDL.LU R11, [R1+0x2bec] ;  /* 0x002bec00010b7983 */ /* 0x000f280000300800 */
[----:B------:R-:W4:Y:S04]  /*139b0*/  LDL.LU R10, [R1+0x2be8] ;  /* 0x002be800010a7983 */ /* 0x000f280000300800 */
[----:B------:R0:W-:Y:S04]  /*139c0*/  STL.64 [R1+0x2b90], R14 ;  /* 0x002b900e01007387 */ /* 0x0001e80000100a00 */
[----:B------:R1:W-:Y:S01]  /*139d0*/  STL.64 [R1+0x2b88], R12 ;  /* 0x002b880c01007387 */ /* 0x0003e20000100a00 */
[----:B0-----:R-:W-:-:S02]  /*139e0*/  MOV R14, R3 ;  /* 0x00000003000e7202 */ /* 0x001fc40000000f00 */
[----:B------:R-:W-:Y:S01]  /*139f0*/  MOV R15, R0 ;  /* 0x00000000000f7202 */ /* 0x000fe20000000f00 */
[----:B-1----:R-:W-:Y:S01]  /*13a00*/  IMAD.MOV.U32 R12, RZ, RZ, R29 ;  /* 0x000000ffff0c7224 */ /* 0x002fe200078e001d */
[----:B------:R-:W-:-:S03]  /*13a10*/  MOV R13, R28 ;  /* 0x0000001c000d7202 */ /* 0x000fc60000000f00 */
[----:B------:R0:W-:Y:S04]  /*13a20*/  STL.64 [R1+0x2ba8], R14 ;  /* 0x002ba80e01007387 */ /* 0x0001e80000100a00 */
[----:B------:R-:W-:Y:S04]  /*13a30*/  STL.64 [R1+0x2ba0], R12 ;  /* 0x002ba00c01007387 */ /* 0x000fe80000100a00 */
[----:B0-----:R-:W3:Y:S04]  /*13a40*/  LDL.LU.64 R14, [R1+0x1f8] ;  /* 0x0001f800010e7983 */ /* 0x001ee80000300a00 */
[----:B---3--:R0:W-:Y:S04]  /*13a50*/  STL.64 [R1+0x2bc0], R14 ;  /* 0x002bc00e01007387 */ /* 0x0081e80000100a00 */
[----:B0-----:R-:W3:Y:S04]  /*13a60*/  LDL.LU.64 R14, [R1+0x1d8] ;  /* 0x0001d800010e7983 */ /* 0x001ee80000300a00 */
[----:B------:R-:W5:Y:S01]  /*13a70*/  LDL.64 R22, [R1+0x218] ;  /* 0x0002180001167983 */ /* 0x000f620000100a00 */
[C---:B----4-:R-:W-:Y:S03]  /*13a80*/  HMMA.16816.F32 R8, R24.reuse, R10, R4 ;  /* 0x0000000a1808723c */ /* 0x050fe60000001804 */
[----:B-----5:R0:W-:Y:S04]  /*13a90*/  STL.64 [R1+0x2b98], R22 ;  /* 0x002b981601007387 */ /* 0x0201e80000100a00 */
[----:B0-----:R-:W4:Y:S04]  /*13aa0*/  LDL.LU.64 R22, [R1+0x208] ;  /* 0x0002080001167983 */ /* 0x001f280000300a00 */
[----:B------:R-:W3:Y:S04]  /*13ab0*/  LDL.LU.64 R6, [R1+0x2be0] ;  /* 0x002be00001067983 */ /* 0x000ee80000300a00 */
[----:B------:R-:W3:Y:S08]  /*13ac0*/  LDL.LU.64 R4, [R1+0x2bd8] ;  /* 0x002bd80001047983 */ /* 0x000ef00000300a00 */
[----:B------:R-:W-:Y:S04]  /*13ad0*/  STL.64 [R1+0x70], R8 ;  /* 0x0000700801007387 */ /* 0x000fe80000100a00 */
[----:B------:R0:W-:Y:S04]  /*13ae0*/  STL.64 [R1+0x78], R10 ;  /* 0x0000780a01007387 */ /* 0x0001e80000100a00 */
[----:B0-----:R-:W2:Y:S04]  /*13af0*/  LDL.LU.64 R10, [R1+0x2bd0] ;  /* 0x002bd000010a7983 */ /* 0x001ea80000300a00 */
[----:B------:R-:W2:Y:S02]  /*13b00*/  LDL.LU.64 R8, [R1+0x2bc8] ;  /* 0x002bc80001087983 */ /* 0x000ea40000300a00 */
[C---:B--2---:R-:W-:Y:S11]  /*13b10*/  HMMA.16816.F32 R8, R24.reuse, R18, R8 ;  /* 0x000000121808723c */ /* 0x044ff60000001808 */
[----:B------:R-:W-:Y:S11]  /*13b20*/  @!UPT UIADD3 URZ, URZ, URZ, URZ ;  /* 0x0000003f3f3ff290 */ /* 0x000ff6000fffe03f */
[----:B------:R-:W-:Y:S01]  /*13b30*/  @!UPT UIADD3 URZ, URZ, URZ, URZ ;  /* 0x0000003f3f3ff290 */ /* 0x000fe2000fffe03f */
[----:B------:R0:W-:Y:S02]  /*13b40*/  STL.64 [R1+0x60], R8 ;  /* 0x0000600801007387 */ /* 0x0001e40000100a00 */
[----:B0-----:R-:W-:Y:S01]  /*13b50*/  IMAD.MOV.U32 R9, RZ, RZ, R18 ;  /* 0x000000ffff097224 */ /* 0x001fe200078e0012 */
[----:B------:R-:W-:Y:S02]  /*13b60*/  MOV R8, R19 ;  /* 0x0000001300087202 */ /* 0x000fe40000000f00 */
[----:B---3--:R-:W-:Y:S01]  /*13b70*/  HMMA.16816.F32 R16, R24, R14, R4 ;  /* 0x0000000e1810723c */ /* 0x008fe20000001804 */
[----:B------:R-:W-:Y:S04]  /*13b80*/  STL.64 [R1+0x68], R10 ;  /* 0x0000680a01007387 */ /* 0x000fe80000100a00 */
[----:B------:R4:W-:Y:S02]  /*13b90*/  STL [R1+0x2b70], R9 ;  /* 0x002b700901007387 */ /* 0x0009e40000100800 */
[----:B------:R-:W-:-:S02]  /*13ba0*/  MOV R5, R14 ;  /* 0x0000000e00057202 */ /* 0x000fc40000000f00 */
[----:B------:R-:W-:Y:S02]  /*13bb0*/  MOV R4, R15 ;  /* 0x0000000f00047202 */ /* 0x000fe40000000f00 */
[----:B------:R-:W2:Y:S11]  /*13bc0*/  LDL.LU.64 R14, [R1+0x2bc0] ;  /* 0x002bc000010e7983 */ /* 0x000eb60000300a00 */
[----:B------:R-:W-:Y:S02]  /*13bd0*/  @!UPT UIADD3 URZ, URZ, URZ, URZ ;  /* 0x0000003f3f3ff290 */ /* 0x000fe4000fffe03f */
[----:B------:R-:W-:Y:S01]  /*13be0*/  MOV R3, R18 ;  /* 0x0000001200037202 */ /* 0x000fe20000000f00 */
[----:B------:R-:W-:Y:S01]  /*13bf0*/  IMAD.MOV.U32 R29, RZ, RZ, R16 ;  /* 0x000000ffff1d7224 */ /* 0x000fe200078e0010 */
[----:B------:R-:W-:Y:S02]  /*13c00*/  MOV R0, R19 ;  /* 0x0000001300007202 */ /* 0x000fe40000000f00 */
[----:B------:R-:W-:Y:S01]  /*13c10*/  MOV R28, R17 ;  /* 0x00000011001c7202 */ /* 0x000fe20000000f00 */
[----:B------:R-:W2:Y:S04]  /*13c20*/  LDL.LU.64 R18, [R1+0x2bb8] ;  /* 0x002bb80001127983 */ /* 0x000ea80000300a00 */
[----:B------:R-:W2:Y:S04]  /*13c30*/  LDL.LU.64 R16, [R1+0x2bb0] ;  /* 0x002bb00001107983 */ /* 0x000ea80000300a00 */
[----:B------:R-:W-:Y:S04]  /*13c40*/  STL [R1+0x2ad4], R0 ;  /* 0x002ad40001007387 */ /* 0x000fe80000100800 */
[----:B------:R-:W-:Y:S04]  /*13c50*/  STL [R1+0x2ad0], R3 ;  /* 0x002ad00301007387 */ /* 0x000fe80000100800 */
[----:B------:R0:W-:Y:S04]  /*13c60*/  STL [R1+0x2acc], R28 ;  /* 0x002acc1c01007387 */ /* 0x0001e80000100800 */
[----:B------:R1:W-:Y:S01]  /*13c70*/  STL [R1+0x2ac8], R29 ;  /* 0x002ac81d01007387 */ /* 0x0003e20000100800 */
[C---:B--2---:R-:W-:Y:S01]  /*13c80*/  HMMA.16816.F32 R16, R24.reuse, R14, R16 ;  /* 0x0000000e1810723c */ /* 0x044fe20000001810 */
[----:B------:R-:W-:Y:S01]  /*13c90*/  IMAD.MOV.U32 R7, RZ, RZ, R14 ;  /* 0x000000ffff077224 */ /* 0x000fe200078e000e */
[----:B------:R-:W-:Y:S11]  /*13ca0*/  MOV R6, R15 ;  /* 0x0000000f00067202 */ /* 0x000ff60000000f00 */
[----:B------:R-:W-:Y:S10]  /*13cb0*/  @!UPT UIADD3 URZ, URZ, URZ, URZ ;  /* 0x0000003f3f3ff290 */ /* 0x000ff4000fffe03f */
[----:B------:R-:W-:Y:S04]  /*13cc0*/  STL.64 [R1+0x20], R16 ;  /* 0x0000201001007387 */ /* 0x000fe80000100a00 */
[----:B------:R-:W-:Y:S04]  /*13cd0*/  STL.64 [R1+0x28], R18 ;  /* 0x0000281201007387 */ /* 0x000fe80000100a00 */
[----:B------:R-:W2:Y:S04]  /*13ce0*/  LDL.LU.64 R14, [R1+0x2ba8] ;  /* 0x002ba800010e7983 */ /* 0x000ea80000300a00 */
[----:B------:R-:W2:Y:S01]  /*13cf0*/  LDL.LU.64 R12, [R1+0x2ba0] ;  /* 0x002ba000010c7983 */ /* 0x000ea20000300a00 */
[----:B----4-:R-:W-:Y:S01]  /*13d00*/  IMAD.MOV.U32 R9, RZ, RZ, R22 ;  /* 0x000000ffff097224 */ /* 0x010fe200078e0016 */
[----:B------:R-:W-:Y:S01]  /*13d10*/  MOV R10, R23 ;  /* 0x00000017000a7202 */ /* 0x000fe20000000f00 */
[----:B--2---:R-:W-:Y:S01]  /*13d20*/  HMMA.16816.F32 R12, R24, R22, R12 ;  /* 0x00000016180c723c */ /* 0x004fe2000000180c */
[----:B------:R-:W2:Y:S11]  /*13d30*/  LDL.LU.64 R22, [R1+0x2b98] ;  /* 0x002b980001167983 */ /* 0x000eb60000300a00 */
[----:B------:R-:W-:Y:S11]  /*13d40*/  @!UPT UIADD3 URZ, URZ, URZ, URZ ;  /* 0x0000003f3f3ff290 */ /* 0x000ff6000fffe03f */
[----:B------:R-:W-:Y:S01]  /*13d50*/  @!UPT UIADD3 URZ, URZ, URZ, URZ ;  /* 0x0000003f3f3ff290 */ /* 0x000fe2000fffe03f */
[----:B0-----:R-:W-:Y:S01]  /*13d60*/  IMAD.MOV.U32 R28, RZ, RZ, R14 ;  /* 0x000000ffff1c7224 */ /* 0x001fe200078e000e */
[----:B-1----:R-:W-:Y:S02]  /*13d70*/  MOV R29, R15 ;  /* 0x0000000f001d7202 */ /* 0x002fe40000000f00 */
[----:B------:R-:W-:Y:S01]  /*13d80*/  MOV R0, R12 ;  /* 0x0000000c00007202 */ /* 0x000fe20000000f00 */
[----:B------:R-:W2:Y:S01]  /*13d90*/  LDL.LU.64 R14, [R1+0x2b90] ;  /* 0x002b9000010e7983 */ /* 0x000ea20000300a00 */
[----:B------:R-:W-:-:S03]  /*13da0*/  MOV R3, R13 ;  /* 0x0000000d00037202 */ /* 0x000fc60000000f00 */
[----:B------:R-:W2:Y:S04]  /*13db0*/  LDL.LU.64 R12, [R1+0x2b88] ;  /* 0x002b8800010c7983 */ /* 0x000ea80000300a00 */
[----:B------:R-:W-:Y:S04]  /*13dc0*/  STL [R1+0x2adc], R3 ;  /* 0x002adc0301007387 */ /* 0x000fe80000100800 */
[----:B------:R-:W-:Y:S01]  /*13dd0*/  STL [R1+0x2ad8], R0 ;  /* 0x002ad80001007387 */ /* 0x000fe20000100800 */
[----:B--2---:R-:W-:Y:S03]  /*13de0*/  HMMA.16816.F32 R24, R24, R22, R12 ;  /* 0x000000161818723c */ /* 0x004fe6000000180c */
[----:B------:R-:W2:Y:S04]  /*13df0*/  LDL.LU.64 R14, [R1+0x2b80] ;  /* 0x002b8000010e7983 */ /* 0x000ea80000300a00 */
[----:B------:R-:W2:Y:S11]  /*13e00*/  LDL.LU.64 R12, [R1+0x2b78] ;  /* 0x002b7800010c7983 */ /* 0x000eb60000300a00 */
[----:B------:R-:W-:Y:S05]  /*13e10*/  @!UPT UIADD3 URZ, URZ, URZ, URZ ;  /* 0x0000003f3f3ff290 */ /* 0x000fea000fffe03f */
[----:B------:R-:W-:Y:S04]  /*13e20*/  STL.64 [R1+0x2a50], R26 ;  /* 0x002a501a01007387 */ /* 0x000fe80000100a00 */
[----:B------:R0:W-:Y:S04]  /*13e30*/  STL.64 [R1+0x2a48], R24 ;  /* 0x002a481801007387 */ /* 0x0001e80000100a00 */
[----:B0-----:R-:W2:Y:S04]  /*13e40*/  LDL.LU R24, [R1+0xb0] ;  /* 0x0000b00001187983 */ /* 0x001ea80000300800 */
[----:B------:R-:W2:Y:S04]  /*13e50*/  LDL.LU R25, [R1+0xb4] ;  /* 0x0000b40001197983 */ /* 0x000ea80000300800 */
[----:B------:R-:W2:Y:S04]  /*13e60*/  LDL.LU R26, [R1+0xb8] ;  /* 0x0000b800011a7983 */ /* 0x000ea80000300800 */
[----:B------:R-:W2:Y:S01]  /*13e70*/  LDL.LU R27, [R1+0xbc] ;  /* 0x0000bc00011b7983 */ /* 0x000ea20000300800 */
[----:B------:R-:W-:-:S03]  /*13e80*/  MOV R0, R23 ;  /* 0x0000001700007202 */ /* 0x000fc60000000f00 */
[----:B------:R-:W0:Y:S04]  /*13e90*/  S2R R23, SR_TID.X ;  /* 0x0000000000177919 */ /* 0x000e280000002100 */
[----:B------:R-:W1:Y:S01]  /*13ea0*/  S2R R22, SR_TID.X ;  /* 0x0000000000167919 */ /* 0x000e620000002100 */
[----:B------:R-:W-:Y:S02]  /*13eb0*/  MOV R18, R21 ;  /* 0x0000001500127202 */ /* 0x000fe40000000f00 */
[----:B------:R-:W-:Y:S02]  /*13ec0*/  MOV R19, R20 ;  /* 0x0000001400137202 */ /* 0x000fe40000000f00 */
[----:B0-----:R-:W-:Y:S02]  /*13ed0*/  LOP3.LUT R23, R23, 0x7, RZ, 0xc0, !PT ;  /* 0x0000000717177812 */ /* 0x001fe400078ec0ff */
[----:B-1----:R-:W-:-:S03]  /*13ee0*/  SHF.L.U32 R22, R22, 0x1, RZ ;  /* 0x0000000116167819 */ /* 0x002fc600000006ff */
[----:B------:R-:W-:-:S05]  /*13ef0*/  IMAD R23, R23, 0x210, RZ ;  /* 0x0000021017177824 */ /* 0x000fca00078e02ff */
[----:B------:R-:W-:Y:S02]  /*13f00*/  LOP3.LUT R11, R23, 0x30, R22, 0x78, !PT ;  /* 0x00000030170b7812 */ /* 0x000fe400078e7816 */
[----:B------:R-:W0:Y:S02]  /*13f10*/  LDSM.16.MT88.4 R20, [R2+0xc000] ;  /* 0x00c000000214783b */ /* 0x000e240000004200 */
[----:B------:R-:W-:Y:S01]  /*13f20*/  LOP3.LUT R11, R11, 0x40, RZ, 0x3c, !PT ;  /* 0x000000400b0b7812 */ /* 0x000fe200078e3cff */
[----:B--2---:R-:W-:Y:S11]  /*13f30*/  HMMA.16816.F32 R16, R12, R18, R24 ;  /* 0x000000120c10723c */ /* 0x004ff60000001818 */
[----:B------:R-:W-:Y:S11]  /*13f40*/  @!UPT UIADD3 URZ, URZ, URZ, URZ ;  /* 0x0000003f3f3ff290 */ /* 0x000ff6000fffe03f */
[----:B------:R-:W-:Y:S01]  /*13f50*/  @!UPT UIADD3 URZ, URZ, URZ, URZ ;  /* 0x0000003f3f3ff290 */ /* 0x000fe2000fffe03f */
[----:B------:R-:W-:Y:S04]  /*13f60*/  STL.64 [R1+0x2a40], R18 ;  /* 0x002a401201007387 */ /* 0x000fe80000100a00 */
[----:B------:R-:W-:Y:S04]  /*13f70*/  STL.64 [R1+0x2a38], R16 ;  /* 0x002a381001007387 */ /* 0x000fe80000100a00 */
[----:B0-----:R0:W-:Y:S04]  /*13f80*/  STL.64 [R1+0x2ae8], R22 ;  /* 0x002ae81601007387 */ /* 0x0011e80000100a00 */
[----:B------:R-:W-:Y:S04]  /*13f90*/  STL.64 [R1+0x2ae0], R20 ;  /* 0x002ae01401007387 */ /* 0x000fe80000100a00 */
[----:B------:R-:W1:Y:S01]  /*13fa0*/  LDSM.16.M88.4 R16, [R11+0x20080] ;  /* 0x020080000b10783b */ /* 0x000e620000000200 */
[----:B0-----:R-:W-:-:S03]  /*13fb0*/  IMAD.MOV.U32 R22, RZ, RZ, R9 ;  /* 0x000000ffff167224 */ /* 0x001fc600078e0009 */
[----:B------:R-:W2:Y:S01]  /*13fc0*/  LDL.LU R9, [R1+0x2b70] ;  /* 0x002b700001097983 */ /* 0x000ea20000300800 */
[----:B------:R-:W-:-:S03]  /*13fd0*/  MOV R23, R10 ;  /* 0x0000000a00177202 */ /* 0x000fc60000000f00 */
[----:B-1----:R-:W-:Y:S04]  /*13fe0*/  STL.64 [R1+0x30], R16 ;  /* 0x0000301001007387 */ /* 0x002fe80000100a00 */
[----:B------:R-:W-:Y:S04]  /*13ff0*/  STL.64 [R1+0x38], R18 ;  /* 0x0000381201007387 */ /* 0x000fe80000100a00 */
[----:B------:R-:W0:Y:S04]  /*14000*/  LDSM.16.M88.4 R16, [R11+0x21080] ;  /* 0x021080000b10783b */ /* 0x000e280000000200 */
[----:B------:R1:W-:Y:S02]  /*14010*/  STL.64 [R1+0x2af8], R22 ;  /* 0x002af81601007387 */ /* 0x0003e40000100a00 */
[----:B-1----:R-:W-:Y:S01]  /*14020*/  IMAD.MOV.U32 R22, RZ, RZ, R7 ;  /* 0x000000ffff167224 */ /* 0x002fe200078e0007 */
[----:B------:R-:W-:Y:S01]  /*14030*/  MOV R23, R6 ;  /* 0x0000000600177202 */ /* 0x000fe20000000f00 */
[----:B0-----:R-:W-:Y:S04]  /*14040*/  STL.64 [R1+0x18], R18 ;  /* 0x0000181201007387 */ /* 0x001fe80000100a00 */
[----:B------:R0:W-:Y:S02]  /*14050*/  STL.64 [R1+0x2b10], R22 ;  /* 0x002b101601007387 */ /* 0x0001e40000100a00 */
[----:B0-----:R-:W-:-:S02]  /*14060*/  MOV R22, R5 ;  /* 0x0000000500167202 */ /* 0x001fc40000000f00 */
[----:B------:R-:W-:Y:S02]  /*14070*/  MOV R23, R4 ;  /* 0x0000000400177202 */ /* 0x000fe40000000f00 */
[----:B------:R-:W0:Y:S04]  /*14080*/  LDSM.16.M88.4 R4, [R11+0x22080] ;  /* 0x022080000b04783b */ /* 0x000e280000000200 */
[----:B------:R1:W-:Y:S02]  /*14090*/  STL.64 [R1+0x2b28], R22 ;  /* 0x002b281601007387 */ /* 0x0003e40000100a00 */
[----:B-1----:R-:W-:Y:S02]  /*140a0*/  MOV R23, R8 ;  /* 0x0000000800177202 */ /* 0x002fe40000000f00 */
[----:B0-----:R-:W-:Y:S04]  /*140b0*/  STL [R1+0x2a0c], R6 ;  /* 0x002a0c0601007387 */ /* 0x001fe80000100800 */
[----:B------:R-:W-:Y:S04]  /*140c0*/  STL [R1+0x2a08], R7 ;  /* 0x002a080701007387 */ /* 0x000fe80000100800 */
[----:B------:R0:W-:Y:S04]  /*140d0*/  STL.64 [R1+0x2af0], R4 ;  /* 0x002af00401007387 */ /* 0x0001e80000100a00 */
[----:B0-----:R-:W3:Y:S04]  /*140e0*/  LDL.LU R4, [R1+0xe0] ;  /* 0x0000e00001047983 */ /* 0x001ee80000300800 */
[----:B------:R-:W3:Y:S04]  /*140f0*/  LDL.LU R5, [R1+0xe4] ;  /* 0x0000e40001057983 */ /* 0x000ee80000300800 */
[----:B------:R-:W4:Y:S04]  /*14100*/  LDL.LU R6, [R1+0xe8] ;  /* 0x0000e80001067983 */ /* 0x000f280000300800 */
[----:B------:R-:W4:Y:S01]  /*14110*/  LDL.LU R7, [R1+0xec] ;  /* 0x0000ec0001077983 */ /* 0x000f220000300800 */
[----:B--2---:R-:W-:-:S05]  /*14120*/  IMAD.MOV.U32 R22, RZ, RZ, R9 ;  /* 0x000000ffff167224 */ /* 0x004fca00078e0009 */
[----:B------:R0:W-:Y:S04]  /*14130*/  STL.64 [R1+0x2b40], R22 ;  /* 0x002b401601007387 */ /* 0x0001e80000100a00 */
[----:B0-----:R-:W2:Y:S04]  /*14140*/  LDL.LU R22, [R1+0x1a8] ;  /* 0x0001a80001167983 */ /* 0x001ea80000300800 */
[----:B------:R-:W2:Y:S04]  /*14150*/  LDL.LU R23, [R1+0x1ac] ;  /* 0x0001ac0001177983 */ /* 0x000ea80000300800 */
[----:B--2---:R-:W-:Y:S04]  /*14160*/  STL.64 [R1+0x2b58], R22 ;  /* 0x002b581601007387 */ /* 0x004fe80000100a00 */
[----:B----4-:R-:W-:Y:S04]  /*14170*/  STL.64 [R1+0x2b08], R6 ;  /* 0x002b080601007387 */ /* 0x010fe80000100a00 */
[----:B---3--:R0:W-:Y:S04]  /*14180*/  STL.64 [R1+0x2b00], R4 ;  /* 0x002b000401007387 */ /* 0x0081e80000100a00 */
[----:B0-----:R-:W2:Y:S04]  /*14190*/  LDL.LU R4, [R1+0xf0] ;  /* 0x0000f00001047983 */ /* 0x001ea80000300800 */
[----:B------:R-:W2:Y:S04]  /*141a0*/  LDL.LU R5, [R1+0xf4] ;  /* 0x0000f40001057983 */ /* 0x000ea80000300800 */
[----:B------:R-:W3:Y:S04]  /*141b0*/  LDL.LU R6, [R1+0xf8] ;  /* 0x0000f80001067983 */ /* 0x000ee80000300800 */
[----:B------:R-:W3:Y:S04]  /*141c0*/  LDL.LU R7, [R1+0xfc] ;  /* 0x0000fc0001077983 */ /* 0x000ee80000300800 */
[----:B------:R-:W4:Y:S04]  /*141d0*/  LDL.LU R22, [R1+0x198] ;  /* 0x0001980001167983 */ /* 0x000f280000300800 */
[----:B------:R-:W4:Y:S04]  /*141e0*/  LDL.LU R23, [R1+0x19c] ;  /* 0x00019c0001177983 */ /* 0x000f280000300800 */
        /* <DEDUP_REMOVED lines=18> */
[----:B------:R-:W-:-:S02]  /*14310*/  MOV R25, R16 ;  /* 0x0000001000197202 */ /* 0x000fc40000000f00 */
[----:B------:R-:W-:Y:S02]  /*14320*/  MOV R24, R17 ;  /* 0x0000001100187202 */ /* 0x000fe40000000f00 */
[----:B------:R-:W0:Y:S02]  /*14330*/  LDSM.16.M88.4 R16, [R11+0x23080] ;  /* 0x023080000b10783b */ /* 0x000e240000000200 */
[----:B0-----:R-:W-:Y:S01]  /*14340*/  MOV R27, R16 ;  /* 0x00000010001b7202 */ /* 0x001fe20000000f00 */
[----:B------:R-:W-:Y:S01]  /*14350*/  IMAD.MOV.U32 R26, RZ, RZ, R17 ;  /* 0x000000ffff1a7224 */ /* 0x000fe200078e0011 */
[----:B------:R-:W-:Y:S01]  /*14360*/  MOV R21, R0 ;  /* 0x0000000000157202 */ /* 0x000fe20000000f00 */
[----:B---3--:R-:W-:Y:S04]  /*14370*/  STL.64 [R1+0x2b68], R6 ;  /* 0x002b680601007387 */ /* 0x008fe80000100a00 */
[----:B--2---:R0:W-:Y:S04]  /*14380*/  STL.64 [R1+0x2b60], R4 ;  /* 0x002b600401007387 */ /* 0x0041e80000100a00 */
[----:B0-----:R-:W4:Y:S04]  /*14390*/  LDL.LU R4, [R1+0x110] ;  /* 0x0001100001047983 */ /* 0x001f280000300800 */
[----:B------:R-:W4:Y:S04]  /*143a0*/  LDL.LU R5, [R1+0x114] ;  /* 0x0001140001057983 */ /* 0x000f280000300800 */
[----:B------:R-:W4:Y:S04]  /*143b0*/  LDL.LU R6, [R1+0x118] ;  /* 0x0001180001067983 */ /* 0x000f280000300800 */
[----:B------:R-:W4:Y:S04]  /*143c0*/  LDL.LU R7, [R1+0x11c] ;  /* 0x00011c0001077983 */ /* 0x000f280000300800 */
[----:B------:R-:W-:Y:S04]  /*143d0*/  STL.64 [R1+0x140], R16 ;  /* 0x0001401001007387 */ /* 0x000fe80000100a00 */
[----:B------:R-:W-:Y:S04]  /*143e0*/  STL.64 [R1+0x148], R18 ;  /* 0x0001481201007387 */ /* 0x000fe80000100a00 */
[----:B------:R-:W0:Y:S04]  /*143f0*/  LDSM.16.M88.4 R16, [R11+0x24080] ;  /* 0x024080000b10783b */ /* 0x000e280000000200 */
[----:B0-----:R-:W-:Y:S04]  /*14400*/  STL.64 [R1+0x150], R16 ;  /* 0x0001501001007387 */ /* 0x001fe80000100a00 */
[----:B------:R-:W-:Y:S04]  /*14410*/  STL.64 [R1+0x158], R18 ;  /* 0x0001581201007387 */ /* 0x000fe80000100a00 */
[----:B------:R-:W0:Y:S04]  /*14420*/  LDSM.16.M88.4 R16, [R11+0x25080] ;  /* 0x025080000b10783b */ /* 0x000e280000000200 */
[----:B0-----:R-:W-:Y:S01]  /*14430*/  STL.64 [R1+0x160], R16 ;  /* 0x0001601001007387 */ /* 0x001fe20000100a00 */
[----:B------:R-:W-:-:S02]  /*14440*/  MOV R3, R16 ;  /* 0x0000001000037202 */ /* 0x000fc40000000f00 */
[----:B------:R-:W-:Y:S01]  /*14450*/  MOV R0, R17 ;  /* 0x0000001100007202 */ /* 0x000fe20000000f00 */
[----:B------:R-:W-:Y:S04]  /*14460*/  STL.64 [R1+0x168], R18 ;  /* 0x0001681201007387 */ /* 0x000fe80000100a00 */
[----:B------:R-:W0:Y:S04]  /*14470*/  LDSM.16.M88.4 R16, [R11+0x26080] ;  /* 0x026080000b10783b */ /* 0x000e280000000200 */
[----:B0-----:R-:W-:Y:S04]  /*14480*/  STL.64 [R1+0x1c0], R16 ;  /* 0x0001c01001007387 */ /* 0x001fe80000100a00 */
[----:B------:R-:W-:Y:S04]  /*14490*/  STL.64 [R1+0x1c8], R18 ;  /* 0x0001c81201007387 */ /* 0x000fe80000100a00 */
[----:B------:R-:W-:Y:S04]  /*144a0*/  LDSM.16.M88.4 R16, [R11+0x27080] ;  /* 0x027080000b10783b */ /* 0x000fe80000000200 */
[----:B------:R-:W0:Y:S04]  /*144b0*/  LDSM.16.MT88.4 R8, [R2+0xc100] ;  /* 0x00c100000208783b */ /* 0x000e280000004200 */
[----:B0-----:R0:W-:Y:S02]  /*144c0*/  STL.64 [R1+0x2a60], R10 ;  /* 0x002a600a01007387 */ /* 0x0011e40000100a00 */
[----:B0-----:R-:W-:-:S02]  /*144d0*/  MOV R11, R21 ;  /* 0x00000015000b7202 */ /* 0x001fc40000000f00 */
[----:B------:R-:W-:Y:S04]  /*144e0*/  STL.64 [R1+0x2a58], R8 ;  /* 0x002a580801007387 */ /* 0x000fe80000100a00 */
[----:B------:R-:W2:Y:S01]  /*144f0*/  LDL.LU R10, [R1+0x218] ;  /* 0x00021800010a7983 */ /* 0x000ea20000300800 */
[C---:B----4-:R-:W-:Y:S03]  /*14500*/  HMMA.16816.F32 R20, R12.reuse, R22, R4 ;  /* 0x000000160c14723c */ /* 0x050fe60000001804 */
[----:B------:R-:W3:Y:S04]  /*14510*/  LDL.LU.64 R6, [R1+0x2b68] ;  /* 0x002b680001067983 */ /* 0x000ee80000300a00 */
[----:B------:R-:W3:Y:S11]  /*14520*/  LDL.LU.64 R4, [R1+0x2b60] ;  /* 0x002b600001047983 */ /* 0x000ef60000300a00 */
[----:B------:R-:W-:Y:S05]  /*14530*/  @!UPT UIADD3 URZ, URZ, URZ, URZ ;  /* 0x0000003f3f3ff290 */ /* 0x000fea000fffe03f */
[----:B------:R-:W-:Y:S04]  /*14540*/  STL.64 [R1+0x40], R20 ;  /* 0x0000401401007387 */ /* 0x000fe80000100a00 */
[----:B------:R0:W-:Y:S04]  /*14550*/  STL.64 [R1+0x48], R22 ;  /* 0x0000481601007387 */ /* 0x0001e80000100a00 */
[----:B0-----:R-:W3:Y:S02]  /*14560*/  LDL.LU.64 R22, [R1+0x2b58] ;  /* 0x002b580001167983 */ /* 0x001ee40000300a00 */
[C---:B---3--:R-:W-:Y:S02]  /*14570*/  HMMA.16816.F32 R20, R12.reuse, R22, R4 ;  /* 0x000000160c14723c */ /* 0x048fe40000001804 */
[----:B------:R-:W3:Y:S04]  /*14580*/  LDL.LU.64 R6, [R1+0x2b50] ;  /* 0x002b500001067983 */ /* 0x000ee80000300a00 */
[----:B------:R-:W3:Y:S11]  /*14590*/  LDL.LU.64 R4, [R1+0x2b48] ;  /* 0x002b480001047983 */ /* 0x000ef60000300a00 */
[----:B------:R-:W-:Y:S06]  /*145a0*/  @!UPT UIADD3 URZ, URZ, URZ, URZ ;  /* 0x0000003f3f3ff290 */ /* 0x000fec000fffe03f */
[----:B------:R-:W-:Y:S04]  /*145b0*/  STL.64 [R1+0x110], R20 ;  /* 0x0001101401007387 */ /* 0x000fe80000100a00 */
[----:B------:R0:W-:Y:S04]  /*145c0*/  STL.64 [R1+0x118], R22 ;  /* 0x0001181601007387 */ /* 0x0001e80000100a00 */
[----:B0-----:R-:W3:Y:S04]  /*145d0*/  LDL.LU.64 R22, [R1+0x2b40] ;  /* 0x002b400001167983 */ /* 0x001ee80000300a00 */
[----:B------:R-:W-:Y:S04]  /*145e0*/  STL.64 [R1+0x1e8], R18 ;  /* 0x0001e81201007387 */ /* 0x000fe80000100a00 */
[----:B------:R0:W-:Y:S04]  /*145f0*/  STL.64 [R1+0x2a68], R16 ;  /* 0x002a681001007387 */ /* 0x0001e80000100a00 */
[----:B0-----:R-:W2:Y:S04]  /*14600*/  LDL.LU R16, [R1+0xd0] ;  /* 0x0000d00001107983 */ /* 0x001ea80000300800 */
[----:B------:R-:W2:Y:S04]  /*14610*/  LDL.LU R17, [R1+0xd4] ;  /* 0x0000d40001117983 */ /* 0x000ea80000300800 */
[----:B------:R-:W2:Y:S04]  /*14620*/  LDL.LU R18, [R1+0xd8] ;  /* 0x0000d80001127983 */ /* 0x000ea80000300800 */
[----:B------:R-:W2:Y:S01]  /*14630*/  LDL.LU R19, [R1+0xdc] ;  /* 0x0000dc0001137983 */ /* 0x000ea20000300800 */
[C---:B---3--:R-:W-:Y:S03]  /*14640*/  HMMA.16816.F32 R20, R12.reuse, R22, R4 ;  /* 0x000000160c14723c */ /* 0x048fe60000001804 */
        /* <DEDUP_REMOVED lines=19> */
[----:B0-----:R-:W3:Y:S01]  /*14780*/  LDL.LU.64 R22, [R1+0x2af8] ;  /* 0x002af80001167983 */ /* 0x001ee20000300a00 */
[C---:B--2---:R-:W-:Y:S08]  /*14790*/  HMMA.16816.F32 R8, R12.reuse, R10, R16 ;  /* 0x0000000a0c08723c */ /* 0x044ff00000001810 */
[----:B---3--:R-:W-:Y:S01]  /*147a0*/  HMMA.16816.F32 R20, R12, R22, R4 ;  /* 0x000000160c14723c */ /* 0x008fe20000001804 */
[----:B------:R-:W2:Y:S11]  /*147b0*/  LDL.LU.64 R4, [R1+0x2af0] ;  /* 0x002af00001047983 */ /* 0x000eb60000300a00 */
[----:B------:R-:W-:Y:S11]  /*147c0*/  @!UPT UIADD3 URZ, URZ, URZ, URZ ;  /* 0x0000003f3f3ff290 */ /* 0x000ff6000fffe03f */
[----:B------:R-:W-:Y:S04]  /*147d0*/  STL.64 [R1+0xe0], R20 ;  /* 0x0000e01401007387 */ /* 0x000fe80000100a00 */
[----:B------:R0:W-:Y:S04]  /*147e0*/  STL.64 [R1+0xe8], R22 ;  /* 0x0000e81601007387 */ /* 0x0001e80000100a00 */
[----:B0-----:R-:W3:Y:S04]  /*147f0*/  LDL.LU.64 R22, [R1+0x2ae8] ;  /* 0x002ae80001167983 */ /* 0x001ee80000300a00 */
[----:B------:R-:W3:Y:S04]  /*14800*/  LDL.LU.64 R20, [R1+0x2ae0] ;  /* 0x002ae00001147983 */ /* 0x000ee80000300a00 */
[----:B------:R0:W-:Y:S02]  /*14810*/  STL.64 [R1+0xc0], R8 ;  /* 0x0000c00801007387 */ /* 0x0001e40000100a00 */
[----:B0-----:R-:W-:-:S02]  /*14820*/  MOV R8, R3 ;  /* 0x0000000300087202 */ /* 0x001fc40000000f00 */
[----:B------:R-:W-:Y:S01]  /*14830*/  MOV R9, R0 ;  /* 0x0000000000097202 */ /* 0x000fe20000000f00 */
[----:B------:R-:W4:Y:S04]  /*14840*/  LDL.LU R3, [R1+0x2adc] ;  /* 0x002adc0001037983 */ /* 0x000f280000300800 */
[----:B------:R-:W5:Y:S04]  /*14850*/  LDL.LU R0, [R1+0x2ad8] ;  /* 0x002ad80001007983 */ /* 0x000f680000300800 */
[----:B------:R0:W-:Y:S04]  /*14860*/  STL.64 [R1+0x2a70], R8 ;  /* 0x002a700801007387 */ /* 0x0001e80000100a00 */
[----:B0-----:R-:W2:Y:S01]  /*14870*/  LDL.LU.64 R8, [R1+0x150] ;  /* 0x0001500001087983 */ /* 0x001ea20000300a00 */
[----:B------:R-:W-:Y:S01]  /*14880*/  IMAD.MOV.U32 R6, RZ, RZ, R10 ;  /* 0x000000ffff067224 */ /* 0x000fe200078e000a */
[----:B------:R-:W-:-:S02]  /*14890*/  MOV R7, R11 ;  /* 0x0000000b00077202 */ /* 0x000fc40000000f00 */
[----:B--2---:R0:W-:Y:S02]  /*148a0*/  STL.64 [R1+0x2a78], R8 ;  /* 0x002a780801007387 */ /* 0x0041e40000100a00 */
[----:B0-----:R-:W-:Y:S01]  /*148b0*/  IMAD.MOV.U32 R8, RZ, RZ, R27 ;  /* 0x000000ffff087224 */ /* 0x001fe200078e001b */
[----:B------:R-:W-:-:S05]  /*148c0*/  MOV R9, R26 ;  /* 0x0000001a00097202 */ /* 0x000fca0000000f00 */
[----:B------:R0:W-:Y:S04]  /*148d0*/  STL.64 [R1+0x2a90], R8 ;  /* 0x002a900801007387 */ /* 0x0001e80000100a00 */
[----:B0-----:R-:W2:Y:S04]  /*148e0*/  LDL.LU R8, [R1+0x70] ;  /* 0x0000700001087983 */ /* 0x001ea80000300800 */
[----:B------:R-:W2:Y:S04]  /*148f0*/  LDL.LU R9, [R1+0x74] ;  /* 0x0000740001097983 */ /* 0x000ea80000300800 */
[----:B------:R-:W2:Y:S04]  /*14900*/  LDL.LU R10, [R1+0x78] ;  /* 0x00007800010a7983 */ /* 0x000ea80000300800 */
[----:B------:R-:W2:Y:S04]  /*14910*/  LDL.LU R11, [R1+0x7c] ;  /* 0x00007c00010b7983 */ /* 0x000ea80000300800 */
[----:B--2---:R-:W-:Y:S04]  /*14920*/  STL.64 [R1+0x2aa0], R10 ;  /* 0x002aa00a01007387 */ /* 0x004fe80000100a00 */
[----:B------:R0:W-:Y:S04]  /*14930*/  STL.64 [R1+0x2a98], R8 ;  /* 0x002a980801007387 */ /* 0x0001e80000100a00 */
[----:B0-----:R-:W2:Y:S04]  /*14940*/  LDL.LU R8, [R1+0x80] ;  /* 0x0000800001087983 */ /* 0x001ea80000300800 */
[----:B------:R-:W2:Y:S04]  /*14950*/  LDL.LU R9, [R1+0x84] ;  /* 0x0000840001097983 */ /* 0x000ea80000300800 */
[----:B------:R-:W2:Y:S04]  /*14960*/  LDL.LU R10, [R1+0x88] ;  /* 0x00008800010a7983 */ /* 0x000ea80000300800 */
[----:B------:R-:W2:Y:S04]  /*14970*/  LDL.LU R11, [R1+0x8c] ;  /* 0x00008c00010b7983 */ /* 0x000ea80000300800 */
[----:B--2---:R-:W-:Y:S04]  /*14980*/  STL.64 [R1+0x2ab0], R10 ;  /* 0x002ab00a01007387 */ /* 0x004fe80000100a00 */
[----:B------:R0:W-:Y:S04]  /*14990*/  STL.64 [R1+0x2aa8], R8 ;  /* 0x002aa80801007387 */ /* 0x0001e80000100a00 */
[----:B0-----:R-:W2:Y:S04]  /*149a0*/  LDL.LU.64 R8, [R1+0x30] ;  /* 0x0000300001087983 */ /* 0x001ea80000300a00 */
[----:B------:R-:W2:Y:S04]  /*149b0*/  LDL.LU R16, [R1+0x20] ;  /* 0x0000200001107983 */ /* 0x000ea80000300800 */
        /* <DEDUP_REMOVED lines=11> */
[----:B0-----:R-:W3:Y:S04]  /*14a70*/  LDL.LU R16, [R1+0xa0] ;  /* 0x0000a00001107983 */ /* 0x001ee80000300800 */
[----:B------:R-:W3:Y:S04]  /*14a80*/  LDL.LU R17, [R1+0xa4] ;  /* 0x0000a40001117983 */ /* 0x000ee80000300800 */
[----:B------:R-:W3:Y:S04]  /*14a90*/  LDL.LU R18, [R1+0xa8] ;  /* 0x0000a80001127983 */ /* 0x000ee80000300800 */
[----:B------:R-:W3:Y:S01]  /*14aa0*/  LDL.LU R19, [R1+0xac] ;  /* 0x0000ac0001137983 */ /* 0x000ee20000300800 */
[----:B------:R-:W-:Y:S01]  /*14ab0*/  MOV R13, R24 ;  /* 0x00000018000d7202 */ /* 0x000fe20000000f00 */
[----:B-----5:R-:W-:Y:S01]  /*14ac0*/  IMAD.MOV.U32 R24, RZ, RZ, R0 ;  /* 0x000000ffff187224 */ /* 0x020fe200078e0000 */
[----:B------:R-:W-:Y:S01]  /*14ad0*/  MOV R12, R25 ;  /* 0x00000019000c7202 */ /* 0x000fe20000000f00 */
[----:B------:R-:W2:Y:S01]  /*14ae0*/  LDL.LU R0, [R1+0x2ad4] ;  /* 0x002ad40001007983 */ /* 0x000ea20000300800 */
[----:B----4-:R-:W-:-:S02]  /*14af0*/  MOV R25, R3 ;  /* 0x0000000300197202 */ /* 0x010fc40000000f00 */
[----:B------:R-:W-:Y:S01]  /*14b00*/  MOV R26, R28 ;  /* 0x0000001c001a7202 */ /* 0x000fe20000000f00 */
[----:B------:R-:W4:Y:S01]  /*14b10*/  LDL.LU R3, [R1+0x2ad0] ;  /* 0x002ad00001037983 */ /* 0x000f220000300800 */
[----:B------:R-:W-:-:S03]  /*14b20*/  MOV R27, R29 ;  /* 0x0000001d001b7202 */ /* 0x000fc60000000f00 */
[----:B------:R-:W5:Y:S04]  /*14b30*/  LDL.LU R28, [R1+0x2acc] ;  /* 0x002acc00011c7983 */ /* 0x000f680000300800 */
[----:B------:R-:W2:Y:S04]  /*14b40*/  LDL.LU R29, [R1+0x2ac8] ;  /* 0x002ac800011d7983 */ /* 0x000ea80000300800 */
[----:B------:R-:W-:Y:S04]  /*14b50*/  STL [R1+0x2a1c], R6 ;  /* 0x002a1c0601007387 */ /* 0x000fe80000100800 */
[----:B------:R-:W-:Y:S01]  /*14b60*/  STL [R1+0x2a18], R7 ;  /* 0x002a180701007387 */ /* 0x000fe20000100800 */
[----:B------:R-:W-:Y:S01]  /*14b70*/  IMAD.MOV.U32 R15, RZ, RZ, R8 ;  /* 0x000000ffff0f7224 */ /* 0x000fe200078e0008 */
[----:B------:R-:W-:Y:S01]  /*14b80*/  MOV R14, R9 ;  /* 0x00000009000e7202 */ /* 0x000fe20000000f00 */
[C---:B---3--:R-:W-:Y:S11]  /*14b90*/  HMMA.16816.F32 R16, R20.reuse, R8, R16 ;  /* 0x000000081410723c */ /* 0x048ff60000001810 */
[----:B------:R-:W-:Y:S11]  /*14ba0*/  @!UPT UIADD3 URZ, URZ, URZ, URZ ;  /* 0x0000003f3f3ff290 */ /* 0x000ff6000fffe03f */
[----:B------:R-:W-:Y:S01]  /*14bb0*/  @!UPT UIADD3 URZ, URZ, URZ, URZ ;  /* 0x0000003f3f3ff290 */ /* 0x000fe2000fffe03f */
[----:B------:R-:W-:Y:S04]  /*14bc0*/  STL.64 [R1+0xb0], R16 ;  /* 0x0000b01001007387 */ /* 0x000fe80000100a00 */
[----:B------:R0:W-:Y:S04]  /*14bd0*/  STL.64 [R1+0xb8], R18 ;  /* 0x0000b81201007387 */ /* 0x0001e80000100a00 */
[----:B0-----:R-:W3:Y:S04]  /*14be0*/  LDL.LU.64 R18, [R1+0x2ac0] ;  /* 0x002ac00001127983 */ /* 0x001ee80000300a00 */
[----:B------:R-:W3:Y:S04]  /*14bf0*/  LDL.LU.64 R16, [R1+0x2ab8] ;  /* 0x002ab80001107983 */ /* 0x000ee80000300a00 */
[----:B------:R-:W2:Y:S04]  /*14c00*/  LDL.LU.64 R10, [R1+0x2ab0] ;  /* 0x002ab000010a7983 */ /* 0x000ea80000300a00 */
[----:B------:R-:W2:Y:S02]  /*14c10*/  LDL.LU.64 R8, [R1+0x2aa8] ;  /* 0x002aa80001087983 */ /* 0x000ea40000300a00 */
[C---:B--2---:R-:W-:Y:S11]  /*14c20*/  HMMA.16816.F32 R8, R20.reuse, R12, R8 ;  /* 0x0000000c1408723c */ /* 0x044ff60000001808 */
[----:B------:R-:W-:Y:S11]  /*14c30*/  @!UPT UIADD3 URZ, URZ, URZ, URZ ;  /* 0x0000003f3f3ff290 */ /* 0x000ff6000fffe03f */
[----:B------:R-:W-:Y:S01]  /*14c40*/  @!UPT UIADD3 URZ, URZ, URZ, URZ ;  /* 0x0000003f3f3ff290 */ /* 0x000fe2000fffe03f */
[----:B------:R-:W-:Y:S04]  /*14c50*/  STL.64 [R1+0xa0], R8 ;  /* 0x0000a00801007387 */ /* 0x000fe80000100a00 */
[----:B------:R0:W-:Y:S04]  /*14c60*/  STL.64 [R1+0xa8], R10 ;  /* 0x0000a80a01007387 */ /* 0x0001e80000100a00 */
[----:B0-----:R-:W2:Y:S04]  /*14c70*/  LDL.LU.64 R10, [R1+0x2aa0] ;  /* 0x002aa000010a7983 */ /* 0x001ea80000300a00 */
[----:B------:R-:W2:Y:S02]  /*14c80*/  LDL.LU.64 R8, [R1+0x2a98] ;  /* 0x002a980001087983 */ /* 0x000ea40000300a00 */
[----:B--2---:R-:W-:Y:S11]  /*14c90*/  HMMA.16816.F32 R8, R20, R4, R8 ;  /* 0x000000041408723c */ /* 0x004ff60000001808 */
[----:B------:R-:W-:Y:S11]  /*14ca0*/  @!UPT UIADD3 URZ, URZ, URZ, URZ ;  /* 0x0000003f3f3ff290 */ /* 0x000ff6000fffe03f */
[----:B------:R-:W-:Y:S01]  /*14cb0*/  @!UPT UIADD3 URZ, URZ, URZ, URZ ;  /* 0x0000003f3f3ff290 */ /* 0x000fe2000fffe03f */
[----:B------:R0:W-:Y:S04]  /*14cc0*/  STL.64 [R1+0x90], R8 ;  /* 0x0000900801007387 */ /* 0x0001e80000100a00 */
[----:B------:R-:W-:Y:S04]  /*14cd0*/  STL.64 [R1+0x98], R10 ;  /* 0x0000980a01007387 */ /* 0x000fe80000100a00 */
[----:B0-----:R-:W3:Y:S04]  /*14ce0*/  LDL.LU.64 R8, [R1+0x2a90] ;  /* 0x002a900001087983 */ /* 0x001ee80000300a00 */
[----:B------:R0:W-:Y:S04]  /*14cf0*/  STL [R1+0x2a2c], R4 ;  /* 0x002a2c0401007387 */ /* 0x0001e80000100800 */
[----:B------:R5:W-:Y:S01]  /*14d00*/  STL [R1+0x2a28], R5 ;  /* 0x002a280501007387 */ /* 0x000be20000100800 */
[----:B0-----:R-:W-:-:S02]  /*14d10*/  MOV R4, R29 ;  /* 0x0000001d00047202 */ /* 0x001fc40000000f00 */
[----:B-----5:R-:W-:Y:S01]  /*14d20*/  MOV R5, R28 ;  /* 0x0000001c00057202 */ /* 0x020fe20000000f00 */
[----:B---3--:R-:W-:Y:S01]  /*14d30*/  HMMA.16816.F32 R8, R20, R8, R16 ;  /* 0x000000081408723c */ /* 0x008fe20000001810 */
[----:B------:R-:W2:Y:S04]  /*14d40*/  LDL.LU.64 R18, [R1+0x2a88] ;  /* 0x002a880001127983 */ /* 0x000ea80000300a00 */
[----:B------:R-:W2:Y:S11]  /*14d50*/  LDL.LU.64 R16, [R1+0x2a80] ;  /* 0x002a800001107983 */ /* 0x000eb60000300a00 */
[----:B------:R-:W-:Y:S08]  /*14d60*/  @!UPT UIADD3 URZ, URZ, URZ, URZ ;  /* 0x0000003f3f3ff290 */ /* 0x000ff0000fffe03f */
[----:B------:R-:W-:Y:S02]  /*14d70*/  MOV R29, R8 ;  /* 0x00000008001d7202 */ /* 0x000fe40000000f00 */
[----:B------:R-:W-:Y:S02]  /*14d80*/  MOV R28, R9 ;  /* 0x00000009001c7202 */ /* 0x000fe40000000f00 */
[----:B------:R-:W3:Y:S01]  /*14d90*/  LDL.LU.64 R8, [R1+0x2a78] ;  /* 0x002a780001087983 */ /* 0x000ee20000300a00 */
[----:B----4-:R-:W-:Y:S01]  /*14da0*/  IMAD.MOV.U32 R6, RZ, RZ, R3 ;  /* 0x000000ffff067224 */ /* 0x010fe200078e0003 */
[----:B------:R-:W-:Y:S01]  /*14db0*/  MOV R7, R0 ;  /* 0x0000000000077202 */ /* 0x000fe20000000f00 */
[----:B------:R-:W-:Y:S01]  /*14dc0*/  IMAD.MOV.U32 R3, RZ, RZ, R10 ;  /* 0x000000ffff037224 */ /* 0x000fe200078e000a */
[----:B------:R-:W-:-:S05]  /*14dd0*/  MOV R0, R11 ;  /* 0x0000000b00007202 */ /* 0x000fca0000000f00 */
[----:B------:R-:W-:Y:S04]  /*14de0*/  STL [R1+0x29ac], R0 ;  /* 0x0029ac0001007387 */ /* 0x000fe80000100800 */
[----:B------:R-:W-:Y:S04]  /*14df0*/  STL [R1+0x29a8], R3 ;  /* 0x0029a80301007387 */ /* 0x000fe80000100800 */
[----:B------:R-:W-:Y:S04]  /*14e00*/  STL [R1+0x29a4], R28 ;  /* 0x0029a41c01007387 */ /* 0x000fe80000100800 */
[----:B------:R-:W-:Y:S01]  /*14e10*/  STL [R1+0x29a0], R29 ;  /* 0x0029a01d01007387 */ /* 0x000fe20000100800 */
[C---:B---3--:R-:W-:Y:S11]  /*14e20*/  HMMA.16816.F32 R4, R20.reuse, R8, R4 ;  /* 0x000000081404723c */ /* 0x048ff60000001804 */
[----:B------:R-:W-:Y:S11]  /*14e30*/  @!UPT UIADD3 URZ, URZ, URZ, URZ ;  /* 0x0000003f3f3ff290 */ /* 0x000ff6000fffe03f */
[----:B------:R-:W-:Y:S01]  /*14e40*/  @!UPT UIADD3 URZ, URZ, URZ, URZ ;  /* 0x0000003f3f3ff290 */ /* 0x000fe2000fffe03f */
[----:B------:R0:W-:Y:S04]  /*14e50*/  STL.64 [R1+0x70], R4 ;  /* 0x0000700401007387 */ /* 0x0001e80000100a00 */
[----:B------:R-:W-:Y:S01]  /*14e60*/  STL.64 [R1+0x78], R6 ;  /* 0x0000780601007387 */ /* 0x000fe20000100a00 */
[----:B0-----:R-:W-:Y:S02]  /*14e70*/  MOV R4, R8 ;  /* 0x0000000800047202 */ /* 0x001fe40000000f00 */
[----:B------:R-:W-:Y:S02]  /*14e80*/  MOV R5, R9 ;  /* 0x0000000900057202 */ /* 0x000fe40000000f00 */
[----:B------:R-:W2:Y:S04]  /*14e90*/  LDL.LU.64 R8, [R1+0x2a70] ;  /* 0x002a700001087983 */ /* 0x000ea80000300a00 */
[----:B------:R0:W-:Y:S04]  /*14ea0*/  STL [R1+0x2a34], R5 ;  /* 0x002a340501007387 */ /* 0x0001e80000100800 */
[----:B------:R1:W-:Y:S04]  /*14eb0*/  STL [R1+0x2a30], R4 ;  /* 0x002a300401007387 */ /* 0x0003e80000100800 */
[----:B0-----:R-:W3:Y:S04]  /*14ec0*/  LDL R5, [R1+0x1c4] ;  /* 0x0001c40001057983 */ /* 0x001ee80000100800 */
[----:B-1----:R-:W3:Y:S01]  /*14ed0*/  LDL R4, [R1+0x1c0] ;  /* 0x0001c00001047983 */ /* 0x002ee20000100800 */
[C---:B--2---:R-:W-:Y:S03]  /*14ee0*/  HMMA.16816.F32 R8, R20.reuse, R8, R16 ;  /* 0x000000081408723c */ /* 0x044fe60000001810 */
[----:B------:R-:W2:Y:S11]  /*14ef0*/  LDL.LU.64 R16, [R1+0x2a68] ;  /* 0x002a680001107983 */ /* 0x000eb60000300a00 */
[----:B------:R-:W-:Y:S10]  /*14f00*/  @!UPT UIADD3 URZ, URZ, URZ, URZ ;  /* 0x0000003f3f3ff290 */ /* 0x000ff4000fffe03f */
[----:B------:R-:W-:Y:S02]  /*14f10*/  MOV R29, R11 ;  /* 0x0000000b001d7202 */ /* 0x000fe40000000f00 */
[----:B------:R-:W-:Y:S01]  /*14f20*/  MOV R28, R10 ;  /* 0x0000000a001c7202 */ /* 0x000fe20000000f00 */
[----:B------:R-:W-:Y:S01]  /*14f30*/  IMAD.MOV.U32 R0, RZ, RZ, R8 ;  /* 0x000000ffff007224 */ /* 0x000fe200078e0008 */
[----:B------:R-:W-:Y:S01]  /*14f40*/  MOV R3, R9 ;  /* 0x0000000900037202 */ /* 0x000fe20000000f00 */
[----:B------:R-:W4:Y:S04]  /*14f50*/  LDL.LU.64 R10, [R1+0x2a60] ;  /* 0x002a6000010a7983 */ /* 0x000f280000300a00 */
[----:B------:R-:W4:Y:S01]  /*14f60*/  LDL.LU.64 R8, [R1+0x2a58] ;  /* 0x002a580001087983 */ /* 0x000f220000300a00 */
[C---:B---3--:R-:W-:Y:S03]  /*14f70*/  HMMA.16816.F32 R4, R20.reuse, R4, R24 ;  /* 0x000000041404723c */ /* 0x048fe60000001818 */
[----:B------:R-:W-:Y:S04]  /*14f80*/  STL [R1+0x2a24], R29 ;  /* 0x002a241d01007387 */ /* 0x000fe80000100800 */
[----:B------:R-:W-:Y:S04]  /*14f90*/  STL [R1+0x2a20], R28 ;  /* 0x002a201c01007387 */ /* 0x000fe80000100800 */
[----:B------:R-:W-:Y:S04]  /*14fa0*/  STL [R1+0x2a14], R3 ;  /* 0x002a140301007387 */ /* 0x000fe80000100800 */
[----:B------:R-:W-:Y:S04]  /*14fb0*/  STL [R1+0x2a10], R0 ;  /* 0x002a100001007387 */ /* 0x000fe80000100800 */
[----:B------:R-:W3:Y:S04]  /*14fc0*/  LDL.LU.64 R26, [R1+0x2a50] ;  /* 0x002a5000011a7983 */ /* 0x000ee80000300a00 */
[----:B------:R-:W3:Y:S04]  /*14fd0*/  LDL.LU.64 R24, [R1+0x2a48] ;  /* 0x002a480001187983 */ /* 0x000ee80000300a00 */
[----:B------:R2:W-:Y:S04]  /*14fe0*/  STL.64 [R1+0x50], R4 ;  /* 0x0000500401007387 */ /* 0x0005e80000100a00 */
[----:B------:R0:W-:Y:S04]  /*14ff0*/  STL.64 [R1+0x58], R6 ;  /* 0x0000580601007387 */ /* 0x0001e80000100a00 */
[----:B------:R-:W4:Y:S01]  /*15000*/  LDL.LU.64 R18, [R1+0x2a40] ;  /* 0x002a400001127983 */ /* 0x000f220000300a00 */
[----:B--2---:R-:W-:Y:S01]  /*15010*/  IMAD.MOV.U32 R5, RZ, RZ, R16 ;  /* 0x000000ffff057224 */ /* 0x004fe200078e0010 */
[----:B------:R-:W-:Y:S01]  /*15020*/  MOV R4, R17 ;  /* 0x0000001100047202 */ /* 0x000fe20000000f00 */
[----:B---3--:R-:W-:Y:S01]  /*15030*/  HMMA.16816.F32 R24, R20, R16, R24 ;  /* 0x000000101418723c */ /* 0x008fe20000001818 */
[----:B------:R-:W4:Y:S11]  /*15040*/  LDL.LU.64 R16, [R1+0x2a38] ;  /* 0x002a380001107983 */ /* 0x000f360000300a00 */
[----:B------:R-:W-:Y:S11]  /*15050*/  @!UPT UIADD3 URZ, URZ, URZ, URZ ;  /* 0x0000003f3f3ff290 */ /* 0x000ff6000fffe03f */
[----:B------:R-:W-:Y:S01]  /*15060*/  @!UPT UIADD3 URZ, URZ, URZ, URZ ;  /* 0x0000003f3f3ff290 */ /* 0x000fe2000fffe03f */
[----:B0-----:R-:W-:Y:S01]  /*15070*/  MOV R6, R24 ;  /* 0x0000001800067202 */ /* 0x001fe20000000f00 */
[----:B------:R-:W-:Y:S01]  /*15080*/  IMAD.MOV.U32 R3, RZ, RZ, R26 ;  /* 0x000000ffff037224 */ /* 0x000fe200078e001a */
[----:B------:R-:W-:Y:S01]  /*15090*/  MOV R7, R25 ;  /* 0x0000001900077202 */ /* 0x000fe20000000f00 */
[----:B------:R-:W2:Y:S01]  /*150a0*/  LDL.LU R24, [R1+0x40] ;  /* 0x0000400001187983 */ /* 0x000ea20000300800 */
[----:B------:R-:W-:-:S03]  /*150b0*/  MOV R0, R27 ;  /* 0x0000001b00007202 */ /* 0x000fc60000000f00 */
[----:B------:R-:W2:Y:S04]  /*150c0*/  LDL.LU R25, [R1+0x44] ;  /* 0x0000440001197983 */ /* 0x000ea80000300800 */
[----:B------:R-:W2:Y:S04]  /*150d0*/  LDL.LU R26, [R1+0x48] ;  /* 0x00004800011a7983 */ /* 0x000ea80000300800 */
[----:B------:R-:W2:Y:S01]  /*150e0*/  LDL.LU R27, [R1+0x4c] ;  /* 0x00004c00011b7983 */ /* 0x000ea20000300800 */
[----:B------:R-:W-:Y:S02]  /*150f0*/  MOV R20, R15 ;  /* 0x0000000f00147202 */ /* 0x000fe40000000f00 */
[----:B------:R-:W-:-:S07]  /*15100*/  MOV R21, R14 ;  /* 0x0000000e00157202 */ /* 0x000fce0000000f00 */
[C---:B----4-:R-:W-:Y:S08]  /*15110*/  HMMA.16816.F32 R16, R8.reuse, R20, R16 ;  /* 0x000000140810723c */ /* 0x050ff00000001810 */
[----:B--2---:R-:W-:Y:S11]  /*15120*/  HMMA.16816.F32 R12, R8, R12, R24 ;  /* 0x0000000c080c723c */ /* 0x004ff60000001818 */
[----:B------:R-:W-:Y:S04]  /*15130*/  @!UPT UIADD3 URZ, URZ, URZ, URZ ;  /* 0x0000003f3f3ff290 */ /* 0x000fe8000fffe03f */
[----:B------:R-:W-:Y:S01]  /*15140*/  STL.64 [R1], R16 ;  /* 0x0000001001007387 */ /* 0x000fe20000100a00 */
[----:B------:R-:W-:Y:S01]  /*15150*/  IMAD.MOV.U32 R29, RZ, RZ, R18 ;  /* 0x000000ffff1d7224 */ /* 0x000fe200078e0012 */
[----:B------:R-:W-:Y:S02]  /*15160*/  MOV R28, R19 ;  /* 0x00000013001c7202 */ /* 0x000fe40000000f00 */
[----:B------:R-:W0:Y:S04]  /*15170*/  LDSM.16.MT88.4 R16, [R2+0xe000] ;  /* 0x00e000000210783b */ /* 0x000e280000004200 */
[----:B------:R-:W1:Y:S04]  /*15180*/  LDSM.16.MT88.4 R24, [R2+0xe100] ;  /* 0x00e100000218783b */ /* 0x000e680000004200 */
[----:B------:R2:W-:Y:S04]  /*15190*/  STL.64 [R1+0x28e8], R14 ;  /* 0x0028e80e01007387 */ /* 0x0005e80000100a00 */
[----:B------:R-:W-:Y:S04]  /*151a0*/  STL.64 [R1+0x28e0], R12 ;  /* 0x0028e00c01007387 */ /* 0x000fe80000100a00 */
[----:B--2---:R-:W2:Y:S04]  /*151b0*/  LDL.LU R14, [R1+0x38] ;  /* 0x00003800010e7983 */ /* 0x004ea80000300800 */
[----:B------:R-:W2:Y:S04]  /*151c0*/  LDL.LU R15, [R1+0x3c] ;  /* 0x00003c00010f7983 */ /* 0x000ea80000300800 */
[----:B------:R-:W3:Y:S04]  /*151d0*/  LDL.LU R20, [R1+0x110] ;  /* 0x0001100001147983 */ /* 0x000ee80000300800 */
[----:B------:R-:W3:Y:S04]  /*151e0*/  LDL.LU R21, [R1+0x114] ;  /* 0x0001140001157983 */ /* 0x000ee80000300800 */
[----:B------:R-:W3:Y:S04]  /*151f0*/  LDL.LU R22, [R1+0x118] ;  /* 0x0001180001167983 */ /* 0x000ee80000300800 */
[----:B------:R-:W3:Y:S04]  /*15200*/  LDL.LU R23, [R1+0x11c] ;  /* 0x00011c0001177983 */ /* 0x000ee80000300800 */
[----:B--2---:R-:W-:Y:S04]  /*15210*/  STL.64 [R1+0x29b0], R14 ;  /* 0x0029b00e01007387 */ /* 0x004fe80000100a00 */
[----:B0-----:R-:W-:Y:S04]  /*15220*/  STL.64 [R1+0x29c0], R18 ;  /* 0x0029c01201007387 */ /* 0x001fe80000100a00 */
[----:B------:R-:W-:Y:S04]  /*15230*/  STL.64 [R1+0x29b8], R16 ;  /* 0x0029b81001007387 */ /* 0x000fe80000100a00 */
[----:B-1----:R-:W-:Y:S04]  /*15240*/  STL.64 [R1+0x2908], R26 ;  /* 0x0029081a01007387 */ /* 0x002fe80000100a00 */
[----:B------:R0:W-:Y:S02]  /*15250*/  STL.64 [R1+0x2900], R24 ;  /* 0x0029001801007387 */ /* 0x0001e40000100a00 */
[----:B0-----:R-:W-:-:S02]  /*15260*/  MOV R24, R5 ;  /* 0x0000000500187202 */ /* 0x001fc40000000f00 */
[----:B------:R-:W2:Y:S01]  /*15270*/  LDL.LU R5, [R1+0x2a34] ;  /* 0x002a340001057983 */ /* 0x000ea20000300800 */
[----:B------:R-:W-:-:S03]  /*15280*/  MOV R25, R4 ;  /* 0x0000000400197202 */ /* 0x000fc60000000f00 */
[----:B------:R-:W4:Y:S04]  /*15290*/  LDL.LU R4, [R1+0x2a30] ;  /* 0x002a300001047983 */ /* 0x000f280000300800 */
[----:B------:R-:W5:Y:S04]  /*152a0*/  LDL R26, [R1+0x1e8] ;  /* 0x0001e800011a7983 */ /* 0x000f680000100800 */
[----:B------:R-:W5:Y:S04]  /*152b0*/  LDL R27, [R1+0x1ec] ;  /* 0x0001ec00011b7983 */ /* 0x000f680000100800 */
[----:B-----5:R-:W-:Y:S04]  /*152c0*/  STL.64 [R1+0x29d0], R26 ;  /* 0x0029d01a01007387 */ /* 0x020fe80000100a00 */
[----:B------:R-:W-:Y:S04]  /*152d0*/  STL.64 [R1+0x29c8], R24 ;  /* 0x0029c81801007387 */ /* 0x000fe80000100a00 */
[----:B------:R-:W5:Y:S04]  /*152e0*/  LDL.LU R16, [R1+0x160] ;  /* 0x0001600001107983 */ /* 0x000f680000300800 */
[----:B------:R-:W5:Y:S04]  /*152f0*/  LDL.LU R17, [R1+0x164] ;  /* 0x0001640001117983 */ /* 0x000f680000300800 */
[----:B-----5:R4:W-:Y:S02]  /*15300*/  STL.64 [R1+0x29d8], R16 ;  /* 0x0029d81001007387 */ /* 0x0209e40000100a00 */
[----:B----4-:R-:W-:Y:S01]  /*15310*/  IMAD.MOV.U32 R16, RZ, RZ, R4 ;  /* 0x000000ffff107224 */ /* 0x010fe200078e0004 */
[----:B--2---:R-:W-:Y:S01]  /*15320*/  MOV R17, R5 ;  /* 0x0000000500117202 */ /* 0x004fe20000000f00 */
[----:B------:R-:W3:Y:S04]  /*15330*/  LDL.LU R4, [R1+0x2a2c] ;  /* 0x002a2c0001047983 */ /* 0x000ee80000300800 */
[----:B------:R-:W3:Y:S04]  /*15340*/  LDL.LU R5, [R1+0x2a28] ;  /* 0x002a280001057983 */ /* 0x000ee80000300800 */
[----:B------:R0:W-:Y:S04]  /*15350*/  STL.64 [R1+0x29f0], R16 ;  /* 0x0029f01001007387 */ /* 0x0001e80000100a00 */
[----:B0-----:R-:W2:Y:S04]  /*15360*/  LDL.LU R16, [R1+0x140] ;  /* 0x0001400001107983 */ /* 0x001ea80000300800 */
[----:B------:R-:W2:Y:S04]  /*15370*/  LDL.LU R17, [R1+0x144] ;  /* 0x0001440001117983 */ /* 0x000ea80000300800 */
[----:B------:R-:W4:Y:S04]  /*15380*/  LDL.LU R24, [R1+0xf0] ;  /* 0x0000f00001187983 */ /* 0x000f280000300800 */
[----:B------:R-:W4:Y:S04]  /*15390*/  LDL.LU R25, [R1+0xf4] ;  /* 0x0000f40001197983 */ /* 0x000f280000300800 */
[----:B------:R-:W5:Y:S04]  /*153a0*/  LDL.LU R26, [R1+0xf8] ;  /* 0x0000f800011a7983 */ /* 0x000f680000300800 */
[----:B------:R-:W5:Y:S04]  /*153b0*/  LDL.LU R27, [R1+0xfc] ;  /* 0x0000fc00011b7983 */ /* 0x000f680000300800 */
[----:B-----5:R-:W-:Y:S04]  /*153c0*/  STL.64 [R1+0x29e8], R26 ;  /* 0x0029e81a01007387 */ /* 0x020fe80000100a00 */
[----:B----4-:R0:W-:Y:S04]  /*153d0*/  STL.64 [R1+0x29e0], R24 ;  /* 0x0029e01801007387 */ /* 0x0101e80000100a00 */
[----:B0-----:R-:W4:Y:S04]  /*153e0*/  LDL.LU R24, [R1+0x100] ;  /* 0x0001000001187983 */ /* 0x001f280000300800 */
[----:B------:R-:W4:Y:S04]  /*153f0*/  LDL.LU R25, [R1+0x104] ;  /* 0x0001040001197983 */ /* 0x000f280000300800 */
[----:B------:R-:W5:Y:S04]  /*15400*/  LDL.LU R26, [R1+0x108] ;  /* 0x00010800011a7983 */ /* 0x000f680000300800 */
[----:B------:R-:W5:Y:S01]  /*15410*/  LDL.LU R27, [R1+0x10c] ;  /* 0x00010c00011b7983 */ /* 0x000f620000300800 */
[----:B---3--:R-:W-:Y:S03]  /*15420*/  HMMA.16816.F32 R20, R8, R4, R20 ;  /* 0x000000040814723c */ /* 0x008fe60000001814 */
[----:B-----5:R-:W-:Y:S04]  /*15430*/  STL.64 [R1+0x2a00], R26 ;  /* 0x002a001a01007387 */ /* 0x020fe80000100a00 */
[----:B----4-:R0:W-:Y:S04]  /*15440*/  STL.64 [R1+0x29f8], R24 ;  /* 0x0029f81801007387 */ /* 0x0101e80000100a00 */
[----:B0-----:R-:W2:Y:S04]  /*15450*/  LDL.LU R24, [R1+0x120] ;  /* 0x0001200001187983 */ /* 0x001ea80000300800 */
[----:B------:R-:W2:Y:S04]  /*15460*/  LDL.LU R25, [R1+0x124] ;  /* 0x0001240001197983 */ /* 0x000ea80000300800 */
[----:B------:R-:W2:Y:S04]  /*15470*/  LDL.LU R26, [R1+0x128] ;  /* 0x00012800011a7983 */ /* 0x000ea80000300800 */
[----:B------:R-:W2:Y:S04]  /*15480*/  LDL.LU R27, [R1+0x12c] ;  /* 0x00012c00011b7983 */ /* 0x000ea80000300800 */
[----:B------:R-:W-:Y:S04]  /*15490*/  STL.64 [R1+0x28f8], R22 ;  /* 0x0028f81601007387 */ /* 0x000fe80000100a00 */
[----:B------:R0:W-:Y:S04]  /*154a0*/  STL.64 [R1+0x28f0], R20 ;  /* 0x0028f01401007387 */ /* 0x0001e80000100a00 */
[----:B0-----:R-:W3:Y:S04]  /*154b0*/  LDL.LU R20, [R1] ;  /* 0x0000000001147983 */ /* 0x001ee80000300800 */
[----:B------:R-:W3:Y:S01]  /*154c0*/  LDL.LU R21, [R1+0x4] ;  /* 0x0000040001157983 */ /* 0x000ee20000300800 */
[----:B------:R-:W-:-:S02]  /*154d0*/  MOV R22, R29 ;  /* 0x0000001d00167202 */ /* 0x000fc40000000f00 */
[----:B------:R-:W-:Y:S01]  /*154e0*/  MOV R23, R28 ;  /* 0x0000001c00177202 */ /* 0x000fe20000000f00 */
[----:B------:R-:W4:Y:S04]  /*154f0*/  LDL.LU R29, [R1+0x2a24] ;  /* 0x002a2400011d7983 */ /* 0x000f280000300800 */
[----:B------:R-:W5:Y:S04]  /*15500*/  LDL.LU R28, [R1+0x2a20] ;  /* 0x002a2000011c7983 */ /* 0x000f680000300800 */
[----:B------:R-:W-:Y:S04]  /*15510*/  STL.64 [R1+0x2918], R22 ;  /* 0x0029181601007387 */ /* 0x000fe80000100a00 */
[----:B---3--:R0:W-:Y:S02]  /*15520*/  STL.64 [R1+0x2910], R20 ;  /* 0x0029101401007387 */ /* 0x0081e40000100a00 */
[----:B0-----:R-:W-:Y:S01]  /*15530*/  IMAD.MOV.U32 R20, RZ, RZ, R6 ;  /* 0x000000ffff147224 */ /* 0x001fe200078e0006 */
[----:B------:R-:W-:Y:S01]  /*15540*/  MOV R21, R7 ;  /* 0x0000000700157202 */ /* 0x000fe20000000f00 */
[----:B------:R-:W3:Y:S04]  /*15550*/  LDL.LU R6, [R1+0x2a1c] ;  /* 0x002a1c0001067983 */ /* 0x000ee80000300800 */
[----:B------:R-:W4:Y:S01]  /*15560*/  LDL.LU R7, [R1+0x2a18] ;  /* 0x002a180001077983 */ /* 0x000f220000300800 */
[----:B--2---:R-:W-:Y:S01]  /*15570*/  HMMA.16816.F32 R16, R8, R16, R24 ;  /* 0x000000100810723c */ /* 0x004fe20000001818 */
[----:B------:R-:W-:-:S02]  /*15580*/  MOV R22, R3 ;  /* 0x0000000300167202 */ /* 0x000fc40000000f00 */
[----:B------:R-:W2:Y:S01]  /*15590*/  LDL.LU R3, [R1+0x2a14] ;  /* 0x002a140001037983 */ /* 0x000ea20000300800 */
[----:B------:R-:W-:-:S03]  /*155a0*/  MOV R23, R0 ;  /* 0x0000000000177202 */ /* 0x000fc60000000f00 */
[----:B------:R-:W2:Y:S04]  /*155b0*/  LDL.LU R0, [R1+0x2a10] ;  /* 0x002a100001007983 */ /* 0x000ea80000300800 */
[----:B------:R-:W2:Y:S04]  /*155c0*/  LDL.LU R12, [R1+0xc0] ;  /* 0x0000c000010c7983 */ /* 0x000ea80000300800 */
[----:B------:R-:W2:Y:S01]  /*155d0*/  LDL.LU R13, [R1+0xc4] ;  /* 0x0000c400010d7983 */ /* 0x000ea20000300800 */
[----:B---3--:R-:W-:-:S03]  /*155e0*/  IMAD.MOV.U32 R14, RZ, RZ, R6 ;  /* 0x000000ffff0e7224 */ /* 0x008fc600078e0006 */
[----:B------:R-:W3:Y:S01]  /*155f0*/  LDL.LU R6, [R1+0x2a0c] ;  /* 0x002a0c0001067983 */ /* 0x000ee20000300800 */
[----:B----4-:R-:W-:-:S03]  /*15600*/  MOV R15, R7 ;  /* 0x00000007000f7202 */ /* 0x010fc60000000f00 */
[----:B------:R-:W3:Y:S04]  /*15610*/  LDL.LU R7, [R1+0x2a08] ;  /* 0x002a080001077983 */ /* 0x000ee80000300800 */
[----:B------:R-:W-:Y:S04]  /*15620*/  STL.64 [R1+0x2928], R22 ;  /* 0x0029281601007387 */ /* 0x000fe80000100a00 */
[----:B------:R0:W-:Y:S04]  /*15630*/  STL.64 [R1+0x2920], R20 ;  /* 0x0029201401007387 */ /* 0x0001e80000100a00 */
[----:B0-----:R-:W4:Y:S04]  /*15640*/  LDL.LU.64 R20, [R1+0x1c0] ;  /* 0x0001c00001147983 */ /* 0x001f280000300a00 */
[----:B------:R-:W2:Y:S04]  /*15650*/  LDL.LU.64 R22, [R1+0x1c8] ;  /* 0x0001c80001167983 */ /* 0x000ea80000300a00 */
[----:B------:R-:W2:Y:S04]  /*15660*/  LDL.LU.64 R26, [R1+0x2a00] ;  /* 0x002a0000011a7983 */ /* 0x000ea80000300a00 */
[----:B------:R-:W2:Y:S04]  /*15670*/  LDL.LU.64 R24, [R1+0x29f8] ;  /* 0x0029f80001187983 */ /* 0x000ea80000300a00 */
[----:B------:R0:W-:Y:S04]  /*15680*/  STL.64 [R1+0x190], R16 ;  /* 0x0001901001007387 */ /* 0x0001e80000100a00 */
[----:B------:R-:W-:Y:S04]  /*15690*/  STL [R1+0x198], R18 ;  /* 0x0001981201007387 */ /* 0x000fe80000100800 */
[----:B0-----:R-:W2:Y:S01]  /*156a0*/  LDL.LU.64 R16, [R1+0x29f0] ;  /* 0x0029f00001107983 */ /* 0x001ea20000300a00 */
[----:B------:R-:W-:-:S03]  /*156b0*/  MOV R4, R19 ;  /* 0x0000001300047202 */ /* 0x000fc60000000f00 */
[----:B---3--:R-:W-:Y:S04]  /*156c0*/  STL.64 [R1+0x2990], R6 ;  /* 0x0029900601007387 */ /* 0x008fe80000100a00 */
[----:B------:R0:W-:Y:S04]  /*156d0*/  STL [R1+0x2988], R4 ;  /* 0x0029880401007387 */ /* 0x0001e80000100800 */
[----:B0-----:R-:W4:Y:S04]  /*156e0*/  LDL.LU R4, [R1+0xe0] ;  /* 0x0000e00001047983 */ /* 0x001f280000300800 */
[----:B------:R-:W4:Y:S04]  /*156f0*/  LDL.LU R5, [R1+0xe4] ;  /* 0x0000e40001057983 */ /* 0x000f280000300800 */
[----:B------:R-:W4:Y:S04]  /*15700*/  LDL.LU R6, [R1+0xe8] ;  /* 0x0000e80001067983 */ /* 0x000f280000300800 */
[----:B------:R-:W4:Y:S01]  /*15710*/  LDL.LU R7, [R1+0xec] ;  /* 0x0000ec0001077983 */ /* 0x000f220000300800 */
[C---:B--2---:R-:W-:Y:S03]  /*15720*/  HMMA.16816.F32 R16, R8.reuse, R16, R24 ;  /* 0x000000100810723c */ /* 0x044fe60000001818 */
[----:B------:R-:W2:Y:S04]  /*15730*/  LDL.LU.64 R26, [R1+0x29e8] ;  /* 0x0029e800011a7983 */ /* 0x000ea80000300a00 */
[----:B------:R-:W2:Y:S11]  /*15740*/  LDL.LU.64 R24, [R1+0x29e0] ;  /* 0x0029e00001187983 */ /* 0x000eb60000300a00 */
[----:B------:R-:W-:Y:S05]  /*15750*/  @!UPT UIADD3 URZ, URZ, URZ, URZ ;  /* 0x0000003f3f3ff290 */ /* 0x000fea000fffe03f */
[----:B------:R0:W-:Y:S04]  /*15760*/  STL.64 [R1+0x180], R16 ;  /* 0x0001801001007387 */ /* 0x0001e80000100a00 */
[----:B------:R2:W-:Y:S04]  /*15770*/  STL.64 [R1+0x188], R18 ;  /* 0x0001881201007387 */ /* 0x0005e80000100a00 */
[----:B0-----:R-:W2:Y:S01]  /*15780*/  LDL.LU.64 R16, [R1+0x29d8] ;  /* 0x0029d80001107983 */ /* 0x001ea20000300a00 */
[C---:B----4-:R-:W-:Y:S08]  /*15790*/  HMMA.16816.F32 R4, R8.reuse, R20, R4 ;  /* 0x000000140804723c */ /* 0x050ff00000001804 */
[C---:B--2---:R-:W-:Y:S01]  /*157a0*/  HMMA.16816.F32 R16, R8.reuse, R16, R24 ;  /* 0x000000100810723c */ /* 0x044fe20000001818 */
[----:B------:R-:W2:Y:S04]  /*157b0*/  LDL.LU.64 R26, [R1+0x29d0] ;  /* 0x0029d000011a7983 */ /* 0x000ea80000300a00 */
[----:B------:R-:W3:Y:S11]  /*157c0*/  LDL.LU.64 R24, [R1+0x29c8] ;  /* 0x0029c80001187983 */ /* 0x000ef60000300a00 */
[----:B------:R-:W-:Y:S07]  /*157d0*/  @!UPT UIADD3 URZ, URZ, URZ, URZ ;  /* 0x0000003f3f3ff290 */ /* 0x000fee000fffe03f */
[----:B------:R-:W-:Y:S04]  /*157e0*/  STL.64 [R1+0x170], R16 ;  /* 0x0001701001007387 */ /* 0x000fe80000100a00 */
[----:B------:R0:W-:Y:S04]  /*157f0*/  STL.64 [R1+0x178], R18 ;  /* 0x0001781201007387 */ /* 0x0001e80000100a00 */
[----:B0-----:R-:W4:Y:S04]  /*15800*/  LDL.LU.64 R18, [R1+0x29c0] ;  /* 0x0029c00001127983 */ /* 0x001f280000300a00 */
[----:B------:R-:W4:Y:S04]  /*15810*/  LDL.LU.64 R16, [R1+0x29b8] ;  /* 0x0029b80001107983 */ /* 0x000f280000300a00 */
[----:B------:R0:W-:Y:S04]  /*15820*/  STL.64 [R1+0x2938], R22 ;  /* 0x0029381601007387 */ /* 0x0001e80000100a00 */
[----:B0-----:R-:W2:Y:S04]  /*15830*/  LDL R22, [R1+0x168] ;  /* 0x0001680001167983 */ /* 0x001ea80000100800 */
[----:B------:R-:W-:Y:S04]  /*15840*/  STL.64 [R1+0x130], R4 ;  /* 0x0001300401007387 */ /* 0x000fe80000100a00 */
[----:B------:R-:W-:Y:S04]  /*15850*/  STL.64 [R1+0x138], R6 ;  /* 0x0001380601007387 */ /* 0x000fe80000100a00 */
[----:B------:R-:W2:Y:S04]  /*15860*/  LDL R23, [R1+0x16c] ;  /* 0x00016c0001177983 */ /* 0x000ea80000100800 */
[----:B--2---:R0:W-:Y:S04]  /*15870*/  STL.64 [R1+0x2950], R22 ;  /* 0x0029501601007387 */ /* 0x0041e80000100a00 */
[----:B0-----:R-:W2:Y:S04]  /*15880*/  LDL R22, [R1+0x158] ;  /* 0x0001580001167983 */ /* 0x001ea80000100800 */
[----:B------:R-:W2:Y:S04]  /*15890*/  LDL R23, [R1+0x15c] ;  /* 0x00015c0001177983 */ /* 0x000ea80000100800 */
[----:B------:R-:W2:Y:S01]  /*158a0*/  LDL.LU.64 R6, [R1+0x18] ;  /* 0x0000180001067983 */ /* 0x000ea20000300a00 */
[----:B---3--:R-:W-:Y:S03]  /*158b0*/  HMMA.16816.F32 R8, R8, R24, R12 ;  /* 0x000000180808723c */ /* 0x008fe6000000180c */
[----:B--2---:R0:W-:Y:S04]  /*158c0*/  STL.64 [R1+0x2998], R6 ;  /* 0x0029980601007387 */ /* 0x0041e80000100a00 */
[----:B------:R-:W4:Y:S04]  /*158d0*/  LDL.LU R4, [R1+0xb0] ;  /* 0x0000b00001047983 */ /* 0x000f280000300800 */
[----:B------:R-:W4:Y:S04]  /*158e0*/  LDL.LU R5, [R1+0xb4] ;  /* 0x0000b40001057983 */ /* 0x000f280000300800 */
[----:B0-----:R-:W4:Y:S04]  /*158f0*/  LDL.LU R6, [R1+0xb8] ;  /* 0x0000b80001067983 */ /* 0x001f280000300800 */
[----:B------:R-:W4:Y:S04]  /*15900*/  LDL.LU R7, [R1+0xbc] ;  /* 0x0000bc0001077983 */ /* 0x000f280000300800 */
[----:B------:R0:W-:Y:S04]  /*15910*/  STL.64 [R1+0x2968], R22 ;  /* 0x0029681601007387 */ /* 0x0001e80000100a00 */
[----:B0-----:R-:W2:Y:S04]  /*15920*/  LDL.LU.64 R22, [R1+0x148] ;  /* 0x0001480001167983 */ /* 0x001ea80000300a00 */
[----:B--2---:R0:W-:Y:S04]  /*15930*/  STL.64 [R1+0x2980], R22 ;  /* 0x0029801601007387 */ /* 0x0041e80000100a00 */
[----:B------:R-:W2:Y:S04]  /*15940*/  LDL.LU R20, [R1+0x90] ;  /* 0x0000900001147983 */ /* 0x000ea80000300800 */
[----:B------:R-:W2:Y:S04]  /*15950*/  LDL.LU R21, [R1+0x94] ;  /* 0x0000940001157983 */ /* 0x000ea80000300800 */
[----:B0-----:R-:W2:Y:S04]  /*15960*/  LDL.LU R22, [R1+0x98] ;  /* 0x0000980001167983 */ /* 0x001ea80000300800 */
[----:B------:R-:W2:Y:S04]  /*15970*/  LDL.LU R23, [R1+0x9c] ;  /* 0x00009c0001177983 */ /* 0x000ea80000300800 */
[----:B------:R-:W4:Y:S04]  /*15980*/  LDL.LU.64 R14, [R1+0x29b0] ;  /* 0x0029b000010e7983 */ /* 0x000f280000300a00 */
[----:B------:R0:W-:Y:S04]  /*15990*/  STL.64 [R1+0x120], R8 ;  /* 0x0001200801007387 */ /* 0x0001e80000100a00 */
[----:B------:R1:W-:Y:S04]  /*159a0*/  STL.64 [R1+0x128], R10 ;  /* 0x0001280a01007387 */ /* 0x0003e80000100a00 */
[----:B0-----:R-:W3:Y:S04]  /*159b0*/  LDL.LU R8, [R1+0xa0] ;  /* 0x0000a00001087983 */ /* 0x001ee80000300800 */
[----:B------:R-:W3:Y:S04]  /*159c0*/  LDL.LU R9, [R1+0xa4] ;  /* 0x0000a40001097983 */ /* 0x000ee80000300800 */
[----:B-1----:R-:W3:Y:S04]  /*159d0*/  LDL.LU R10, [R1+0xa8] ;  /* 0x0000a800010a7983 */ /* 0x002ee80000300800 */
[----:B------:R-:W3:Y:S04]  /*159e0*/  LDL.LU R11, [R1+0xac] ;  /* 0x0000ac00010b7983 */ /* 0x000ee80000300800 */
[----:B------:R0:W-:Y:S04]  /*159f0*/  STL.64 [R1+0x2930], R26 ;  /* 0x0029301a01007387 */ /* 0x0001e80000100a00 */
[----:B------:R-:W2:Y:S04]  /*15a00*/  LDL.LU R24, [R1+0x50] ;  /* 0x0000500001187983 */ /* 0x000ea80000300800 */
[----:B------:R-:W2:Y:S04]  /*15a10*/  LDL.LU R25, [R1+0x54] ;  /* 0x0000540001197983 */ /* 0x000ea80000300800 */
[----:B0-----:R-:W2:Y:S04]  /*15a20*/  LDL.LU R26, [R1+0x58] ;  /* 0x00005800011a7983 */ /* 0x001ea80000300800 */
[----:B------:R-:W2:Y:S04]  /*15a30*/  LDL.LU R27, [R1+0x5c] ;  /* 0x00005c00011b7983 */ /* 0x000ea80000300800 */
[----:B--2---:R5:W-:Y:S04]  /*15a40*/  STL.64 [R1+0x2948], R26 ;  /* 0x0029481a01007387 */ /* 0x004be80000100a00 */
[----:B------:R0:W-:Y:S01]  /*15a50*/  STL.64 [R1+0x2940], R24 ;  /* 0x0029401801007387 */ /* 0x0001e20000100a00 */
[----:B-----5:R-:W-:-:S02]  /*15a60*/  MOV R26, R28 ;  /* 0x0000001c001a7202 */ /* 0x020fc40000000f00 */
[----:B------:R-:W-:Y:S02]  /*15a70*/  MOV R27, R29 ;  /* 0x0000001d001b7202 */ /* 0x000fe40000000f00 */
[----:B0-----:R-:W-:Y:S01]  /*15a80*/  MOV R24, R0 ;  /* 0x0000000000187202 */ /* 0x001fe20000000f00 */
[----:B------:R-:W-:Y:S01]  /*15a90*/  IMAD.MOV.U32 R25, RZ, RZ, R3 ;  /* 0x000000ffff197224 */ /* 0x000fe200078e0003 */
[----:B------:R-:W2:Y:S04]  /*15aa0*/  LDL.LU R0, [R1+0x29ac] ;  /* 0x0029ac0001007983 */ /* 0x000ea80000300800 */
[----:B------:R-:W5:Y:S04]  /*15ab0*/  LDL.LU R3, [R1+0x29a8] ;  /* 0x0029a80001037983 */ /* 0x000f680000300800 */
[----:B------:R-:W2:Y:S04]  /*15ac0*/  LDL.LU R28, [R1+0x29a4] ;  /* 0x0029a400011c7983 */ /* 0x000ea80000300800 */
[----:B------:R-:W2:Y:S04]  /*15ad0*/  LDL.LU R29, [R1+0x29a0] ;  /* 0x0029a000011d7983 */ /* 0x000ea80000300800 */
[----:B------:R-:W-:Y:S04]  /*15ae0*/  STL.64 [R1+0x2960], R26 ;  /* 0x0029601a01007387 */ /* 0x000fe80000100a00 */
[----:B------:R0:W-:Y:S04]  /*15af0*/  STL.64 [R1+0x2958], R24 ;  /* 0x0029581801007387 */ /* 0x0001e80000100a00 */
[----:B0-----:R-:W2:Y:S04]  /*15b00*/  LDL.LU R24, [R1+0x70] ;  /* 0x0000700001187983 */ /* 0x001ea80000300800 */
[----:B------:R-:W2:Y:S04]  /*15b10*/  LDL.LU R25, [R1+0x74] ;  /* 0x0000740001197983 */ /* 0x000ea80000300800 */
[----:B------:R-:W2:Y:S04]  /*15b20*/  LDL.LU R26, [R1+0x78] ;  /* 0x00007800011a7983 */ /* 0x000ea80000300800 */
[----:B------:R-:W2:Y:S01]  /*15b30*/  LDL.LU R27, [R1+0x7c] ;  /* 0x00007c00011b7983 */ /* 0x000ea20000300800 */
[C---:B----4-:R-:W-:Y:S03]  /*15b40*/  HMMA.16816.F32 R4, R16.reuse, R14, R4 ;  /* 0x0000000e1004723c */ /* 0x050fe60000001804 */
[----:B--2---:R-:W-:Y:S04]  /*15b50*/  STL.64 [R1+0x2978], R26 ;  /* 0x0029781a01007387 */ /* 0x004fe80000100a00 */
[----:B------:R-:W-:Y:S11]  /*15b60*/  STL.64 [R1+0x2970], R24 ;  /* 0x0029701801007387 */ /* 0x000ff60000100a00 */
[----:B------:R-:W-:Y:S05]  /*15b70*/  @!UPT UIADD3 URZ, URZ, URZ, URZ ;  /* 0x0000003f3f3ff290 */ /* 0x000fea000fffe03f */
[----:B------:R-:W-:Y:S04]  /*15b80*/  STL.64 [R1+0x110], R4 ;  /* 0x0001100401007387 */ /* 0x000fe80000100a00 */
[----:B------:R0:W-:Y:S04]  /*15b90*/  STL.64 [R1+0x118], R6 ;  /* 0x0001180601007387 */ /* 0x0001e80000100a00 */
[----:B0-----:R-:W3:Y:S02]  /*15ba0*/  LDL.LU.64 R6, [R1+0x2998] ;  /* 0x0029980001067983 */ /* 0x001ee40000300a00 */
[----:B---3--:R-:W-:Y:S01]  /*15bb0*/  HMMA.16816.F32 R8, R16, R6, R8 ;  /* 0x000000061008723c */ /* 0x008fe20000001808 */
[----:B------:R-:W-:Y:S11]  /*15bc0*/  IMAD.MOV.U32 R5, RZ, RZ, R7 ;  /* 0x000000ffff057224 */ /* 0x000ff600078e0007 */
[----:B------:R-:W-:Y:S11]  /*15bd0*/  @!UPT UIADD3 URZ, URZ, URZ, URZ ;  /* 0x0000003f3f3ff290 */ /* 0x000ff6000fffe03f */
[----:B------:R0:W-:Y:S04]  /*15be0*/  STL.64 [R1+0x100], R8 ;  /* 0x0001000801007387 */ /* 0x0001e80000100a00 */
[----:B------:R-:W-:Y:S01]  /*15bf0*/  STL.64 [R1+0x108], R10 ;  /* 0x0001080a01007387 */ /* 0x000fe20000100a00 */
[----:B0-----:R-:W-:-:S03]  /*15c00*/  MOV R8, R6 ;  /* 0x0000000600087202 */ /* 0x001fc60000000f00 */
[----:B------:R-:W2:Y:S04]  /*15c10*/  LDL.LU.64 R6, [R1+0x2990] ;  /* 0x0029900001067983 */ /* 0x000ea80000300a00 */
[----:B------:R-:W3:Y:S01]  /*15c20*/  LDL.LU R4, [R1+0x2988] ;  /* 0x0029880001047983 */ /* 0x000ee20000300800 */
[----:B--2---:R-:W-:Y:S11]  /*15c30*/  HMMA.16816.F32 R20, R16, R6, R20 ;  /* 0x000000061014723c */ /* 0x004ff60000001814 */
[----:B------:R-:W-:Y:S11]  /*15c40*/  @!UPT UIADD3 URZ, URZ, URZ, URZ ;  /* 0x0000003f3f3ff290 */ /* 0x000ff6000fffe03f */
[----:B------:R-:W-:Y:S01]  /*15c50*/  @!UPT UIADD3 URZ, URZ, URZ, URZ ;  /* 0x0000003f3f3ff290 */ /* 0x000fe2000fffe03f */
[----:B------:R-:W-:Y:S04]  /*15c60*/  STL.64 [R1+0xf0], R20 ;  /* 0x0000f01401007387 */ /* 0x000fe80000100a00 */
[----:B------:R0:W-:Y:S04]  /*15c70*/  STL.64 [R1+0xf8], R22 ;  /* 0x0000f81601007387 */ /* 0x0001e80000100a00 */
[----:B0-----:R-:W2:Y:S01]  /*15c80*/  LDL.LU.64 R22, [R1+0x2980] ;  /* 0x0029800001167983 */ /* 0x001ea20000300a00 */
[----:B------:R-:W-:Y:S01]  /*15c90*/  MOV R24, R29 ;  /* 0x0000001d00187202 */ /* 0x000fe20000000f00 */
[----:B------:R-:W-:Y:S01]  /*15ca0*/  IMAD.MOV.U32 R25, RZ, RZ, R28 ;  /* 0x000000ffff197224 */ /* 0x000fe200078e001c */
[----:B-----5:R-:W-:-:S02]  /*15cb0*/  MOV R26, R3 ;  /* 0x00000003001a7202 */ /* 0x020fc40000000f00 */
[----:B------:R-:W-:-:S07]  /*15cc0*/  MOV R27, R0 ;  /* 0x00000000001b7202 */ /* 0x000fce0000000f00 */
[C---:B--2---:R-:W-:Y:S01]  /*15cd0*/  HMMA.16816.F32 R24, R16.reuse, R22, R24 ;  /* 0x000000161018723c */ /* 0x044fe20000001818 */
[----:B------:R-:W-:Y:S02]  /*15ce0*/  MOV R3, R22 ;  /* 0x0000001600037202 */ /* 0x000fe40000000f00 */
[----:B------:R-:W-:Y:S11]  /*15cf0*/  MOV R0, R23 ;  /* 0x0000001700007202 */ /* 0x000ff60000000f00 */
[----:B------:R-:W-:Y:S09]  /*15d00*/  @!UPT UIADD3 URZ, URZ, URZ, URZ ;  /* 0x0000003f3f3ff290 */ /* 0x000ff2000fffe03f */
[----:B------:R-:W-:Y:S04]  /*15d10*/  STL.64 [R1+0xe0], R24 ;  /* 0x0000e01801007387 */ /* 0x000fe80000100a00 */
[----:B------:R0:W-:Y:S04]  /*15d20*/  STL.64 [R1+0xe8], R26 ;  /* 0x0000e81a01007387 */ /* 0x0001e80000100a00 */
[----:B0-----:R-:W2:Y:S04]  /*15d30*/  LDL.LU.64 R26, [R1+0x2978] ;  /* 0x00297800011a7983 */ /* 0x001ea80000300a00 */
[----:B------:R-:W2:Y:S04]  /*15d40*/  LDL.LU.64 R24, [R1+0x2970] ;  /* 0x0029700001187983 */ /* 0x000ea80000300a00 */
[----:B------:R-:W2:Y:S02]  /*15d50*/  LDL.LU.64 R22, [R1+0x2968] ;  /* 0x0029680001167983 */ /* 0x000ea40000300a00 */
[C---:B--2---:R-:W-:Y:S02]  /*15d60*/  HMMA.16816.F32 R20, R16.reuse, R22, R24 ;  /* 0x000000161014723c */ /* 0x044fe40000001818 */
[----:B------:R-:W2:Y:S04]  /*15d70*/  LDL.LU.64 R26, [R1+0x2960] ;  /* 0x00296000011a7983 */ /* 0x000ea80000300a00 */
[----:B------:R-:W2:Y:S11]  /*15d80*/  LDL.LU.64 R24, [R1+0x2958] ;  /* 0x0029580001187983 */ /* 0x000eb60000300a00 */
[----:B------:R-:W-:Y:S06]  /*15d90*/  @!UPT UIADD3 URZ, URZ, URZ, URZ ;  /* 0x0000003f3f3ff290 */ /* 0x000fec000fffe03f */
        /* <DEDUP_REMOVED lines=22> */
[----:B------:R-:W0:Y:S01]  /*15f00*/  S2R R13, SR_TID.X ;  /* 0x00000000000d7919 */ /* 0x000e220000002100 */
[----:B--2---:R-:W-:Y:S03]  /*15f10*/  HMMA.16816.F32 R16, R16, R26, R20 ;  /* 0x0000001a1010723c */ /* 0x004fe60000001814 */
[----:B------:R-:W2:Y:S04]  /*15f20*/  LDL.LU.64 R22, [R1+0x2918] ;  /* 0x0029180001167983 */ /* 0x000ea80000300a00 */
[----:B------:R-:W2:Y:S04]  /*15f30*/  LDL.LU.64 R20, [R1+0x2910] ;  /* 0x0029100001147983 */ /* 0x000ea80000300a00 */
[----:B------:R-:W2:Y:S04]  /*15f40*/  LDL.LU.64 R26, [R1+0x2908] ;  /* 0x00290800011a7983 */ /* 0x000ea80000300a00 */
[----:B------:R-:W2:Y:S08]  /*15f50*/  LDL.LU.64 R24, [R1+0x2900] ;  /* 0x0029000001187983 */ /* 0x000eb00000300a00 */
[----:B------:R-:W-:Y:S04]  /*15f60*/  STL.64 [R1+0x90], R16 ;  /* 0x0000901001007387 */ /* 0x000fe80000100a00 */
[----:B------:R1:W-:Y:S02]  /*15f70*/  STL.64 [R1+0x98], R18 ;  /* 0x0000981201007387 */ /* 0x0003e40000100a00 */
[----:B-1----:R-:W-:Y:S01]  /*15f80*/  IMAD.MOV.U32 R19, RZ, RZ, R5 ;  /* 0x000000ffff137224 */ /* 0x002fe200078e0005 */
[----:B0-----:R-:W-:-:S02]  /*15f90*/  LOP3.LUT R5, R13, 0x7, RZ, 0xc0, !PT ;  /* 0x000000070d057812 */ /* 0x001fc400078ec0ff */
[----:B--2---:R-:W-:Y:S01]  /*15fa0*/  HMMA.16816.F32 R12, R24, R14, R20 ;  /* 0x0000000e180c723c */ /* 0x004fe20000001814 */
[----:B------:R-:W2:Y:S04]  /*15fb0*/  LDL.LU.64 R22, [R1+0x28f8] ;  /* 0x0028f80001167983 */ /* 0x000ea80000300a00 */
[----:B------:R-:W2:Y:S11]  /*15fc0*/  LDL.LU.64 R20, [R1+0x28f0] ;  /* 0x0028f00001147983 */ /* 0x000eb60000300a00 */
[----:B------:R-:W-:Y:S07]  /*15fd0*/  @!UPT UIADD3 URZ, URZ, URZ, URZ ;  /* 0x0000003f3f3ff290 */ /* 0x000fee000fffe03f */
[----:B------:R-:W-:Y:S04]  /*15fe0*/  STL.64 [R1+0x80], R12 ;  /* 0x0000800c01007387 */ /* 0x000fe80000100a00 */
[----:B------:R0:W-:Y:S04]  /*15ff0*/  STL.64 [R1+0x88], R14 ;  /* 0x0000880e01007387 */ /* 0x0001e80000100a00 */
[----:B0-----:R-:W4:Y:S04]  /*16000*/  LDL.LU.64 R14, [R1+0x28e8] ;  /* 0x0028e800010e7983 */ /* 0x001f280000300a00 */
[----:B------:R-:W4:Y:S01]  /*16010*/  LDL.LU.64 R12, [R1+0x28e0] ;  /* 0x0028e000010c7983 */ /* 0x000f220000300a00 */
[----:B------:R-:W-:-:S03]  /*16020*/  MOV R18, R8 ;  /* 0x0000000800127202 */ /* 0x000fc60000000f00 */
[----:B------:R-:W0:Y:S01]  /*16030*/  S2R R11, SR_TID.X ;  /* 0x00000000000b7919 */ /* 0x000e220000002100 */
[----:B------:R-:W-:Y:S01]  /*16040*/  IMAD R5, R5, 0x210, RZ ;  /* 0x0000021005057824 */ /* 0x000fe200078e02ff */
[----:B0-----:R-:W-:-:S04]  /*16050*/  SHF.L.U32 R11, R11, 0x1, RZ ;  /* 0x000000010b0b7819 */ /* 0x001fc800000006ff */
[----:B------:R-:W-:-:S05]  /*16060*/  LOP3.LUT R5, R5, 0x30, R11, 0x78, !PT ;  /* 0x0000003005057812 */ /* 0x000fca00078e780b */
[----:B------:R-:W-:Y:S01]  /*16070*/  LDSM.16.M88.4 R8, [R5+0x21100] ;  /* 0x021100000508783b */ /* 0x000fe20000000200 */
[C---:B----4-:R-:W-:Y:S03]  /*16080*/  HMMA.16816.F32 R12, R24.reuse, R18, R12 ;  /* 0x00000012180c723c */ /* 0x050fe6000000180c */
[----:B------:R-:W-:Y:S11]  /*16090*/  LDSM.16.M88.4 R16, [R5+0x22100] ;  /* 0x022100000510783b */ /* 0x000ff60000000200 */
[----:B------:R-:W-:Y:S09]  /*160a0*/  @!UPT UIADD3 URZ, URZ, URZ, URZ ;  /* 0x0000003f3f3ff290 */ /* 0x000ff2000fffe03f */
[----:B------:R-:W-:Y:S04]  /*160b0*/  STL.64 [R1+0x70], R12 ;  /* 0x0000700c01007387 */ /* 0x000fe80000100a00 */
[----:B------:R2:W-:Y:S02]  /*160c0*/  STL.64 [R1+0x78], R14 ;  /* 0x0000780e01007387 */ /* 0x0005e40000100a00 */
[----:B--2---:R-:W-:Y:S02]  /*160d0*/  HMMA.16816.F32 R12, R24, R6, R20 ;  /* 0x00000006180c723c */ /* 0x004fe40000001814 */
[----:B------:R-:W0:Y:S04]  /*160e0*/  LDSM.16.MT88.4 R20, [R2+0x10000] ;  /* 0x010000000214783b */ /* 0x000e280000004200 */
[----:B0-----:R-:W-:Y:S11]  /*160f0*/  STL.64 [R1+0x28a0], R22 ;  /* 0x0028a01601007387 */ /* 0x001ff60000100a00 */
[----:B------:R-:W-:Y:S06]  /*16100*/  @!UPT UIADD3 URZ, URZ, URZ, URZ ;  /* 0x0000003f3f3ff290 */ /* 0x000fec000fffe03f */
[----:B------:R-:W-:Y:S04]  /*16110*/  STL.64 [R1+0x60], R12 ;  /* 0x0000600c01007387 */ /* 0x000fe80000100a00 */
[----:B------:R-:W-:Y:S04]  /*16120*/  STL.64 [R1+0x68], R14 ;  /* 0x0000680e01007387 */ /* 0x000fe80000100a00 */
[----:B------:R-:W0:Y:S04]  /*16130*/  LDSM.16.M88.4 R12, [R5+0x20100] ;  /* 0x02010000050c783b */ /* 0x000e280000000200 */
[----:B------:R-:W-:Y:S04]  /*16140*/  STL.64 [R1+0x2898], R20 ;  /* 0x0028981401007387 */ /* 0x000fe80000100a00 */
[----:B0-----:R-:W-:Y:S04]  /*16150*/  STL.64 [R1+0x40], R12 ;  /* 0x0000400c01007387 */ /* 0x001fe80000100a00 */
[----:B------:R-:W-:Y:S04]  /*16160*/  STL.64 [R1+0x48], R14 ;  /* 0x0000480e01007387 */ /* 0x000fe80000100a00 */
[----:B------:R-:W-:Y:S04]  /*16170*/  STL.64 [R1+0x30], R8 ;  /* 0x0000300801007387 */ /* 0x000fe80000100a00 */
[----:B------:R-:W-:Y:S04]  /*16180*/  STL.64 [R1+0x38], R10 ;  /* 0x0000380a01007387 */ /* 0x000fe80000100a00 */
[----:B------:R-:W0:Y:S04]  /*16190*/  LDSM.16.M88.4 R8, [R5+0x24100] ;  /* 0x024100000508783b */ /* 0x000e280000000200 */
[----:B------:R-:W1:Y:S04]  /*161a0*/  LDSM.16.M88.4 R12, [R5+0x23100] ;  /* 0x02310000050c783b */ /* 0x000e680000000200 */
[----:B------:R-:W-:Y:S04]  /*161b0*/  STL.64 [R1+0x20], R16 ;  /* 0x0000201001007387 */ /* 0x000fe80000100a00 */
[----:B------:R-:W-:Y:S04]  /*161c0*/  STL.64 [R1+0x28], R18 ;  /* 0x0000281201007387 */ /* 0x000fe80000100a00 */
[----:B------:R-:W2:Y:S01]  /*161d0*/  LDSM.16.M88.4 R16, [R5+0x25100] ;  /* 0x025100000510783b */ /* 0x000ea20000000200 */
[----:B------:R-:W-:-:S02]  /*161e0*/  MOV R23, R0 ;  /* 0x0000000000177202 */ /* 0x000fc40000000f00 */
[----:B------:R-:W-:Y:S02]  /*161f0*/  MOV R22, R3 ;  /* 0x0000000300167202 */ /* 0x000fe40000000f00 */
[----:B0-----:R-:W-:Y:S01]  /*16200*/  MOV R0, R11 ;  /* 0x0000000b00007202 */ /* 0x001fe20000000f00 */
[----:B------:R-:W-:Y:S01]  /*16210*/  IMAD.MOV.U32 R3, RZ, RZ, R10 ;  /* 0x000000ffff037224 */ /* 0x000fe200078e000a */
[----:B-1----:R-:W-:Y:S04]  /*16220*/  STL.64 [R1+0x10], R12 ;  /* 0x0000100c01007387 */ /* 0x002fe80000100a00 */
[----:B------:R-:W-:Y:S04]  /*16230*/  STL.64 [R1+0x18], R14 ;  /* 0x0000180e01007387 */ /* 0x000fe80000100a00 */
[----:B------:R-:W-:Y:S04]  /*16240*/  STL.64 [R1], R8 ;  /* 0x0000000801007387 */ /* 0x000fe80000100a00 */
[----:B------:R-:W-:Y:S04]  /*16250*/  STL [R1+0x279c], R0 ;  /* 0x00279c0001007387 */ /* 0x000fe80000100800 */
[----:B------:R-:W-:Y:S04]  /*16260*/  STL [R1+0x2798], R3 ;  /* 0x0027980301007387 */ /* 0x000fe80000100800 */
[----:B--2---:R-:W-:Y:S04]  /*16270*/  STL.64 [R1+0x2848], R18 ;  /* 0x0028481201007387 */ /* 0x004fe80000100a00 */
[----:B------:R0:W-:Y:S04]  /*16280*/  STL.64 [R1+0x2840], R16 ;  /* 0x0028401001007387 */ /* 0x0001e80000100a00 */
[----:B------:R-:W1:Y:S04]  /*16290*/  LDSM.16.M88.4 R12, [R5+0x26100] ;  /* 0x02610000050c783b */ /* 0x000e680000000200 */
[----:B------:R-:W2:Y:S04]  /*162a0*/  LDSM.16.M88.4 R8, [R5+0x27100] ;  /* 0x027100000508783b */ /* 0x000ea80000000200 */
[----:B0-----:R-:W4:Y:S04]  /*162b0*/  LDL.LU R16, [R1+0x190] ;  /* 0x0001900001107983 */ /* 0x001f280000300800 */
[----:B------:R-:W4:Y:S04]  /*162c0*/  LDL.LU R17, [R1+0x194] ;  /* 0x0001940001117983 */ /* 0x000f280000300800 */
[----:B------:R-:W4:Y:S01]  /*162d0*/  LDL.LU R18, [R1+0x198] ;  /* 0x0001980001127983 */ /* 0x000f220000300800 */
[----:B---3--:R-:W-:-:S03]  /*162e0*/  MOV R19, R4 ;  /* 0x0000000400137202 */ /* 0x008fc60000000f00 */
[----:B------:R-:W0:Y:S04]  /*162f0*/  LDSM.16.MT88.4 R4, [R2+0x10100] ;  /* 0x010100000204783b */ /* 0x000e280000004200 */
[----:B-1----:R-:W-:Y:S04]  /*16300*/  STL [R1+0x2734], R14 ;  /* 0x0027340e01007387 */ /* 0x002fe80000100800 */
[----:B------:R-:W-:Y:S04]  /*16310*/  STL [R1+0x2730], R15 ;  /* 0x0027300f01007387 */ /* 0x000fe80000100800 */
[----:B------:R-:W-:Y:S04]  /*16320*/  STL.64 [R1+0x2850], R12 ;  /* 0x0028500c01007387 */ /* 0x000fe80000100a00 */
[----:B--2---:R-:W-:Y:S04]  /*16330*/  STL [R1+0x2714], R10 ;  /* 0x0027140a01007387 */ /* 0x004fe80000100800 */
[----:B------:R-:W-:Y:S04]  /*16340*/  STL [R1+0x2710], R11 ;  /* 0x0027100b01007387 */ /* 0x000fe80000100800 */
[----:B------:R-:W-:Y:S04]  /*16350*/  STL.64 [R1+0x28d0], R8 ;  /* 0x0028d00801007387 */ /* 0x000fe80000100a00 */
[----:B0-----:R-:W-:Y:S04]  /*16360*/  STL.64 [R1+0x2818], R6 ;  /* 0x0028180601007387 */ /* 0x001fe80000100a00 */
[----:B------:R0:W-:Y:S04]  /*16370*/  STL.64 [R1+0x2810], R4 ;  /* 0x0028100401007387 */ /* 0x0001e80000100a00 */
[----:B------:R-:W-:Y:S04]  /*16380*/  STL [R1+0x2808], R2 ;  /* 0x0028080201007387 */ /* 0x000fe80000100800 */
[----:B0-----:R-:W2:Y:S01]  /*16390*/  LDL.LU R4, [R1+0xf0] ;  /* 0x0000f00001047983 */ /* 0x001ea20000300800 */
[----:B----4-:R-:W-:Y:S11]  /*163a0*/  HMMA.16816.F32 R8, R24, R22, R16 ;  /* 0x000000161808723c */ /* 0x010ff60000001810 */
[----:B------:R-:W-:Y:S11]  /*163b0*/  @!UPT UIADD3 URZ, URZ, URZ, URZ ;  /* 0x0000003f3f3ff290 */ /* 0x000ff6000fffe03f */
[----:B------:R-:W-:Y:S01]  /*163c0*/  @!UPT UIADD3 URZ, URZ, URZ, URZ ;  /* 0x0000003f3f3ff290 */ /* 0x000fe2000fffe03f */
[----:B------:R0:W-:Y:S04]  /*163d0*/  STL.64 [R1+0x50], R8 ;  /* 0x0000500801007387 */ /* 0x0001e80000100a00 */
[----:B------:R1:W-:Y:S04]  /*163e0*/  STL.64 [R1+0x58], R10 ;  /* 0x0000580a01007387 */ /* 0x0003e80000100a00 */
[----:B------:R-:W2:Y:S04]  /*163f0*/  LDL.LU R5, [R1+0xf4] ;  /* 0x0000f40001057983 */ /* 0x000ea80000300800 */
[----:B------:R-:W3:Y:S04]  /*16400*/  LDL.LU R6, [R1+0xf8] ;  /* 0x0000f80001067983 */ /* 0x000ee80000300800 */
[----:B------:R-:W3:Y:S04]  /*16410*/  LDL.LU R7, [R1+0xfc] ;  /* 0x0000fc0001077983 */ /* 0x000ee80000300800 */
[----:B0-----:R-:W4:Y:S04]  /*16420*/  LDL.LU R8, [R1+0x180] ;  /* 0x0001800001087983 */ /* 0x001f280000300800 */
[----:B------:R-:W4:Y:S04]  /*16430*/  LDL.LU R9, [R1+0x184] ;  /* 0x0001840001097983 */ /* 0x000f280000300800 */
[----:B-1----:R-:W4:Y:S04]  /*16440*/  LDL.LU R10, [R1+0x188] ;  /* 0x00018800010a7983 */ /* 0x002f280000300800 */
[----:B------:R-:W4:Y:S04]  /*16450*/  LDL.LU R11, [R1+0x18c] ;  /* 0x00018c00010b7983 */ /* 0x000f280000300800 */
[----:B------:R-:W5:Y:S04]  /*16460*/  LDL.LU R22, [R1+0x1e8] ;  /* 0x0001e80001167983 */ /* 0x000f680000300800 */
[----:B------:R-:W5:Y:S01]  /*16470*/  LDL.LU R23, [R1+0x1ec] ;  /* 0x0001ec0001177983 */ /* 0x000f620000300800 */
[----:B------:R-:W-:Y:S01]  /*16480*/  MOV R18, R28 ;  /* 0x0000001c00127202 */ /* 0x000fe20000000f00 */
[----:B------:R-:W-:-:S02]  /*16490*/  IMAD.MOV.U32 R19, RZ, RZ, R29 ;  /* 0x000000ffff137224 */ /* 0x000fc400078e001d */
[----:B-----5:R-:W-:Y:S04]  /*164a0*/  STL.64 [R1+0x28b0], R22 ;  /* 0x0028b01601007387 */ /* 0x020fe80000100a00 */
[----:B------:R-:W5:Y:S04]  /*164b0*/  LDL.LU R28, [R1+0x28dc] ;  /* 0x0028dc00011c7983 */ /* 0x000f680000300800 */
[----:B------:R-:W2:Y:S04]  /*164c0*/  LDL.LU R29, [R1+0x28d8] ;  /* 0x0028d800011d7983 */ /* 0x000ea80000300800 */
[----:B------:R-:W-:Y:S04]  /*164d0*/  STL.64 [R1+0x28b8], R18 ;  /* 0x0028b81201007387 */ /* 0x000fe80000100a00 */
[----:B------:R-:W2:Y:S04]  /*164e0*/  LDL.LU R12, [R1+0x130] ;  /* 0x00013000010c7983 */ /* 0x000ea80000300800 */
[----:B------:R-:W2:Y:S04]  /*164f0*/  LDL.LU R13, [R1+0x134] ;  /* 0x00013400010d7983 */ /* 0x000ea80000300800 */
[----:B------:R-:W2:Y:S04]  /*16500*/  LDL.LU R14, [R1+0x138] ;  /* 0x00013800010e7983 */ /* 0x000ea80000300800 */
[----:B------:R-:W2:Y:S04]  /*16510*/  LDL.LU R15, [R1+0x13c] ;  /* 0x00013c00010f7983 */ /* 0x000ea80000300800 */
[----:B--2---:R0:W-:Y:S04]  /*16520*/  STL.64 [R1+0x28c8], R14 ;  /* 0x0028c80e01007387 */ /* 0x0041e80000100a00 */
[----:B------:R-:W-:Y:S04]  /*16530*/  STL.64 [R1+0x28c0], R12 ;  /* 0x0028c00c01007387 */ /* 0x000fe80000100a00 */
[----:B0-----:R-:W4:Y:S04]  /*16540*/  LDL.LU R14, [R1+0x158] ;  /* 0x00015800010e7983 */ /* 0x001f280000300800 */
[----:B------:R-:W4:Y:S04]  /*16550*/  LDL.LU R15, [R1+0x15c] ;  /* 0x00015c00010f7983 */ /* 0x000f280000300800 */
[----:B------:R-:W2:Y:S04]  /*16560*/  LDL.LU R22, [R1+0x168] ;  /* 0x0001680001167983 */ /* 0x000ea80000300800 */
[----:B------:R-:W2:Y:S04]  /*16570*/  LDL.LU R23, [R1+0x16c] ;  /* 0x00016c0001177983 */ /* 0x000ea80000300800 */
[----:B------:R-:W2:Y:S04]  /*16580*/  LDL.LU R16, [R1+0x170] ;  /* 0x0001700001107983 */ /* 0x000ea80000300800 */
[----:B------:R-:W2:Y:S04]  /*16590*/  LDL.LU R17, [R1+0x174] ;  /* 0x0001740001117983 */ /* 0x000ea80000300800 */
[----:B------:R-:W2:Y:S04]  /*165a0*/  LDL.LU R18, [R1+0x178] ;  /* 0x0001780001127983 */ /* 0x000ea80000300800 */
[----:B------:R-:W2:Y:S04]  /*165b0*/  LDL.LU R19, [R1+0x17c] ;  /* 0x00017c0001137983 */ /* 0x000ea80000300800 */
[----:B---3--:R-:W-:Y:S04]  /*165c0*/  STL.64 [R1+0x2870], R6 ;  /* 0x0028700601007387 */ /* 0x008fe80000100a00 */
[----:B------:R0:W-:Y:S04]  /*165d0*/  STL.64 [R1+0x2868], R4 ;  /* 0x0028680401007387 */ /* 0x0001e80000100a00 */
[----:B0-----:R-:W3:Y:S04]  /*165e0*/  LDL.LU.64 R4, [R1+0x30] ;  /* 0x0000300001047983 */ /* 0x001ee80000300a00 */
[----:B---3--:R0:W-:Y:S04]  /*165f0*/  STL.64 [R1+0x2880], R4 ;  /* 0x0028800401007387 */ /* 0x0081e80000100a00 */
[----:B0-----:R-:W3:Y:S01]  /*16600*/  LDL.LU.64 R4, [R1+0x40] ;  /* 0x0000400001047983 */ /* 0x001ee20000300a00 */
[----:B----4-:R-:W-:Y:S03]  /*16610*/  HMMA.16816.F32 R12, R24, R14, R8 ;  /* 0x0000000e180c723c */ /* 0x010fe60000001808 */
[----:B---3--:R0:W-:Y:S04]  /*16620*/  STL.64 [R1+0x28a8], R4 ;  /* 0x0028a80401007387 */ /* 0x0081e80000100a00 */
[----:B0-----:R-:W3:Y:S04]  /*16630*/  LDL.LU R4, [R1+0x120] ;  /* 0x0001200001047983 */ /* 0x001ee80000300800 */
[----:B------:R-:W3:Y:S04]  /*16640*/  LDL.LU R5, [R1+0x124] ;  /* 0x0001240001057983 */ /* 0x000ee80000300800 */
[----:B------:R-:W3:Y:S04]  /*16650*/  LDL.LU R6, [R1+0x128] ;  /* 0x0001280001067983 */ /* 0x000ee80000300800 */
[----:B------:R-:W3:Y:S04]  /*16660*/  LDL.LU R7, [R1+0x12c] ;  /* 0x00012c0001077983 */ /* 0x000ee80000300800 */
[----:B------:R-:W4:Y:S01]  /*16670*/  LDL.LU.64 R8, [R1+0x28d0] ;  /* 0x0028d00001087983 */ /* 0x000f220000300a00 */
[----:B------:R-:W-:-:S02]  /*16680*/  MOV R11, R14 ;  /* 0x0000000e000b7202 */ /* 0x000fc40000000f00 */
[----:B------:R-:W-:Y:S01]  /*16690*/  MOV R10, R15 ;  /* 0x0000000f000a7202 */ /* 0x000fe20000000f00 */
[----:B------:R0:W-:Y:S01]  /*166a0*/  STL [R1+0xb0], R12 ;  /* 0x0000b00c01007387 */ /* 0x0001e20000100800 */
[----:B------:R-:W-:-:S03]  /*166b0*/  MOV R2, R13 ;  /* 0x0000000d00027202 */ /* 0x000fc60000000f00 */
[----:B------:R-:W2:Y:S04]  /*166c0*/  LDL.LU.64 R14, [R1+0x28c8] ;  /* 0x0028c800010e7983 */ /* 0x000ea80000300a00 */
[----:B0-----:R-:W2:Y:S04]  /*166d0*/  LDL.LU.64 R12, [R1+0x28c0] ;  /* 0x0028c000010c7983 */ /* 0x001ea80000300a00 */
[----:B------:R-:W-:Y:S04]  /*166e0*/  STL.64 [R1+0x2828], R10 ;  /* 0x0028280a01007387 */ /* 0x000fe80000100a00 */
[----:B----4-:R0:W-:Y:S04]  /*166f0*/  STL.64 [R1+0x2820], R8 ;  /* 0x0028200801007387 */ /* 0x0101e80000100a00 */
[----:B0-----:R-:W4:Y:S04]  /*16700*/  LDL.LU R8, [R1+0xe0] ;  /* 0x0000e00001087983 */ /* 0x001f280000300800 */
[----:B------:R-:W4:Y:S04]  /*16710*/  LDL.LU R9, [R1+0xe4] ;  /* 0x0000e40001097983 */ /* 0x000f280000300800 */
[----:B------:R-:W2:Y:S04]  /*16720*/  LDL.LU R10, [R1+0xe8] ;  /* 0x0000e800010a7983 */ /* 0x000ea80000300800 */
[----:B------:R-:W2:Y:S04]  /*16730*/  LDL.LU R11, [R1+0xec] ;  /* 0x0000ec00010b7983 */ /* 0x000ea80000300800 */
[----:B--2---:R-:W-:Y:S04]  /*16740*/  STL.64 [R1+0x2860], R10 ;  /* 0x0028600a01007387 */ /* 0x004fe80000100a00 */
[----:B----4-:R0:W-:Y:S04]  /*16750*/  STL.64 [R1+0x2858], R8 ;  /* 0x0028580801007387 */ /* 0x0101e80000100a00 */
[----:B0-----:R-:W2:Y:S04]  /*16760*/  LDL.LU.64 R8, [R1+0x20] ;  /* 0x0000200001087983 */ /* 0x001ea80000300a00 */
[----:B--2---:R0:W-:Y:S04]  /*16770*/  STL.64 [R1+0x2878], R8 ;  /* 0x0028780801007387 */ /* 0x0041e80000100a00 */
[----:B0-----:R-:W2:Y:S04]  /*16780*/  LDL.LU R8, [R1+0x100] ;  /* 0x0001000001087983 */ /* 0x001ea80000300800 */
[----:B------:R-:W2:Y:S04]  /*16790*/  LDL.LU R9, [R1+0x104] ;  /* 0x0001040001097983 */ /* 0x000ea80000300800 */
[----:B------:R-:W4:Y:S04]  /*167a0*/  LDL.LU R10, [R1+0x108] ;  /* 0x00010800010a7983 */ /* 0x000f280000300800 */
[----:B------:R-:W4:Y:S01]  /*167b0*/  LDL.LU R11, [R1+0x10c] ;  /* 0x00010c00010b7983 */ /* 0x000f220000300800 */
[C---:B------:R-:W-:Y:S03]  /*167c0*/  HMMA.16816.F32 R20, R24.reuse, R22, R16 ;  /* 0x000000161814723c */ /* 0x040fe60000001810 */
[----:B----4-:R-:W-:Y:S04]  /*167d0*/  STL.64 [R1+0x2890], R10 ;  /* 0x0028900a01007387 */ /* 0x010fe80000100a00 */
[----:B--2---:R0:W-:Y:S04]  /*167e0*/  STL.64 [R1+0x2888], R8 ;  /* 0x0028880801007387 */ /* 0x0041e80000100a00 */
[----:B0-----:R-:W2:Y:S04]  /*167f0*/  LDL.LU R8, [R1+0x110] ;  /* 0x0001100001087983 */ /* 0x001ea80000300800 */
[----:B------:R-:W2:Y:S04]  /*16800*/  LDL.LU R9, [R1+0x114] ;  /* 0x0001140001097983 */ /* 0x000ea80000300800 */
[----:B------:R-:W2:Y:S04]  /*16810*/  LDL.LU R10, [R1+0x118] ;  /* 0x00011800010a7983 */ /* 0x000ea80000300800 */
[----:B------:R-:W2:Y:S04]  /*16820*/  LDL.LU R11, [R1+0x11c] ;  /* 0x00011c00010b7983 */ /* 0x000ea80000300800 */
[----:B------:R-:W4:Y:S04]  /*16830*/  LDL.LU.64 R18, [R1+0x28b8] ;  /* 0x0028b80001127983 */ /* 0x000f280000300a00 */
[----:B------:R-:W-:Y:S04]  /*16840*/  STL.64 [R1+0x160], R20 ;  /* 0x0001601401007387 */ /* 0x000fe80000100a00 */
[----:B------:R0:W-:Y:S04]  /*16850*/  STL.64 [R1+0x168], R22 ;  /* 0x0001681601007387 */ /* 0x0001e80000100a00 */
[----:B0-----:R-:W3:Y:S01]  /*16860*/  LDL.LU.64 R22, [R1+0x28b0] ;  /* 0x0028b00001167983 */ /* 0x001ee20000300a00 */
[C---:B----4-:R-:W-:Y:S03]  /*16870*/  HMMA.16816.F32 R16, R24.reuse, R18, R12 ;  /* 0x000000121810723c */ /* 0x050fe6000000180c */
[----:B------:R-:W4:Y:S05]  /*16880*/  LDL.LU R12, [R1+0xd0] ;  /* 0x0000d000010c7983 */ /* 0x000f2a0000300800 */
[----:B---3--:R-:W-:Y:S11]  /*16890*/  HMMA.16816.F32 R24, R24, R22, R4 ;  /* 0x000000161818723c */ /* 0x008ff60000001804 */
[----:B------:R-:W-:Y:S04]  /*168a0*/  @!UPT UIADD3 URZ, URZ, URZ, URZ ;  /* 0x0000003f3f3ff290 */ /* 0x000fe8000fffe03f */
[----:B------:R0:W-:Y:S04]  /*168b0*/  STL.64 [R1+0x170], R16 ;  /* 0x0001701001007387 */ /* 0x0001e80000100a00 */
[----:B------:R-:W-:Y:S04]  /*168c0*/  STL.64 [R1+0x178], R18 ;  /* 0x0001781201007387 */ /* 0x000fe80000100a00 */
[----:B------:R-:W4:Y:S04]  /*168d0*/  LDL.LU R13, [R1+0xd4] ;  /* 0x0000d400010d7983 */ /* 0x000f280000300800 */
[----:B0-----:R-:W4:Y:S04]  /*168e0*/  LDL.LU.64 R16, [R1] ;  /* 0x0000000001107983 */ /* 0x001f280000300a00 */
[----:B------:R-:W2:Y:S04]  /*168f0*/  LDL.LU.64 R4, [R1+0x28a8] ;  /* 0x0028a80001047983 */ /* 0x000ea80000300a00 */
[----:B------:R-:W2:Y:S04]  /*16900*/  LDL.LU.64 R22, [R1+0x28a0] ;  /* 0x0028a00001167983 */ /* 0x000ea80000300a00 */
[----:B------:R-:W2:Y:S04]  /*16910*/  LDL.LU.64 R20, [R1+0x2898] ;  /* 0x0028980001147983 */ /* 0x000ea80000300a00 */
[----:B------:R0:W-:Y:S01]  /*16920*/  STL.64 [R1+0x150], R24 ;  /* 0x0001501801007387 */ /* 0x0001e20000100a00 */
[----:B------:R-:W-:Y:S01]  /*16930*/  IMAD.MOV.U32 R14, RZ, RZ, R29 ;  /* 0x000000ffff0e7224 */ /* 0x000fe200078e001d */
[----:B-----5:R-:W-:-:S02]  /*16940*/  MOV R15, R28 ;  /* 0x0000001c000f7202 */ /* 0x020fc40000000f00 */
[----:B------:R-:W-:Y:S02]  /*16950*/  MOV R29, R26 ;  /* 0x0000001a001d7202 */ /* 0x000fe40000000f00 */
[----:B------:R-:W-:Y:S01]  /*16960*/  MOV R28, R27 ;  /* 0x0000001b001c7202 */ /* 0x000fe20000000f00 */
[----:B0-----:R-:W3:Y:S04]  /*16970*/  LDL.LU R24, [R1+0x10] ;  /* 0x0000100001187983 */ /* 0x001ee80000300800 */
[----:B------:R-:W3:Y:S01]  /*16980*/  LDL.LU R25, [R1+0x14] ;  /* 0x0000140001197983 */ /* 0x000ee20000300800 */
        /* <DEDUP_REMOVED lines=13> */
[----:B------:R0:W-:Y:S04]  /*16a60*/  STL.64 [R1+0x130], R8 ;  /* 0x0001300801007387 */ /* 0x0001e80000100a00 */
[----:B------:R1:W-:Y:S04]  /*16a70*/  STL.64 [R1+0x138], R10 ;  /* 0x0001380a01007387 */ /* 0x0003e80000100a00 */
[----:B0-----:R-:W2:Y:S04]  /*16a80*/  LDL.LU.64 R8, [R1+0x2878] ;  /* 0x0028780001087983 */ /* 0x001ea80000300a00 */
[----:B------:R-:W2:Y:S04]  /*16a90*/  LDL.LU.64 R6, [R1+0x2870] ;  /* 0x0028700001067983 */ /* 0x000ea80000300a00 */
[----:B------:R-:W2:Y:S02]  /*16aa0*/  LDL.LU.64 R4, [R1+0x2868] ;  /* 0x0028680001047983 */ /* 0x000ea40000300a00 */
[----:B--2---:R-:W-:Y:S11]  /*16ab0*/  HMMA.16816.F32 R4, R20, R8, R4 ;  /* 0x000000081404723c */ /* 0x004ff60000001804 */
[----:B------:R-:W-:Y:S11]  /*16ac0*/  @!UPT UIADD3 URZ, URZ, URZ, URZ ;  /* 0x0000003f3f3ff290 */ /* 0x000ff6000fffe03f */
[----:B------:R-:W-:Y:S01]  /*16ad0*/  @!UPT UIADD3 URZ, URZ, URZ, URZ ;  /* 0x0000003f3f3ff290 */ /* 0x000fe2000fffe03f */
[----:B------:R0:W-:Y:S04]  /*16ae0*/  STL.64 [R1+0x120], R4 ;  /* 0x0001200401007387 */ /* 0x0001e80000100a00 */
[----:B------:R-:W-:Y:S04]  /*16af0*/  STL.64 [R1+0x128], R6 ;  /* 0x0001280601007387 */ /* 0x000fe80000100a00 */
[----:B-1----:R-:W2:Y:S01]  /*16b00*/  LDL.LU.64 R10, [R1+0x2860] ;  /* 0x00286000010a7983 */ /* 0x002ea20000300a00 */
[----:B0-----:R-:W-:Y:S01]  /*16b10*/  IMAD.MOV.U32 R5, RZ, RZ, R8 ;  /* 0x000000ffff057224 */ /* 0x001fe200078e0008 */
[----:B------:R-:W-:-:S02]  /*16b20*/  MOV R4, R9 ;  /* 0x0000000900047202 */ /* 0x000fc40000000f00 */
[----:B------:R-:W2:Y:S04]  /*16b30*/  LDL.LU.64 R8, [R1+0x2858] ;  /* 0x0028580001087983 */ /* 0x000ea80000300a00 */
[----:B---3--:R0:W-:Y:S01]  /*16b40*/  STL.64 [R1+0x27c8], R24 ;  /* 0x0027c81801007387 */ /* 0x0081e20000100a00 */
[----:B--2---:R-:W-:Y:S07]  /*16b50*/  HMMA.16816.F32 R8, R20, R24, R8 ;  /* 0x000000181408723c */ /* 0x004fee0000001808 */
[----:B0-----:R-:W-:-:S02]  /*16b60*/  MOV R25, R4 ;  /* 0x0000000400197202 */ /* 0x001fc40000000f00 */
[----:B------:R-:W-:Y:S11]  /*16b70*/  MOV R24, R5 ;  /* 0x0000000500187202 */ /* 0x000ff60000000f00 */
[----:B------:R-:W-:Y:S03]  /*16b80*/  @!UPT UIADD3 URZ, URZ, URZ, URZ ;  /* 0x0000003f3f3ff290 */ /* 0x000fe6000fffe03f */
[----:B------:R-:W-:Y:S04]  /*16b90*/  STL.64 [R1+0x110], R8 ;  /* 0x0001100801007387 */ /* 0x000fe80000100a00 */
[----:B------:R-:W-:Y:S04]  /*16ba0*/  STL.64 [R1+0x118], R10 ;  /* 0x0001180a01007387 */ /* 0x000fe80000100a00 */
[----:B------:R-:W2:Y:S04]  /*16bb0*/  LDL.LU R4, [R1+0x90] ;  /* 0x0000900001047983 */ /* 0x000ea80000300800 */
[----:B------:R-:W2:Y:S04]  /*16bc0*/  LDL.LU R5, [R1+0x94] ;  /* 0x0000940001057983 */ /* 0x000ea80000300800 */
[----:B------:R-:W3:Y:S04]  /*16bd0*/  LDL.LU R6, [R1+0x98] ;  /* 0x0000980001067983 */ /* 0x000ee80000300800 */
[----:B------:R-:W3:Y:S01]  /*16be0*/  LDL.LU R7, [R1+0x9c] ;  /* 0x00009c0001077983 */ /* 0x000ee20000300800 */
[----:B----4-:R-:W-:Y:S03]  /*16bf0*/  HMMA.16816.F32 R12, R20, R16, R12 ;  /* 0x00000010140c723c */ /* 0x010fe6000000180c */
        /* <DEDUP_REMOVED lines=10> */
[----:B------:R0:W-:Y:S02]  /*16ca0*/  STL.64 [R1+0x27d8], R24 ;  /* 0x0027d81801007387 */ /* 0x0001e40000100a00 */
[----:B0-----:R-:W-:Y:S01]  /*16cb0*/  IMAD.MOV.U32 R24, RZ, RZ, R3 ;  /* 0x000000ffff187224 */ /* 0x001fe200078e0003 */
[----:B------:R-:W-:-:S05]  /*16cc0*/  MOV R25, R0 ;  /* 0x0000000000197202 */ /* 0x000fca0000000f00 */
[----:B------:R-:W-:Y:S04]  /*16cd0*/  STL.64 [R1+0x27f0], R24 ;  /* 0x0027f01801007387 */ /* 0x000fe80000100a00 */
[----:B------:R0:W-:Y:S04]  /*16ce0*/  STL.64 [R1+0x100], R12 ;  /* 0x0001000c01007387 */ /* 0x0001e80000100a00 */
[----:B------:R1:W-:Y:S04]  /*16cf0*/  STL.64 [R1+0x108], R14 ;  /* 0x0001080e01007387 */ /* 0x0003e80000100a00 */
[----:B0-----:R-:W3:Y:S01]  /*16d00*/  LDL.LU.64 R12, [R1+0x2850] ;  /* 0x00285000010c7983 */ /* 0x001ee20000300a00 */
[----:B-1----:R-:W-:-:S03]  /*16d10*/  MOV R15, R16 ;  /* 0x00000010000f7202 */ /* 0x002fc60000000f00 */
[----:B------:R-:W4:Y:S01]  /*16d20*/  LDL.LU.64 R18, [R1+0x2848] ;  /* 0x0028480001127983 */ /* 0x000f220000300a00 */
[----:B------:R-:W-:-:S03]  /*16d30*/  MOV R14, R17 ;  /* 0x00000011000e7202 */ /* 0x000fc60000000f00 */
[----:B------:R-:W2:Y:S02]  /*16d40*/  LDL.LU.64 R16, [R1+0x2840] ;  /* 0x0028400001107983 */ /* 0x000ea40000300a00 */
[----:B--2---:R-:W-:Y:S11]  /*16d50*/  HMMA.16816.F32 R4, R20, R16, R4 ;  /* 0x000000101404723c */ /* 0x004ff60000001804 */
[----:B------:R-:W-:Y:S11]  /*16d60*/  @!UPT UIADD3 URZ, URZ, URZ, URZ ;  /* 0x0000003f3f3ff290 */ /* 0x000ff6000fffe03f */
[----:B------:R-:W-:Y:S01]  /*16d70*/  @!UPT UIADD3 URZ, URZ, URZ, URZ ;  /* 0x0000003f3f3ff290 */ /* 0x000fe2000fffe03f */
[----:B------:R0:W-:Y:S01]  /*16d80*/  STL.64 [R1+0xf0], R4 ;  /* 0x0000f00401007387 */ /* 0x0001e20000100a00 */
[----:B------:R-:W-:Y:S01]  /*16d90*/  IMAD.MOV.U32 R0, RZ, RZ, R6 ;  /* 0x000000ffff007224 */ /* 0x000fe200078e0006 */
[----:B------:R-:W-:Y:S02]  /*16da0*/  MOV R3, R7 ;  /* 0x0000000700037202 */ /* 0x000fe40000000f00 */
[----:B------:R-:W2:Y:S04]  /*16db0*/  LDL.LU.64 R6, [R1+0x2838] ;  /* 0x0028380001067983 */ /* 0x000ea80000300a00 */
[----:B0-----:R-:W2:Y:S04]  /*16dc0*/  LDL.LU.64 R4, [R1+0x2830] ;  /* 0x0028300001047983 */ /* 0x001ea80000300a00 */
[----:B----4-:R-:W-:Y:S04]  /*16dd0*/  STL.64 [R1+0x27b8], R18 ;  /* 0x0027b81201007387 */ /* 0x010fe80000100a00 */
[----:B------:R0:W-:Y:S02]  /*16de0*/  STL.64 [R1+0x27b0], R16 ;  /* 0x0027b01001007387 */ /* 0x0001e40000100a00 */
[----:B0-----:R-:W-:Y:S01]  /*16df0*/  IMAD.MOV.U32 R16, RZ, RZ, R15 ;  /* 0x000000ffff107224 */ /* 0x001fe200078e000f */
[----:B------:R-:W-:-:S05]  /*16e00*/  MOV R17, R14 ;  /* 0x0000000e00117202 */ /* 0x000fca0000000f00 */
[----:B------:R0:W-:Y:S04]  /*16e10*/  STL.64 [R1+0x27d0], R16 ;  /* 0x0027d01001007387 */ /* 0x0001e80000100a00 */
[----:B0-----:R-:W4:Y:S04]  /*16e20*/  LDL.LU R16, [R1+0x60] ;  /* 0x0000600001107983 */ /* 0x001f280000300800 */
[----:B------:R-:W4:Y:S04]  /*16e30*/  LDL.LU R17, [R1+0x64] ;  /* 0x0000640001117983 */ /* 0x000f280000300800 */
[----:B------:R-:W5:Y:S04]  /*16e40*/  LDL.LU R18, [R1+0x68] ;  /* 0x0000680001127983 */ /* 0x000f680000300800 */
[----:B------:R-:W5:Y:S01]  /*16e50*/  LDL.LU R19, [R1+0x6c] ;  /* 0x00006c0001137983 */ /* 0x000f620000300800 */
[----:B---3--:R-:W-:Y:S03]  /*16e60*/  HMMA.16816.F32 R8, R20, R12, R8 ;  /* 0x0000000c1408723c */ /* 0x008fe60000001808 */
[----:B-----5:R-:W-:Y:S04]  /*16e70*/  STL.64 [R1+0x27e8], R18 ;  /* 0x0027e81201007387 */ /* 0x020fe80000100a00 */
[----:B----4-:R0:W-:Y:S04]  /*16e80*/  STL.64 [R1+0x27e0], R16 ;  /* 0x0027e01001007387 */ /* 0x0101e80000100a00 */
[----:B0-----:R-:W3:Y:S04]  /*16e90*/  LDL.LU R16, [R1+0x70] ;  /* 0x0000700001107983 */ /* 0x001ee80000300800 */
[----:B------:R-:W3:Y:S04]  /*16ea0*/  LDL.LU R17, [R1+0x74] ;  /* 0x0000740001117983 */ /* 0x000ee80000300800 */
[----:B------:R-:W4:Y:S04]  /*16eb0*/  LDL.LU R18, [R1+0x78] ;  /* 0x0000780001127983 */ /* 0x000f280000300800 */
[----:B------:R-:W4:Y:S04]  /*16ec0*/  LDL.LU R19, [R1+0x7c] ;  /* 0x00007c0001137983 */ /* 0x000f280000300800 */
[----:B----4-:R-:W-:Y:S04]  /*16ed0*/  STL.64 [R1+0x2800], R18 ;  /* 0x0028001201007387 */ /* 0x010fe80000100a00 */
[----:B---3--:R0:W-:Y:S04]  /*16ee0*/  STL.64 [R1+0x27f8], R16 ;  /* 0x0027f81001007387 */ /* 0x0081e80000100a00 */
[----:B0-----:R-:W3:Y:S04]  /*16ef0*/  LDL.LU R16, [R1+0x80] ;  /* 0x0000800001107983 */ /* 0x001ee80000300800 */
[----:B------:R-:W3:Y:S04]  /*16f00*/  LDL.LU R17, [R1+0x84] ;  /* 0x0000840001117983 */ /* 0x000ee80000300800 */
[----:B------:R-:W3:Y:S04]  /*16f10*/  LDL.LU R18, [R1+0x88] ;  /* 0x0000880001127983 */ /* 0x000ee80000300800 */
[----:B------:R-:W3:Y:S04]  /*16f20*/  LDL.LU R19, [R1+0x8c] ;  /* 0x00008c0001137983 */ /* 0x000ee80000300800 */
[----:B------:R-:W-:Y:S04]  /*16f30*/  STL.64 [R1+0xe0], R8 ;  /* 0x0000e00801007387 */ /* 0x000fe80000100a00 */
[----:B------:R0:W-:Y:S04]  /*16f40*/  STL.64 [R1+0xe8], R10 ;  /* 0x0000e80a01007387 */ /* 0x0001e80000100a00 */
[----:B0-----:R-:W4:Y:S04]  /*16f50*/  LDL.LU.64 R10, [R1+0x2828] ;  /* 0x00282800010a7983 */ /* 0x001f280000300a00 */
[----:B------:R-:W2:Y:S01]  /*16f60*/  LDL.LU.64 R8, [R1+0x2820] ;  /* 0x0028200001087983 */ /* 0x000ea20000300a00 */
[----:B------:R-:W-:-:S02]  /*16f70*/  MOV R24, R27 ;  /* 0x0000001b00187202 */ /* 0x000fc40000000f00 */
[----:B------:R-:W-:Y:S01]  /*16f80*/  MOV R25, R26 ;  /* 0x0000001a00197202 */ /* 0x000fe20000000f00 */
[----:B--2---:R-:W-:Y:S01]  /*16f90*/  HMMA.16816.F32 R20, R20, R8, R4 ;  /* 0x000000081414723c */ /* 0x004fe20000001804 */
[----:B------:R-:W3:Y:S04]  /*16fa0*/  LDL.LU.64 R6, [R1+0x2818] ;  /* 0x0028180001067983 */ /* 0x000ee80000300a00 */
[----:B------:R-:W3:Y:S11]  /*16fb0*/  LDL.LU.64 R4, [R1+0x2810] ;  /* 0x0028100001047983 */ /* 0x000ef60000300a00 */
[----:B------:R-:W-:Y:S07]  /*16fc0*/  @!UPT UIADD3 URZ, URZ, URZ, URZ ;  /* 0x0000003f3f3ff290 */ /* 0x000fee000fffe03f */
[----:B------:R0:W-:Y:S01]  /*16fd0*/  STL [R1+0xd0], R20 ;  /* 0x0000d01401007387 */ /* 0x0001e20000100800 */
[----:B------:R-:W-:Y:S02]  /*16fe0*/  MOV R15, R22 ;  /* 0x00000016000f7202 */ /* 0x000fe40000000f00 */
[----:B------:R-:W-:Y:S01]  /*16ff0*/  MOV R14, R21 ;  /* 0x00000015000e7202 */ /* 0x000fe20000000f00 */
[----:B------:R1:W-:Y:S04]  /*17000*/  STL [R1+0xdc], R23 ;  /* 0x0000dc1701007387 */ /* 0x0003e80000100800 */
[----:B0-----:R-:W2:Y:S04]  /*17010*/  LDL.LU R20, [R1+0x50] ;  /* 0x0000500001147983 */ /* 0x001ea80000300800 */
[----:B------:R-:W2:Y:S04]  /*17020*/  LDL.LU R21, [R1+0x54] ;  /* 0x0000540001157983 */ /* 0x000ea80000300800 */
[----:B------:R-:W2:Y:S04]  /*17030*/  LDL.LU R22, [R1+0x58] ;  /* 0x0000580001167983 */ /* 0x000ea80000300800 */
[----:B-1----:R-:W2:Y:S04]  /*17040*/  LDL.LU R23, [R1+0x5c] ;  /* 0x00005c0001177983 */ /* 0x002ea80000300800 */
[----:B------:R-:W-:Y:S04]  /*17050*/  STL [R1+0x278c], R15 ;  /* 0x00278c0f01007387 */ /* 0x000fe80000100800 */
[----:B------:R-:W-:Y:S04]  /*17060*/  STL [R1+0x2788], R14 ;  /* 0x0027880e01007387 */ /* 0x000fe80000100800 */
[----:B------:R0:W-:Y:S04]  /*17070*/  STL.64 [R1+0x27c0], R12 ;  /* 0x0027c00c01007387 */ /* 0x0001e80000100a00 */
[----:B0-----:R-:W5:Y:S01]  /*17080*/  LDL.LU R12, [R1+0xb0] ;  /* 0x0000b000010c7983 */ /* 0x001f620000300800 */
[----:B------:R-:W-:-:S03]  /*17090*/  IMAD.MOV.U32 R13, RZ, RZ, R2 ;  /* 0x000000ffff0d7224 */ /* 0x000fc600078e0002 */
[----:B------:R-:W2:Y:S01]  /*170a0*/  LDL.LU R2, [R1+0x2808] ;  /* 0x0028080001027983 */ /* 0x000ea20000300800 */
[C---:B---3--:R-:W-:Y:S03]  /*170b0*/  HMMA.16816.F32 R24, R4.reuse, R24, R16 ;  /* 0x000000180418723c */ /* 0x048fe60000001810 */
[----:B------:R-:W3:Y:S04]  /*170c0*/  LDL.LU.64 R18, [R1+0x2800] ;  /* 0x0028000001127983 */ /* 0x000ee80000300a00 */
[----:B------:R-:W3:Y:S11]  /*170d0*/  LDL.LU.64 R16, [R1+0x27f8] ;  /* 0x0027f80001107983 */ /* 0x000ef60000300a00 */
[----:B------:R-:W-:Y:S05]  /*170e0*/  @!UPT UIADD3 URZ, URZ, URZ, URZ ;  /* 0x0000003f3f3ff290 */ /* 0x000fea000fffe03f */
[----:B------:R0:W-:Y:S04]  /*170f0*/  STL.64 [R1+0xc0], R24 ;  /* 0x0000c01801007387 */ /* 0x0001e80000100a00 */
[----:B------:R3:W-:Y:S04]  /*17100*/  STL.64 [R1+0xc8], R26 ;  /* 0x0000c81a01007387 */ /* 0x0007e80000100a00 */
[----:B0-----:R-:W3:Y:S02]  /*17110*/  LDL.LU.64 R24, [R1+0x27f0] ;  /* 0x0027f00001187983 */ /* 0x001ee40000300a00 */
[C---:B---3--:R-:W-:Y:S02]  /*17120*/  HMMA.16816.F32 R24, R4.reuse, R24, R16 ;  /* 0x000000180418723c */ /* 0x048fe40000001810 */
[----:B------:R-:W3:Y:S04]  /*17130*/  LDL.LU.64 R18, [R1+0x27e8] ;  /* 0x0027e80001127983 */ /* 0x000ee80000300a00 */
[----:B------:R-:W3:Y:S11]  /*17140*/  LDL.LU.64 R16, [R1+0x27e0] ;  /* 0x0027e00001107983 */ /* 0x000ef60000300a00 */
[----:B------:R-:W-:Y:S06]  /*17150*/  @!UPT UIADD3 URZ, URZ, URZ, URZ ;  /* 0x0000003f3f3ff290 */ /* 0x000fec000fffe03f */
[----:B------:R0:W-:Y:S04]  /*17160*/  STL.64 [R1+0xa0], R24 ;  /* 0x0000a01801007387 */ /* 0x0001e80000100a00 */
[----:B------:R3:W-:Y:S04]  /*17170*/  STL.64 [R1+0xa8], R26 ;  /* 0x0000a81a01007387 */ /* 0x0007e80000100a00 */
[----:B0-----:R-:W3:Y:S02]  /*17180*/  LDL.LU.64 R24, [R1+0x27d8] ;  /* 0x0027d80001187983 */ /* 0x001ee40000300a00 */
[C---:B---3--:R-:W-:Y:S02]  /*17190*/  HMMA.16816.F32 R24, R4.reuse, R24, R16 ;  /* 0x000000180418723c */ /* 0x048fe40000001810 */
[----:B------:R-:W5:Y:S11]  /*171a0*/  LDL.LU.64 R16, [R1+0x27d0] ;  /* 0x0027d00001107983 */ /* 0x000f760000300a00 */
[----:B------:R-:W-:Y:S10]  /*171b0*/  @!UPT UIADD3 URZ, URZ, URZ, URZ ;  /* 0x0000003f3f3ff290 */ /* 0x000ff4000fffe03f */
[----:B------:R0:W-:Y:S04]  /*171c0*/  STL.64 [R1+0x90], R24 ;  /* 0x0000901801007387 */ /* 0x0001e80000100a00 */
[----:B0-----:R-:W2:Y:S01]  /*171d0*/  LDL.LU.64 R24, [R1+0x27c8] ;  /* 0x0027c80001187983 */ /* 0x001ea20000300a00 */
[----:B----4-:R-:W-:Y:S01]  /*171e0*/  MOV R14, R11 ;  /* 0x0000000b000e7202 */ /* 0x010fe20000000f00 */
[----:B------:R-:W-:Y:S01]  /*171f0*/  IMAD.MOV.U32 R11, RZ, RZ, R27 ;  /* 0x000000ffff0b7224 */ /* 0x000fe200078e001b */
[----:B------:R-:W-:Y:S02]  /*17200*/  MOV R15, R10 ;  /* 0x0000000a000f7202 */ /* 0x000fe40000000f00 */
[----:B------:R-:W-:Y:S02]  /*17210*/  MOV R10, R26 ;  /* 0x0000001a000a7202 */ /* 0x000fe40000000f00 */
[----:B------:R-:W-:Y:S04]  /*17220*/  STL [R1+0x271c], R11 ;  /* 0x00271c0b01007387 */ /* 0x000fe80000100800 */
[----:B------:R-:W-:Y:S01]  /*17230*/  STL [R1+0x2718], R10 ;  /* 0x0027180a01007387 */ /* 0x000fe20000100800 */
[C---:B--2---:R-:W-:Y:S03]  /*17240*/  HMMA.16816.F32 R24, R4.reuse, R24, R20 ;  /* 0x000000180418723c */ /* 0x044fe60000001814 */
[----:B------:R-:W0:Y:S05]  /*17250*/  LDSM.16.MT88.4 R20, [R2+0x12000] ;  /* 0x012000000214783b */ /* 0x000e2a0000004200 */
[----:B-----5:R-:W-:Y:S01]  /*17260*/  HMMA.16816.F32 R16, R4, R16, R12 ;  /* 0x000000100410723c */ /* 0x020fe2000000180c */
[----:B0-----:R-:W-:Y:S11]  /*17270*/  STL.64 [R1+0x27a8], R22 ;  /* 0x0027a81601007387 */ /* 0x001ff60000100a00 */
[----:B------:R-:W-:Y:S03]  /*17280*/  @!UPT UIADD3 URZ, URZ, URZ, URZ ;  /* 0x0000003f3f3ff290 */ /* 0x000fe6000fffe03f */
[----:B------:R-:W-:Y:S04]  /*17290*/  STL.64 [R1+0x80], R24 ;  /* 0x0000801801007387 */ /* 0x000fe80000100a00 */
[----:B------:R-:W-:Y:S04]  /*172a0*/  STL.64 [R1+0x88], R26 ;  /* 0x0000881a01007387 */ /* 0x000fe80000100a00 */
[----:B------:R-:W0:Y:S04]  /*172b0*/  LDSM.16.MT88.4 R24, [R2+0x12100] ;  /* 0x012100000218783b */ /* 0x000e280000004200 */
[----:B------:R1:W-:Y:S01]  /*172c0*/  STL.64 [R1+0x27a0], R20 ;  /* 0x0027a01401007387 */ /* 0x0003e20000100a00 */
[----:B------:R-:W-:Y:S01]  /*172d0*/  MOV R11, R18 ;  /* 0x00000012000b7202 */ /* 0x000fe20000000f00 */
[----:B------:R-:W-:-:S02]  /*172e0*/  IMAD.MOV.U32 R10, RZ, RZ, R19 ;  /* 0x000000ffff0a7224 */ /* 0x000fc400078e0013 */
[----:B-1----:R-:W2:Y:S04]  /*172f0*/  LDL.LU R20, [R1+0x160] ;  /* 0x0001600001147983 */ /* 0x002ea80000300800 */
[----:B------:R-:W2:Y:S04]  /*17300*/  LDL.LU R21, [R1+0x164] ;  /* 0x0001640001157983 */ /* 0x000ea80000300800 */
[----:B------:R-:W2:Y:S04]  /*17310*/  LDL.LU R22, [R1+0x168] ;  /* 0x0001680001167983 */ /* 0x000ea80000300800 */
[----:B------:R-:W2:Y:S04]  /*17320*/  LDL.LU R23, [R1+0x16c] ;  /* 0x00016c0001177983 */ /* 0x000ea80000300800 */
[----:B0-----:R-:W-:Y:S04]  /*17330*/  STL.64 [R1+0x2708], R26 ;  /* 0x0027081a01007387 */ /* 0x001fe80000100a00 */
[----:B------:R0:W-:Y:S04]  /*17340*/  STL.64 [R1+0x2700], R24 ;  /* 0x0027001801007387 */ /* 0x0001e80000100a00 */
[----:B0-----:R-:W3:Y:S04]  /*17350*/  LDL.LU R24, [R1+0x150] ;  /* 0x0001500001187983 */ /* 0x001ee80000300800 */
[----:B------:R-:W3:Y:S04]  /*17360*/  LDL.LU R25, [R1+0x154] ;  /* 0x0001540001197983 */ /* 0x000ee80000300800 */
[----:B------:R-:W-:Y:S04]  /*17370*/  STL [R1+0x26f8], R2 ;  /* 0x0026f80201007387 */ /* 0x000fe80000100800 */
[----:B------:R-:W4:Y:S04]  /*17380*/  LDL.LU.64 R12, [R1+0x27c0] ;  /* 0x0027c000010c7983 */ /* 0x000f280000300a00 */
[----:B------:R0:W-:Y:S04]  /*17390*/  STL.64 [R1+0x70], R16 ;  /* 0x0000701001007387 */ /* 0x0001e80000100a00 */
[----:B------:R-:W5:Y:S04]  /*173a0*/  LDL.LU.64 R18, [R1+0x27b8] ;  /* 0x0027b80001127983 */ /* 0x000f680000300a00 */
[----:B0-----:R-:W2:Y:S01]  /*173b0*/  LDL.LU.64 R16, [R1+0x27b0] ;  /* 0x0027b00001107983 */ /* 0x001ea20000300a00 */
[----:B------:R-:W-:-:S02]  /*173c0*/  MOV R26, R29 ;  /* 0x0000001d001a7202 */ /* 0x000fc40000000f00 */
[----:B------:R-:W-:Y:S01]  /*173d0*/  MOV R27, R28 ;  /* 0x0000001c001b7202 */ /* 0x000fe20000000f00 */
[----:B--2---:R-:W-:Y:S11]  /*173e0*/  HMMA.16816.F32 R20, R4, R16, R20 ;  /* 0x000000100414723c */ /* 0x004ff60000001814 */
[----:B------:R-:W-:Y:S11]  /*173f0*/  @!UPT UIADD3 URZ, URZ, URZ, URZ ;  /* 0x0000003f3f3ff290 */ /* 0x000ff6000fffe03f */
[----:B------:R-:W-:Y:S02]  /*17400*/  @!UPT UIADD3 URZ, URZ, URZ, URZ ;  /* 0x0000003f3f3ff290 */ /* 0x000fe4000fffe03f */
[----:B------:R-:W-:Y:S01]  /*17410*/  MOV R29, R22 ;  /* 0x00000016001d7202 */ /* 0x000fe20000000f00 */
[----:B------:R-:W-:Y:S01]  /*17420*/  IMAD.MOV.U32 R28, RZ, RZ, R23 ;  /* 0x000000ffff1c7224 */ /* 0x000fe200078e0017 */
[----:B------:R-:W-:Y:S01]  /*17430*/  MOV R15, R20 ;  /* 0x00000014000f7202 */ /* 0x000fe20000000f00 */
[----:B------:R-:W2:Y:S01]  /*17440*/  LDL.LU.64 R22, [R1+0x27a8] ;  /* 0x0027a80001167983 */ /* 0x000ea20000300a00 */
[----:B------:R-:W-:-:S03]  /*17450*/  MOV R14, R21 ;  /* 0x00000015000e7202 */ /* 0x000fc60000000f00 */
[----:B------:R-:W2:Y:S04]  /*17460*/  LDL.LU.64 R20, [R1+0x27a0] ;  /* 0x0027a00001147983 */ /* 0x000ea80000300a00 */
[----:B-----5:R0:W-:Y:S04]  /*17470*/  STL.64 [R1+0x2738], R18 ;  /* 0x0027381201007387 */ /* 0x0201e80000100a00 */
[----:B------:R-:W4:Y:S04]  /*17480*/  LDL.LU R16, [R1+0x170] ;  /* 0x0001700001107983 */ /* 0x000f280000300800 */
[----:B------:R-:W4:Y:S04]  /*17490*/  LDL.LU R17, [R1+0x174] ;  /* 0x0001740001117983 */ /* 0x000f280000300800 */
[----:B0-----:R-:W4:Y:S04]  /*174a0*/  LDL.LU R18, [R1+0x178] ;  /* 0x0001780001127983 */ /* 0x001f280000300800 */
[----:B------:R-:W4:Y:S02]  /*174b0*/  LDL.LU R19, [R1+0x17c] ;  /* 0x00017c0001137983 */ /* 0x000f240000300800 */
[C---:B----4-:R-:W-:Y:S08]  /*174c0*/  HMMA.16816.F32 R16, R4.reuse, R12, R16 ;  /* 0x0000000c0410723c */ /* 0x050ff00000001810 */
[----:B---3--:R-:W-:Y:S11]  /*174d0*/  HMMA.16816.F32 R4, R4, R8, R24 ;  /* 0x000000080404723c */ /* 0x008ff60000001818 */
[----:B------:R-:W-:Y:S04]  /*174e0*/  @!UPT UIADD3 URZ, URZ, URZ, URZ ;  /* 0x0000003f3f3ff290 */ /* 0x000fe8000fffe03f */
[----:B------:R0:W-:Y:S04]  /*174f0*/  STL.64 [R1+0x50], R16 ;  /* 0x0000501001007387 */ /* 0x0001e80000100a00 */
[----:B------:R1:W-:Y:S04]  /*17500*/  STL [R1+0x58], R18 ;  /* 0x0000581201007387 */ /* 0x0003e80000100800 */
[----:B------:R3:W-:Y:S01]  /*17510*/  STL.64 [R1+0x2790], R14 ;  /* 0x0027900e01007387 */ /* 0x0007e20000100a00 */
[----:B------:R-:W-:-:S03]  /*17520*/  MOV R2, R19 ;  /* 0x0000001300027202 */ /* 0x000fc60000000f00 */
[----:B------:R4:W-:Y:S04]  /*17530*/  STL.64 [R1+0x2750], R10 ;  /* 0x0027500a01007387 */ /* 0x0009e80000100a00 */
[----:B0-----:R-:W5:Y:S04]  /*17540*/  LDL.LU R16, [R1+0x100] ;  /* 0x0001000001107983 */ /* 0x001f680000300800 */
[----:B------:R-:W5:Y:S04]  /*17550*/  LDL.LU R17, [R1+0x104] ;  /* 0x0001040001117983 */ /* 0x000f680000300800 */
[----:B-1----:R-:W2:Y:S04]  /*17560*/  LDL.LU R18, [R1+0x108] ;  /* 0x0001080001127983 */ /* 0x002ea80000300800 */
[----:B------:R-:W2:Y:S04]  /*17570*/  LDL.LU R19, [R1+0x10c] ;  /* 0x00010c0001137983 */ /* 0x000ea80000300800 */
[----:B------:R-:W2:Y:S04]  /*17580*/  LDL.LU R12, [R1+0x140] ;  /* 0x00014000010c7983 */ /* 0x000ea80000300800 */
[----:B------:R-:W2:Y:S04]  /*17590*/  LDL.LU R13, [R1+0x144] ;  /* 0x00014400010d7983 */ /* 0x000ea80000300800 */
[----:B---3--:R-:W3:Y:S04]  /*175a0*/  LDL.LU R14, [R1+0x148] ;  /* 0x00014800010e7983 */ /* 0x008ee80000300800 */
[----:B------:R-:W3:Y:S04]  /*175b0*/  LDL.LU R15, [R1+0x14c] ;  /* 0x00014c00010f7983 */ /* 0x000ee80000300800 */
[----:B------:R-:W2:Y:S04]  /*175c0*/  LDL.LU R8, [R1+0x110] ;  /* 0x0001100001087983 */ /* 0x000ea80000300800 */
[----:B------:R-:W2:Y:S04]  /*175d0*/  LDL.LU R9, [R1+0x114] ;  /* 0x0001140001097983 */ /* 0x000ea80000300800 */
[----:B----4-:R-:W4:Y:S04]  /*175e0*/  LDL.LU R10, [R1+0x118] ;  /* 0x00011800010a7983 */ /* 0x010f280000300800 */
[----:B------:R-:W4:Y:S04]  /*175f0*/  LDL.LU R11, [R1+0x11c] ;  /* 0x00011c00010b7983 */ /* 0x000f280000300800 */
[----:B----4-:R-:W-:Y:S04]  /*17600*/  STL.64 [R1+0x2760], R10 ;  /* 0x0027600a01007387 */ /* 0x010fe80000100a00 */
[----:B--2---:R0:W-:Y:S04]  /*17610*/  STL.64 [R1+0x2758], R8 ;  /* 0x0027580801007387 */ /* 0x0041e80000100a00 */
[----:B0-----:R-:W2:Y:S04]  /*17620*/  LDL.LU R8, [R1+0x120] ;  /* 0x0001200001087983 */ /* 0x001ea80000300800 */
[----:B------:R-:W2:Y:S04]  /*17630*/  LDL.LU R9, [R1+0x124] ;  /* 0x0001240001097983 */ /* 0x000ea80000300800 */
[----:B------:R-:W4:Y:S04]  /*17640*/  LDL.LU R10, [R1+0x128] ;  /* 0x00012800010a7983 */ /* 0x000f280000300800 */
[----:B------:R-:W4:Y:S04]  /*17650*/  LDL.LU R11, [R1+0x12c] ;  /* 0x00012c00010b7983 */ /* 0x000f280000300800 */
[----:B----4-:R0:W-:Y:S04]  /*17660*/  STL.64 [R1+0x2778], R10 ;  /* 0x0027780a01007387 */ /* 0x0101e80000100a00 */
[----:B--2---:R-:W-:Y:S04]  /*17670*/  STL.64 [R1+0x2770], R8 ;  /* 0x0027700801007387 */ /* 0x004fe80000100a00 */
[----:B0-----:R-:W2:Y:S04]  /*17680*/  LDL.LU.64 R10, [R1+0x38] ;  /* 0x00003800010a7983 */ /* 0x001ea80000300a00 */
[----:B------:R0:W-:Y:S04]  /*17690*/  STL.64 [R1+0x2748], R18 ;  /* 0x0027481201007387 */ /* 0x0001e80000100a00 */
[----:B-----5:R-:W-:Y:S04]  /*176a0*/  STL.64 [R1+0x2740], R16 ;  /* 0x0027401001007387 */ /* 0x020fe80000100a00 */
[----:B0-----:R-:W4:Y:S04]  /*176b0*/  LDL.LU.64 R18, [R1+0x18] ;  /* 0x0000180001127983 */ /* 0x001f280000300a00 */
[----:B----4-:R0:W-:Y:S04]  /*176c0*/  STL.64 [R1+0x2768], R18 ;  /* 0x0027681201007387 */ /* 0x0101e80000100a00 */
[----:B0-----:R-:W4:Y:S01]  /*176d0*/  LDL.LU.64 R18, [R1+0x28] ;  /* 0x0000280001127983 */ /* 0x001f220000300a00 */
[----:B------:R-:W-:-:S02]  /*176e0*/  MOV R26, R0 ;  /* 0x00000000001a7202 */ /* 0x000fc40000000f00 */
[----:B------:R-:W-:Y:S01]  /*176f0*/  MOV R27, R3 ;  /* 0x00000003001b7202 */ /* 0x000fe20000000f00 */
[----:B----4-:R0:W-:Y:S04]  /*17700*/  STL.64 [R1+0x2780], R18 ;  /* 0x0027801201007387 */ /* 0x0101e80000100a00 */
[----:B------:R-:W2:Y:S04]  /*17710*/  LDL.LU R16, [R1+0x130] ;  /* 0x0001300001107983 */ /* 0x000ea80000300800 */
[----:B------:R-:W2:Y:S04]  /*17720*/  LDL.LU R17, [R1+0x134] ;  /* 0x0001340001117983 */ /* 0x000ea80000300800 */
[----:B0-----:R-:W2:Y:S04]  /*17730*/  LDL.LU R18, [R1+0x138] ;  /* 0x0001380001127983 */ /* 0x001ea80000300800 */
[----:B------:R-:W2:Y:S04]  /*17740*/  LDL.LU R19, [R1+0x13c] ;  /* 0x00013c0001137983 */ /* 0x000ea80000300800 */
[----:B------:R-:W4:Y:S04]  /*17750*/  LDL.LU R24, [R1+0xf0] ;  /* 0x0000f00001187983 */ /* 0x000f280000300800 */
[----:B------:R-:W4:Y:S04]  /*17760*/  LDL.LU R25, [R1+0xf4] ;  /* 0x0000f40001197983 */ /* 0x000f280000300800 */
[----:B------:R-:W5:Y:S04]  /*17770*/  LDL.LU R0, [R1+0x279c] ;  /* 0x00279c0001007983 */ /* 0x000f680000300800 */
[----:B------:R-:W2:Y:S04]  /*17780*/  LDL.LU R3, [R1+0x2798] ;  /* 0x0027980001037983 */ /* 0x000ea80000300800 */
[----:B------:R0:W-:Y:S04]  /*17790*/  STL.64 [R1+0x2678], R6 ;  /* 0x0026780601007387 */ /* 0x0001e80000100a00 */
[----:B------:R-:W-:Y:S04]  /*177a0*/  STL.64 [R1+0x2670], R4 ;  /* 0x0026700401007387 */ /* 0x000fe80000100a00 */
[----:B0-----:R-:W3:Y:S02]  /*177b0*/  LDL.LU.64 R6, [R1+0x48] ;  /* 0x0000480001067983 */ /* 0x001ee40000300a00 */
[C---:B---3--:R-:W-:Y:S11]  /*177c0*/  HMMA.16816.F32 R12, R20.reuse, R6, R12 ;  /* 0x00000006140c723c */ /* 0x048ff6000000180c */
[----:B------:R-:W-:Y:S11]  /*177d0*/  @!UPT UIADD3 URZ, URZ, URZ, URZ ;  /* 0x0000003f3f3ff290 */ /* 0x000ff6000fffe03f */
[----:B------:R-:W-:Y:S01]  /*177e0*/  @!UPT UIADD3 URZ, URZ, URZ, URZ ;  /* 0x0000003f3f3ff290 */ /* 0x000fe2000fffe03f */
[----:B------:R-:W-:Y:S04]  /*177f0*/  STL.64 [R1+0x1b0], R12 ;  /* 0x0001b00c01007387 */ /* 0x000fe80000100a00 */
[----:B------:R0:W-:Y:S04]  /*17800*/  STL.64 [R1+0x1b8], R14 ;  /* 0x0001b80e01007387 */ /* 0x0001e80000100a00 */
[----:B0-----:R-:W3:Y:S01]  /*17810*/  LDL.LU.64 R14, [R1+0x2790] ;  /* 0x00279000010e7983 */ /* 0x001ee20000300a00 */
[----:B--2---:R-:W-:Y:S01]  /*17820*/  HMMA.16816.F32 R16, R20, R10, R16 ;  /* 0x0000000a1410723c */ /* 0x004fe20000001810 */
[----:B------:R-:W-:Y:S01]  /*17830*/  IMAD.MOV.U32 R13, RZ, RZ, R6 ;  /* 0x000000ffff0d7224 */ /* 0x000fe200078e0006 */
[----:B------:R-:W-:Y:S01]  /*17840*/  MOV R12, R7 ;  /* 0x00000007000c7202 */ /* 0x000fe20000000f00 */
[----:B------:R-:W-:Y:S01]  /*17850*/  IMAD.MOV.U32 R6, RZ, RZ, R29 ;  /* 0x000000ffff067224 */ /* 0x000fe200078e001d */
[----:B------:R-:W-:-:S02]  /*17860*/  MOV R7, R28 ;  /* 0x0000001c00077202 */ /* 0x000fc40000000f00 */
[----:B---3--:R-:W-:Y:S02]  /*17870*/  MOV R4, R15 ;  /* 0x0000000f00047202 */ /* 0x008fe40000000f00 */
[----:B------:R-:W-:Y:S01]  /*17880*/  MOV R5, R14 ;  /* 0x0000000e00057202 */ /* 0x000fe20000000f00 */
[----:B------:R-:W2:Y:S04]  /*17890*/  LDL.LU R15, [R1+0x278c] ;  /* 0x00278c00010f7983 */ /* 0x000ea80000300800 */
[----:B------:R-:W3:Y:S04]  /*178a0*/  LDL.LU R14, [R1+0x2788] ;  /* 0x00278800010e7983 */ /* 0x000ee80000300800 */
[----:B------:R0:W-:Y:S04]  /*178b0*/  STL.64 [R1+0x2688], R6 ;  /* 0x0026880601007387 */ /* 0x0001e80000100a00 */
[----:B------:R-:W-:Y:S04]  /*178c0*/  STL.64 [R1+0x2680], R4 ;  /* 0x0026800401007387 */ /* 0x000fe80000100a00 */
[----:B------:R-:W-:Y:S01]  /*178d0*/  STL.64 [R1+0x1a0], R16 ;  /* 0x0001a01001007387 */ /* 0x000fe20000100a00 */
[----:B0-----:R-:W-:-:S03]  /*178e0*/  MOV R6, R3 ;  /* 0x0000000300067202 */ /* 0x001fc60000000f00 */
[----:B------:R0:W-:Y:S01]  /*178f0*/  STL.64 [R1+0x1a8], R18 ;  /* 0x0001a81201007387 */ /* 0x0001e20000100a00 */
[----:B-----5:R-:W-:Y:S01]  /*17900*/  MOV R7, R0 ;  /* 0x0000000000077202 */ /* 0x020fe20000000f00 */
[----:B------:R-:W-:Y:S01]  /*17910*/  IMAD.MOV.U32 R3, RZ, RZ, R10 ;  /* 0x000000ffff037224 */ /* 0x000fe200078e000a */
[----:B------:R-:W-:Y:S01]  /*17920*/  MOV R0, R11 ;  /* 0x0000000b00007202 */ /* 0x000fe20000000f00 */
[----:B0-----:R-:W5:Y:S04]  /*17930*/  LDL.LU.64 R18, [R1+0x2780] ;  /* 0x0027800001127983 */ /* 0x001f680000300a00 */
[----:B------:R-:W5:Y:S04]  /*17940*/  LDL.LU.64 R10, [R1+0x2778] ;  /* 0x00277800010a7983 */ /* 0x000f680000300a00 */
[----:B------:R-:W5:Y:S02]  /*17950*/  LDL.LU.64 R8, [R1+0x2770] ;  /* 0x0027700001087983 */ /* 0x000f640000300a00 */
[----:B-----5:R-:W-:Y:S01]  /*17960*/  HMMA.16816.F32 R8, R20, R18, R8 ;  /* 0x000000121408723c */ /* 0x020fe20000001808 */
[----:B------:R-:W-:-:S02]  /*17970*/  MOV R5, R18 ;  /* 0x0000001200057202 */ /* 0x000fc40000000f00 */
[----:B------:R-:W-:Y:S02]  /*17980*/  MOV R4, R19 ;  /* 0x0000001300047202 */ /* 0x000fe40000000f00 */
[----:B------:R-:W5:Y:S11]  /*17990*/  LDL.LU.64 R18, [R1+0x2768] ;  /* 0x0027680001127983 */ /* 0x000f760000300a00 */
[----:B------:R-:W-:Y:S07]  /*179a0*/  @!UPT UIADD3 URZ, URZ, URZ, URZ ;  /* 0x0000003f3f3ff290 */ /* 0x000fee000fffe03f */
[----:B------:R0:W-:Y:S01]  /*179b0*/  STL.64 [R1+0x190], R8 ;  /* 0x0001900801007387 */ /* 0x0001e20000100a00 */
[----:B------:R-:W-:Y:S01]  /*179c0*/  IMAD.MOV.U32 R29, RZ, RZ, R10 ;  /* 0x000000ffff1d7224 */ /* 0x000fe200078e000a */
[----:B------:R-:W-:Y:S02]  /*179d0*/  MOV R28, R11 ;  /* 0x0000000b001c7202 */ /* 0x000fe40000000f00 */
[----:B------:R-:W5:Y:S04]  /*179e0*/  LDL.LU.64 R10, [R1+0x2760] ;  /* 0x00276000010a7983 */ /* 0x000f680000300a00 */
[----:B0-----:R-:W5:Y:S04]  /*179f0*/  LDL.LU.64 R8, [R1+0x2758] ;  /* 0x0027580001087983 */ /* 0x001f680000300a00 */
[----:B------:R-:W-:Y:S04]  /*17a00*/  STL [R1+0x266c], R28 ;  /* 0x00266c1c01007387 */ /* 0x000fe80000100800 */
[----:B------:R-:W-:Y:S01]  /*17a10*/  STL [R1+0x2668], R29 ;  /* 0x0026681d01007387 */ /* 0x000fe20000100800 */
[C---:B-----5:R-:W-:Y:S11]  /*17a20*/  HMMA.16816.F32 R8, R20.reuse, R18, R8 ;  /* 0x000000121408723c */ /* 0x060ff60000001808 */
[----:B------:R-:W-:Y:S11]  /*17a30*/  @!UPT UIADD3 URZ, URZ, URZ, URZ ;  /* 0x0000003f3f3ff290 */ /* 0x000ff6000fffe03f */
[----:B------:R-:W-:Y:S01]  /*17a40*/  @!UPT UIADD3 URZ, URZ, URZ, URZ ;  /* 0x0000003f3f3ff290 */ /* 0x000fe2000fffe03f */
[----:B------:R0:W-:Y:S04]  /*17a50*/  STL.64 [R1+0x180], R8 ;  /* 0x0001800801007387 */ /* 0x0001e80000100a00 */
[----:B------:R1:W-:Y:S01]  /*17a60*/  STL.64 [R1+0x188], R10 ;  /* 0x0001880a01007387 */ /* 0x0003e20000100a00 */
[----:B0-----:R-:W-:Y:S02]  /*17a70*/  MOV R9, R18 ;  /* 0x0000001200097202 */ /* 0x001fe40000000f00 */
[----:B------:R-:W-:Y:S01]  /*17a80*/  MOV R8, R19 ;  /* 0x0000001300087202 */ /* 0x000fe20000000f00 */
[----:B-1----:R-:W5:Y:S04]  /*17a90*/  LDL.LU.64 R10, [R1+0x2750] ;  /* 0x00275000010a7983 */ /* 0x002f680000300a00 */
[----:B------:R-:W2:Y:S04]  /*17aa0*/  LDL.LU.64 R18, [R1+0x2748] ;  /* 0x0027480001127983 */ /* 0x000ea80000300a00 */
[----:B------:R-:W2:Y:S02]  /*17ab0*/  LDL.LU.64 R16, [R1+0x2740] ;  /* 0x0027400001107983 */ /* 0x000ea40000300a00 */
[----:B--2---:R-:W-:Y:S11]  /*17ac0*/  HMMA.16816.F32 R16, R20, R6, R16 ;  /* 0x000000061410723c */ /* 0x004ff60000001810 */
[----:B------:R-:W-:Y:S11]  /*17ad0*/  @!UPT UIADD3 URZ, URZ, URZ, URZ ;  /* 0x0000003f3f3ff290 */ /* 0x000ff6000fffe03f */
[----:B------:R-:W-:Y:S01]  /*17ae0*/  @!UPT UIADD3 URZ, URZ, URZ, URZ ;  /* 0x0000003f3f3ff290 */ /* 0x000fe2000fffe03f */
[----:B------:R-:W-:Y:S01]  /*17af0*/  STL.64 [R1+0x170], R16 ;  /* 0x0001701001007387 */ /* 0x000fe20000100a00 */
[----:B------:R-:W-:Y:S01]  /*17b00*/  IMAD.MOV.U32 R28, RZ, RZ, R18 ;  /* 0x000000ffff1c7224 */ /* 0x000fe200078e0012 */
[----:B------:R-:W-:Y:S02]  /*17b10*/  MOV R29, R19 ;  /* 0x00000013001d7202 */ /* 0x000fe40000000f00 */
[----:B------:R-:W4:Y:S04]  /*17b20*/  LDL.LU.64 R18, [R1+0x2738] ;  /* 0x0027380001127983 */ /* 0x000f280000300a00 */
[----:B------:R0:W-:Y:S02]  /*17b30*/  STL.64 [R1+0x26a0], R6 ;  /* 0x0026a00601007387 */ /* 0x0001e40000100a00 */
[----:B0-----:R-:W-:-:S02]  /*17b40*/  MOV R6, R9 ;  /* 0x0000000900067202 */ /* 0x001fc40000000f00 */
[----:B------:R-:W-:-:S05]  /*17b50*/  MOV R7, R8 ;  /* 0x0000000800077202 */ /* 0x000fca0000000f00 */
[----:B------:R0:W-:Y:S02]  /*17b60*/  STL.64 [R1+0x26b8], R6 ;  /* 0x0026b80601007387 */ /* 0x0001e40000100a00 */
[----:B0-----:R-:W-:Y:S01]  /*17b70*/  IMAD.MOV.U32 R6, RZ, RZ, R5 ;  /* 0x000000ffff067224 */ /* 0x001fe200078e0005 */
[----:B------:R-:W-:-:S05]  /*17b80*/  MOV R7, R4 ;  /* 0x0000000400077202 */ /* 0x000fca0000000f00 */
[----:B------:R0:W-:Y:S02]  /*17b90*/  STL.64 [R1+0x26d0], R6 ;  /* 0x0026d00601007387 */ /* 0x0001e40000100a00 */
[----:B0-----:R-:W-:Y:S02]  /*17ba0*/  MOV R6, R3 ;  /* 0x0000000300067202 */ /* 0x001fe40000000f00 */
[----:B------:R-:W-:-:S05]  /*17bb0*/  MOV R7, R0 ;  /* 0x0000000000077202 */ /* 0x000fca0000000f00 */
[----:B------:R-:W-:Y:S04]  /*17bc0*/  STL.64 [R1+0x26e8], R6 ;  /* 0x0026e80601007387 */ /* 0x000fe80000100a00 */
[----:B-----5:R-:W-:Y:S01]  /*17bd0*/  STL.64 [R1+0x2728], R10 ;  /* 0x0027280a01007387 */ /* 0x020fe20000100a00 */
[----:B----4-:R-:W-:Y:S11]  /*17be0*/  HMMA.16816.F32 R24, R20, R18, R24 ;  /* 0x000000121418723c */ /* 0x010ff60000001818 */
[----:B------:R-:W-:Y:S11]  /*17bf0*/  @!UPT UIADD3 URZ, URZ, URZ, URZ ;  /* 0x0000003f3f3ff290 */ /* 0x000ff6000fffe03f */
[----:B------:R-:W-:Y:S02]  /*17c00*/  @!UPT UIADD3 URZ, URZ, URZ, URZ ;  /* 0x0000003f3f3ff290 */ /* 0x000fe4000fffe03f */
[----:B------:R-:W-:Y:S01]  /*17c10*/  IMAD.MOV.U32 R8, RZ, RZ, R24 ;  /* 0x000000ffff087224 */ /* 0x000fe200078e0018 */
[----:B------:R-:W-:-:S05]  /*17c20*/  MOV R9, R25 ;  /* 0x0000001900097202 */ /* 0x000fca0000000f00 */
[----:B------:R0:W-:Y:S01]  /*17c30*/  STL.64 [R1+0x2720], R8 ;  /* 0x0027200801007387 */ /* 0x0001e20000100a00 */
[----:B------:R-:W-:Y:S02]  /*17c40*/  MOV R3, R26 ;  /* 0x0000001a00037202 */ /* 0x000fe40000000f00 */
[----:B---3--:R-:W-:Y:S02]  /*17c50*/  MOV R25, R14 ;  /* 0x0000000e00197202 */ /* 0x008fe40000000f00 */
[----:B------:R-:W-:Y:S01]  /*17c60*/  MOV R26, R15 ;  /* 0x0000000f001a7202 */ /* 0x000fe20000000f00 */
[----:B0-----:R-:W2:Y:S04]  /*17c70*/  LDL.LU R8, [R1+0xe0] ;  /* 0x0000e00001087983 */ /* 0x001ea80000300800 */
[----:B------:R-:W2:Y:S04]  /*17c80*/  LDL.LU R9, [R1+0xe4] ;  /* 0x0000e40001097983 */ /* 0x000ea80000300800 */
[----:B------:R-:W2:Y:S04]  /*17c90*/  LDL.LU R10, [R1+0xe8] ;  /* 0x0000e800010a7983 */ /* 0x000ea80000300800 */
[----:B------:R-:W2:Y:S04]  /*17ca0*/  LDL.LU R11, [R1+0xec] ;  /* 0x0000ec00010b7983 */ /* 0x000ea80000300800 */
[----:B------:R0:W-:Y:S04]  /*17cb0*/  STL.64 [R1+0x26f0], R18 ;  /* 0x0026f01201007387 */ /* 0x0001e80000100a00 */
[----:B------:R-:W3:Y:S04]  /*17cc0*/  LDL.LU R24, [R1+0xd0] ;  /* 0x0000d00001187983 */ /* 0x000ee80000300800 */
[----:B------:R-:W2:Y:S04]  /*17cd0*/  LDL.LU R14, [R1+0x2734] ;  /* 0x00273400010e7983 */ /* 0x000ea80000300800 */
[----:B------:R-:W2:Y:S01]  /*17ce0*/  LDL.LU R15, [R1+0x2730] ;  /* 0x00273000010f7983 */ /* 0x000ea20000300800 */
[----:B------:R-:W-:-:S03]  /*17cf0*/  MOV R0, R27 ;  /* 0x0000001b00007202 */ /* 0x000fc60000000f00 */
[----:B------:R-:W3:Y:S01]  /*17d00*/  LDL.LU R27, [R1+0xdc] ;  /* 0x0000dc00011b7983 */ /* 0x000ee20000300800 */
[----:B------:R-:W-:-:S03]  /*17d10*/  IMAD.MOV.U32 R6, RZ, RZ, R13 ;  /* 0x000000ffff067224 */ /* 0x000fc600078e000d */
[----:B------:R-:W4:Y:S01]  /*17d20*/  LDL.LU R16, [R1+0xc0] ;  /* 0x0000c00001107983 */ /* 0x000f220000300800 */
[----:B------:R-:W-:-:S03]  /*17d30*/  MOV R7, R12 ;  /* 0x0000000c00077202 */ /* 0x000fc60000000f00 */
[----:B------:R-:W4:Y:S04]  /*17d40*/  LDL.LU R17, [R1+0xc4] ;  /* 0x0000c40001117983 */ /* 0x000f280000300800 */
[----:B0-----:R-:W4:Y:S04]  /*17d50*/  LDL.LU R18, [R1+0xc8] ;  /* 0x0000c80001127983 */ /* 0x001f280000300800 */
[----:B------:R-:W4:Y:S01]  /*17d60*/  LDL.LU R19, [R1+0xcc] ;  /* 0x0000cc0001137983 */ /* 0x000f220000300800 */
[----:B--2---:R-:W-:Y:S11]  /*17d70*/  HMMA.16816.F32 R8, R20, R14, R8 ;  /* 0x0000000e1408723c */ /* 0x004ff60000001808 */
[----:B------:R-:W-:Y:S11]  /*17d80*/  @!UPT UIADD3 URZ, URZ, URZ, URZ ;  /* 0x0000003f3f3ff290 */ /* 0x000ff6000fffe03f */
[----:B------:R-:W-:Y:S01]  /*17d90*/  @!UPT UIADD3 URZ, URZ, URZ, URZ ;  /* 0x0000003f3f3ff290 */ /* 0x000fe2000fffe03f */
[----:B------:R0:W-:Y:S01]  /*17da0*/  STL.64 [R1+0x158], R10 ;  /* 0x0001580a01007387 */ /* 0x0001e20000100a00 */
[----:B------:R-:W-:Y:S01]  /*17db0*/  IMAD.MOV.U32 R12, RZ, RZ, R8 ;  /* 0x000000ffff0c7224 */ /* 0x000fe200078e0008 */
[----:B------:R-:W-:Y:S02]  /*17dc0*/  MOV R13, R9 ;  /* 0x00000009000d7202 */ /* 0x000fe40000000f00 */
[----:B0-----:R-:W2:Y:S04]  /*17dd0*/  LDL.LU.64 R10, [R1+0x2728] ;  /* 0x00272800010a7983 */ /* 0x001ea80000300a00 */
[----:B------:R-:W5:Y:S04]  /*17de0*/  LDL.LU.64 R8, [R1+0x2720] ;  /* 0x0027200001087983 */ /* 0x000f680000300a00 */
[----:B------:R-:W-:Y:S04]  /*17df0*/  STL.64 [R1+0x2698], R14 ;  /* 0x0026980e01007387 */ /* 0x000fe80000100a00 */
[----:B------:R0:W-:Y:S04]  /*17e00*/  STL.64 [R1+0x2690], R12 ;  /* 0x0026900c01007387 */ /* 0x0001e80000100a00 */
[----:B0-----:R-:W3:Y:S04]  /*17e10*/  LDL.LU R12, [R1+0x70] ;  /* 0x00007000010c7983 */ /* 0x001ee80000300800 */
[----:B------:R-:W3:Y:S01]  /*17e20*/  LDL.LU R13, [R1+0x74] ;  /* 0x00007400010d7983 */ /* 0x000ee20000300800 */
[----:B--2---:R-:W-:-:S02]  /*17e30*/  MOV R14, R11 ;  /* 0x0000000b000e7202 */ /* 0x004fc40000000f00 */
[----:B------:R-:W-:Y:S01]  /*17e40*/  MOV R15, R10 ;  /* 0x0000000a000f7202 */ /* 0x000fe20000000f00 */
[----:B------:R-:W2:Y:S04]  /*17e50*/  LDL.LU R11, [R1+0x271c] ;  /* 0x00271c00010b7983 */ /* 0x000ea80000300800 */
[----:B------:R-:W2:Y:S04]  /*17e60*/  LDL.LU R10, [R1+0x2718] ;  /* 0x00271800010a7983 */ /* 0x000ea80000300800 */
[----:B------:R-:W-:Y:S04]  /*17e70*/  STL.64 [R1+0x26b0], R14 ;  /* 0x0026b00e01007387 */ /* 0x000fe80000100a00 */
[----:B---3--:R0:W-:Y:S04]  /*17e80*/  STL.64 [R1+0x26a8], R12 ;  /* 0x0026a80c01007387 */ /* 0x0081e80000100a00 */
[----:B0-----:R-:W3:Y:S04]  /*17e90*/  LDL.LU R12, [R1+0x80] ;  /* 0x00008000010c7983 */ /* 0x001ee80000300800 */
[----:B------:R-:W3:Y:S04]  /*17ea0*/  LDL.LU R13, [R1+0x84] ;  /* 0x00008400010d7983 */ /* 0x000ee80000300800 */
[----:B------:R-:W2:Y:S04]  /*17eb0*/  LDL.LU R14, [R1+0x88] ;  /* 0x00008800010e7983 */ /* 0x000ea80000300800 */
[----:B------:R-:W2:Y:S04]  /*17ec0*/  LDL.LU R15, [R1+0x8c] ;  /* 0x00008c00010f7983 */ /* 0x000ea80000300800 */
[----:B--2---:R0:W-:Y:S04]  /*17ed0*/  STL.64 [R1+0x26c8], R14 ;  /* 0x0026c80e01007387 */ /* 0x0041e80000100a00 */
[----:B---3--:R1:W-:Y:S01]  /*17ee0*/  STL.64 [R1+0x26c0], R12 ;  /* 0x0026c00c01007387 */ /* 0x0083e20000100a00 */
[----:B0-----:R-:W-:-:S03]  /*17ef0*/  IMAD.MOV.U32 R14, RZ, RZ, R10 ;  /* 0x000000ffff0e7224 */ /* 0x001fc600078e000a */
[----:B-1----:R-:W2:Y:S01]  /*17f00*/  LDL.LU R12, [R1+0x90] ;  /* 0x00009000010c7983 */ /* 0x002ea20000300800 */
[----:B------:R-:W-:-:S03]  /*17f10*/  MOV R15, R11 ;  /* 0x0000000b000f7202 */ /* 0x000fc60000000f00 */
[----:B------:R-:W2:Y:S04]  /*17f20*/  LDL.LU R13, [R1+0x94] ;  /* 0x00009400010d7983 */ /* 0x000ea80000300800 */
[----:B------:R-:W3:Y:S04]  /*17f30*/  LDL.LU R10, [R1+0x2714] ;  /* 0x00271400010a7983 */ /* 0x000ee80000300800 */
[----:B------:R-:W3:Y:S04]  /*17f40*/  LDL.LU R11, [R1+0x2710] ;  /* 0x00271000010b7983 */ /* 0x000ee80000300800 */
[----:B------:R-:W-:Y:S04]  /*17f50*/  STL.64 [R1+0x26e0], R14 ;  /* 0x0026e00e01007387 */ /* 0x000fe80000100a00 */
[----:B--2---:R0:W-:Y:S01]  /*17f60*/  STL.64 [R1+0x26d8], R12 ;  /* 0x0026d80c01007387 */ /* 0x0041e20000100a00 */
[----:B---3--:R-:W-:Y:S03]  /*17f70*/  HMMA.16816.F32 R20, R20, R10, R24 ;  /* 0x0000000a1414723c */ /* 0x008fe60000001818 */
[----:B0-----:R-:W2:Y:S04]  /*17f80*/  LDL.LU R12, [R1+0xa0] ;  /* 0x0000a000010c7983 */ /* 0x001ea80000300800 */
[----:B------:R-:W2:Y:S04]  /*17f90*/  LDL.LU R13, [R1+0xa4] ;  /* 0x0000a400010d7983 */ /* 0x000ea80000300800 */
[----:B------:R-:W2:Y:S04]  /*17fa0*/  LDL.LU R14, [R1+0xa8] ;  /* 0x0000a800010e7983 */ /* 0x000ea80000300800 */
[----:B------:R-:W2:Y:S04]  /*17fb0*/  LDL.LU R15, [R1+0xac] ;  /* 0x0000ac00010f7983 */ /* 0x000ea80000300800 */
[----:B------:R-:W4:Y:S04]  /*17fc0*/  LDL.LU.64 R26, [R1+0x2708] ;  /* 0x00270800011a7983 */ /* 0x000f280000300a00 */
[----:B------:R-:W4:Y:S04]  /*17fd0*/  LDL.LU.64 R24, [R1+0x2700] ;  /* 0x0027000001187983 */ /* 0x000f280000300a00 */
[----:B------:R0:W-:Y:S04]  /*17fe0*/  STL.64 [R1+0x140], R20 ;  /* 0x0001401401007387 */ /* 0x0001e80000100a00 */
[----:B------:R1:W-:Y:S04]  /*17ff0*/  STL.64 [R1+0x148], R22 ;  /* 0x0001481601007387 */ /* 0x0003e80000100a00 */
[----:B0-----:R-:W3:Y:S04]  /*18000*/  LDL.LU R20, [R1+0x50] ;  /* 0x0000500001147983 */ /* 0x001ee80000300800 */
[----:B------:R-:W3:Y:S01]  /*18010*/  LDL.LU R21, [R1+0x54] ;  /* 0x0000540001157983 */ /* 0x000ee20000300800 */
[----:B-1----:R-:W-:-:S03]  /*18020*/  MOV R23, R2 ;  /* 0x0000000200177202 */ /* 0x002fc60000000f00 */
[----:B------:R-:W3:Y:S04]  /*18030*/  LDL.LU R22, [R1+0x58] ;  /* 0x0000580001167983 */ /* 0x000ee80000300800 */
[----:B------:R-:W2:Y:S01]  /*18040*/  LDL.LU R2, [R1+0x26f8] ;  /* 0x0026f80001027983 */ /* 0x000ea20000300800 */
[C---:B----4-:R-:W-:Y:S03]  /*18050*/  HMMA.16816.F32 R4, R24.reuse, R6, R16 ;  /* 0x000000061804723c */ /* 0x050fe60000001810 */
[----:B------:R-:W4:Y:S11]  /*18060*/  LDL.LU.64 R18, [R1+0x26f0] ;  /* 0x0026f00001127983 */ /* 0x000f360000300a00 */
[----:B------:R-:W-:Y:S09]  /*18070*/  @!UPT UIADD3 URZ, URZ, URZ, URZ ;  /* 0x0000003f3f3ff290 */ /* 0x000ff2000fffe03f */
[----:B------:R-:W-:Y:S04]  /*18080*/  STL.64 [R1+0x130], R4 ;  /* 0x0001300401007387 */ /* 0x000fe80000100a00 */
[----:B------:R0:W-:Y:S04]  /*18090*/  STL.64 [R1+0x138], R6 ;  /* 0x0001380601007387 */ /* 0x0001e80000100a00 */
[----:B0-----:R-:W2:Y:S02]  /*180a0*/  LDL.LU.64 R6, [R1+0x26e8] ;  /* 0x0026e80001067983 */ /* 0x001ea40000300a00 */
[C---:B--2---:R-:W-:Y:S02]  /*180b0*/  HMMA.16816.F32 R4, R24.reuse, R6, R12 ;  /* 0x000000061804723c */ /* 0x044fe4000000180c */
[----:B------:R-:W2:Y:S04]  /*180c0*/  LDL.LU.64 R14, [R1+0x26e0] ;  /* 0x0026e000010e7983 */ /* 0x000ea80000300a00 */
[----:B------:R-:W2:Y:S11]  /*180d0*/  LDL.LU.64 R12, [R1+0x26d8] ;  /* 0x0026d800010c7983 */ /* 0x000eb60000300a00 */
[----:B------:R-:W-:Y:S06]  /*180e0*/  @!UPT UIADD3 URZ, URZ, URZ, URZ ;  /* 0x0000003f3f3ff290 */ /* 0x000fec000fffe03f */
        /* <DEDUP_REMOVED lines=18> */
[----:B------:R-:W3:Y:S04]  /*18210*/  LDL.LU.64 R14, [R1+0x2698] ;  /* 0x00269800010e7983 */ /* 0x000ee80000300a00 */
[----:B------:R-:W2:Y:S11]  /*18220*/  LDL.LU.64 R12, [R1+0x2690] ;  /* 0x00269000010c7983 */ /* 0x000eb60000300a00 */
[----:B------:R-:W-:Y:S06]  /*18230*/  @!UPT UIADD3 URZ, URZ, URZ, URZ ;  /* 0x0000003f3f3ff290 */ /* 0x000fec000fffe03f */
[----:B------:R-:W-:Y:S04]  /*18240*/  STL.64 [R1+0xf0], R4 ;  /* 0x0000f00401007387 */ /* 0x000fe80000100a00 */
[----:B------:R0:W-:Y:S04]  /*18250*/  STL.64 [R1+0xf8], R6 ;  /* 0x0000f80601007387 */ /* 0x0001e80000100a00 */
[----:B0-----:R-:W4:Y:S04]  /*18260*/  LDL.LU.64 R6, [R1+0x2688] ;  /* 0x0026880001067983 */ /* 0x001f280000300a00 */
[----:B------:R-:W4:Y:S04]  /*18270*/  LDL.LU.64 R4, [R1+0x2680] ;  /* 0x0026800001047983 */ /* 0x000f280000300a00 */
[----:B------:R-:W0:Y:S04]  /*18280*/  S2R R17, SR_TID.X ;  /* 0x0000000000117919 */ /* 0x000e280000002100 */
[----:B------:R-:W1:Y:S01]  /*18290*/  S2R R16, SR_TID.X ;  /* 0x0000000000107919 */ /* 0x000e620000002100 */
[C---:B----4-:R-:W-:Y:S11]  /*182a0*/  HMMA.16816.F32 R4, R24.reuse, R18, R4 ;  /* 0x000000121804723c */ /* 0x050ff60000001804 */
[----:B------:R-:W-:Y:S11]  /*182b0*/  @!UPT UIADD3 URZ, URZ, URZ, URZ ;  /* 0x0000003f3f3ff290 */ /* 0x000ff6000fffe03f */
[----:B------:R-:W-:Y:S01]  /*182c0*/  @!UPT UIADD3 URZ, URZ, URZ, URZ ;  /* 0x0000003f3f3ff290 */ /* 0x000fe2000fffe03f */
[----:B------:R-:W-:Y:S04]  /*182d0*/  STL.64 [R1+0xe0], R4 ;  /* 0x0000e00401007387 */ /* 0x000fe80000100a00 */
[----:B------:R4:W-:Y:S04]  /*182e0*/  STL.64 [R1+0xe8], R6 ;  /* 0x0000e80601007387 */ /* 0x0009e80000100a00 */
[----:B----4-:R-:W4:Y:S04]  /*182f0*/  LDL.LU.64 R6, [R1+0x2678] ;  /* 0x0026780001067983 */ /* 0x010f280000300a00 */
[----:B------:R-:W4:Y:S01]  /*18300*/  LDL.LU.64 R4, [R1+0x2670] ;  /* 0x0026700001047983 */ /* 0x000f220000300a00 */
[----:B---3--:R-:W-:Y:S01]  /*18310*/  HMMA.16816.F32 R20, R24, R14, R20 ;  /* 0x0000000e1814723c */ /* 0x008fe20000001814 */
[----:B0-----:R-:W-:-:S02]  /*18320*/  LOP3.LUT R17, R17, 0x7, RZ, 0xc0, !PT ;  /* 0x0000000711117812 */ /* 0x001fc400078ec0ff */
[----:B-1----:R-:W-:Y:S01]  /*18330*/  SHF.L.U32 R16, R16, 0x1, RZ ;  /* 0x0000000110107819 */ /* 0x002fe200000006ff */
[----:B--2---:R-:W-:Y:S02]  /*18340*/  STL.64 [R1+0x2600], R12 ;  /* 0x0026000c01007387 */ /* 0x004fe40000100a00 */
[----:B------:R-:W-:Y:S11]  /*18350*/  IMAD R17, R17, 0x210, RZ ;  /* 0x0000021011117824 */ /* 0x000ff600078e02ff */
[----:B------:R-:W-:Y:S06]  /*18360*/  @!UPT UIADD3 URZ, URZ, URZ, URZ ;  /* 0x0000003f3f3ff290 */ /* 0x000fec000fffe03f */
[----:B------:R-:W-:Y:S04]  /*18370*/  STL.64 [R1+0x50], R20 ;  /* 0x0000501401007387 */ /* 0x000fe80000100a00 */
[----:B------:R0:W-:Y:S02]  /*18380*/  STL.64 [R1+0x58], R22 ;  /* 0x0000581601007387 */ /* 0x0001e40000100a00 */
[----:B0-----:R-:W-:Y:S02]  /*18390*/  LOP3.LUT R23, R17, 0x30, R16, 0x78, !PT ;  /* 0x0000003011177812 */ /* 0x001fe400078e7810 */
[----:B------:R-:W-:Y:S02]  /*183a0*/  LDSM.16.MT88.4 R16, [R2+0x14000] ;  /* 0x014000000210783b */ /* 0x000fe40000004200 */
[----:B------:R-:W-:-:S05]  /*183b0*/  LOP3.LUT R23, R23, 0x40, RZ, 0x3c, !PT ;  /* 0x0000004017177812 */ /* 0x000fca00078e3cff */
[----:B------:R-:W0:Y:S01]  /*183c0*/  LDSM.16.M88.4 R12, [R23+0x20100] ;  /* 0x02010000170c783b */ /* 0x000e220000000200 */
[----:B----4-:R-:W-:Y:S07]  /*183d0*/  HMMA.16816.F32 R24, R24, R10, R4 ;  /* 0x0000000a1818723c */ /* 0x010fee0000001804 */
[----:B0-----:R-:W-:Y:S01]  /*183e0*/  IMAD.MOV.U32 R5, RZ, RZ, R12 ;  /* 0x000000ffff057224 */ /* 0x001fe200078e000c */
[----:B------:R-:W-:Y:S11]  /*183f0*/  MOV R4, R13 ;  /* 0x0000000d00047202 */ /* 0x000ff60000000f00 */
[----:B------:R-:W-:Y:S04]  /*18400*/  @!UPT UIADD3 URZ, URZ, URZ, URZ ;  /* 0x0000003f3f3ff290 */ /* 0x000fe8000fffe03f */
[----:B------:R-:W-:Y:S04]  /*18410*/  STL.64 [R1+0x2548], R26 ;  /* 0x0025481a01007387 */ /* 0x000fe80000100a00 */
[----:B------:R-:W-:Y:S04]  /*18420*/  STL.64 [R1+0x2540], R24 ;  /* 0x0025401801007387 */ /* 0x000fe80000100a00 */
[----:B------:R-:W-:Y:S04]  /*18430*/  STL.64 [R1+0x60], R12 ;  /* 0x0000600c01007387 */ /* 0x000fe80000100a00 */
[----:B------:R-:W0:Y:S04]  /*18440*/  LDSM.16.M88.4 R24, [R23+0x21100] ;  /* 0x021100001718783b */ /* 0x000e280000000200 */
[----:B------:R-:W-:Y:S04]  /*18450*/  STL.64 [R1+0x68], R14 ;  /* 0x0000680e01007387 */ /* 0x000fe80000100a00 */
[----:B------:R-:W1:Y:S04]  /*18460*/  LDSM.16.M88.4 R12, [R23+0x22100] ;  /* 0x02210000170c783b */ /* 0x000e680000000200 */
[----:B0-----:R-:W-:Y:S04]  /*18470*/  STL.64 [R1+0xd0], R24 ;  /* 0x0000d01801007387 */ /* 0x001fe80000100a00 */
[----:B------:R-:W-:Y:S04]  /*18480*/  STL.64 [R1+0xd8], R26 ;  /* 0x0000d81a01007387 */ /* 0x000fe80000100a00 */
[----:B-1----:R-:W-:Y:S01]  /*18490*/  STL.64 [R1+0xc0], R12 ;  /* 0x0000c00c01007387 */ /* 0x002fe20000100a00 */
[----:B------:R-:W-:-:S02]  /*184a0*/  MOV R7, R12 ;  /* 0x0000000c00077202 */ /* 0x000fc40000000f00 */
[----:B------:R-:W-:Y:S01]  /*184b0*/  MOV R6, R13 ;  /* 0x0000000d00067202 */ /* 0x000fe20000000f00 */
[----:B------:R-:W-:Y:S04]  /*184c0*/  STL.64 [R1+0xc8], R14 ;  /* 0x0000c80e01007387 */ /* 0x000fe80000100a00 */
[----:B------:R-:W0:Y:S04]  /*184d0*/  LDSM.16.M88.4 R12, [R23+0x23100] ;  /* 0x02310000170c783b */ /* 0x000e280000000200 */
[----:B------:R-:W-:Y:S04]  /*184e0*/  LDSM.16.M88.4 R24, [R23+0x25100] ;  /* 0x025100001718783b */ /* 0x000fe80000000200 */
[----:B0-----:R-:W-:Y:S01]  /*184f0*/  STL.64 [R1+0xb0], R12 ;  /* 0x0000b00c01007387 */ /* 0x001fe20000100a00 */
[----:B------:R-:W-:Y:S01]  /*18500*/  IMAD.MOV.U32 R21, RZ, RZ, R12 ;  /* 0x000000ffff157224 */ /* 0x000fe200078e000c */
[----:B------:R-:W-:-:S02]  /*18510*/  MOV R20, R13 ;  /* 0x0000000d00147202 */ /* 0x000fc40000000f00 */
[----:B------:R-:W-:Y:S04]  /*18520*/  STL.64 [R1+0xb8], R14 ;  /* 0x0000b80e01007387 */ /* 0x000fe80000100a00 */
[----:B------:R-:W0:Y:S04]  /*18530*/  LDSM.16.M88.4 R12, [R23+0x24100] ;  /* 0x02410000170c783b */ /* 0x000e280000000200 */
[----:B0-----:R-:W-:Y:S04]  /*18540*/  STL.64 [R1+0xa0], R12 ;  /* 0x0000a00c01007387 */ /* 0x001fe80000100a00 */
[----:B------:R-:W-:Y:S04]  /*18550*/  STL.64 [R1+0xa8], R14 ;  /* 0x0000a80e01007387 */ /* 0x000fe80000100a00 */
[----:B------:R-:W0:Y:S04]  /*18560*/  LDSM.16.M88.4 R12, [R23+0x26100] ;  /* 0x02610000170c783b */ /* 0x000e280000000200 */
[----:B0-----:R-:W-:Y:S04]  /*18570*/  STL.64 [R1+0x80], R12 ;  /* 0x0000800c01007387 */ /* 0x001fe80000100a00 */
[----:B------:R-:W-:Y:S04]  /*18580*/  STL.64 [R1+0x88], R14 ;  /* 0x0000880e01007387 */ /* 0x000fe80000100a00 */
[----:B------:R-:W0:Y:S02]  /*18590*/  LDSM.16.M88.4 R12, [R23+0x27100] ;  /* 0x02710000170c783b */ /* 0x000e240000000200 */
[----:B0-----:R-:W-:-:S02]  /*185a0*/  MOV R11, R12 ;  /* 0x0000000c000b7202 */ /* 0x001fc40000000f00 */
[----:B------:R0:W-:Y:S01]  /*185b0*/  STL.64 [R1+0x78], R14 ;  /* 0x0000780e01007387 */ /* 0x0001e20000100a00 */
[----:B------:R-:W-:-:S03]  /*185c0*/  MOV R10, R13 ;  /* 0x0000000d000a7202 */ /* 0x000fc60000000f00 */
[----:B------:R-:W2:Y:S04]  /*185d0*/  LDL.LU R12, [R1+0x170] ;  /* 0x00017000010c7983 */ /* 0x000ea80000300800 */
[----:B------:R-:W2:Y:S01]  /*185e0*/  LDL.LU R13, [R1+0x174] ;  /* 0x00017400010d7983 */ /* 0x000ea20000300800 */
[----:B0-----:R-:W-:Y:S01]  /*185f0*/  IMAD.MOV.U32 R14, RZ, RZ, R28 ;  /* 0x000000ffff0e7224 */ /* 0x001fe200078e001c */
[----:B------:R-:W-:Y:S02]  /*18600*/  MOV R15, R29 ;  /* 0x0000001d000f7202 */ /* 0x000fe40000000f00 */
[----:B------:R-:W3:Y:S04]  /*18610*/  LDL.LU R28, [R1+0x266c] ;  /* 0x00266c00011c7983 */ /* 0x000ee80000300800 */
[----:B------:R-:W4:Y:S04]  /*18620*/  LDL.LU R29, [R1+0x2668] ;  /* 0x00266800011d7983 */ /* 0x000f280000300800 */
[----:B------:R-:W-:Y:S04]  /*18630*/  STL.64 [R1+0x2618], R14 ;  /* 0x0026180e01007387 */ /* 0x000fe80000100a00 */
[----:B--2---:R0:W-:Y:S02]  /*18640*/  STL.64 [R1+0x2610], R12 ;  /* 0x0026100c01007387 */ /* 0x0041e40000100a00 */
[----:B0-----:R-:W-:-:S02]  /*18650*/  MOV R12, R21 ;  /* 0x00000015000c7202 */ /* 0x001fc40000000f00 */
[----:B------:R-:W-:Y:S02]  /*18660*/  MOV R13, R20 ;  /* 0x00000014000d7202 */ /* 0x000fe40000000f00 */
[----:B------:R-:W0:Y:S04]  /*18670*/  LDSM.16.MT88.4 R20, [R2+0x14100] ;  /* 0x014100000214783b */ /* 0x000e280000004200 */
[----:B------:R1:W-:Y:S02]  /*18680*/  STL.64 [R1+0x2628], R12 ;  /* 0x0026280c01007387 */ /* 0x0003e40000100a00 */
[----:B-1----:R-:W-:Y:S01]  /*18690*/  IMAD.MOV.U32 R12, RZ, RZ, R7 ;  /* 0x000000ffff0c7224 */ /* 0x002fe200078e0007 */
[----:B------:R-:W-:-:S05]  /*186a0*/  MOV R13, R6 ;  /* 0x00000006000d7202 */ /* 0x000fca0000000f00 */
[----:B------:R-:W-:Y:S04]  /*186b0*/  STL.64 [R1+0x2640], R12 ;  /* 0x0026400c01007387 */ /* 0x000fe80000100a00 */
[----:B------:R-:W-:Y:S04]  /*186c0*/  STL.64 [R1+0x98], R26 ;  /* 0x0000981a01007387 */ /* 0x000fe80000100a00 */
[----:B------:R1:W-:Y:S04]  /*186d0*/  STL.64 [R1+0x2608], R24 ;  /* 0x0026081801007387 */ /* 0x0003e80000100a00 */
[----:B-1----:R-:W2:Y:S04]  /*186e0*/  LDL.LU.64 R24, [R1+0xa0] ;  /* 0x0000a00001187983 */ /* 0x002ea80000300a00 */
[----:B--2---:R1:W-:Y:S04]  /*186f0*/  STL.64 [R1+0x2620], R24 ;  /* 0x0026201801007387 */ /* 0x0043e80000100a00 */
[----:B-1----:R-:W2:Y:S04]  /*18700*/  LDL.LU R24, [R1+0x180] ;  /* 0x0001800001187983 */ /* 0x002ea80000300800 */
[----:B------:R-:W2:Y:S04]  /*18710*/  LDL.LU R25, [R1+0x184] ;  /* 0x0001840001197983 */ /* 0x000ea80000300800 */
[----:B------:R-:W2:Y:S04]  /*18720*/  LDL.LU R26, [R1+0x188] ;  /* 0x00018800011a7983 */ /* 0x000ea80000300800 */
[----:B------:R-:W2:Y:S04]  /*18730*/  LDL.LU R27, [R1+0x18c] ;  /* 0x00018c00011b7983 */ /* 0x000ea80000300800 */
[----:B------:R-:W2:Y:S04]  /*18740*/  LDL.LU R12, [R1+0x1a0] ;  /* 0x0001a000010c7983 */ /* 0x000ea80000300800 */
[----:B------:R-:W2:Y:S04]  /*18750*/  LDL.LU R13, [R1+0x1a4] ;  /* 0x0001a400010d7983 */ /* 0x000ea80000300800 */
[----:B------:R-:W2:Y:S04]  /*18760*/  LDL.LU R14, [R1+0x1a8] ;  /* 0x0001a800010e7983 */ /* 0x000ea80000300800 */
[----:B------:R-:W2:Y:S04]  /*18770*/  LDL.LU R15, [R1+0x1ac] ;  /* 0x0001ac00010f7983 */ /* 0x000ea80000300800 */
[----:B--2---:R-:W-:Y:S04]  /*18780*/  STL.64 [R1+0x2660], R14 ;  /* 0x0026600e01007387 */ /* 0x004fe80000100a00 */
[----:B------:R1:W-:Y:S04]  /*18790*/  STL.64 [R1+0x2658], R12 ;  /* 0x0026580c01007387 */ /* 0x0003e80000100a00 */
[----:B-1----:R-:W2:Y:S04]  /*187a0*/  LDL.LU R12, [R1+0x1b0] ;  /* 0x0001b000010c7983 */ /* 0x002ea80000300800 */
[----:B------:R-:W2:Y:S04]  /*187b0*/  LDL.LU R13, [R1+0x1b4] ;  /* 0x0001b400010d7983 */ /* 0x000ea80000300800 */
[----:B------:R-:W2:Y:S04]  /*187c0*/  LDL.LU R14, [R1+0x1b8] ;  /* 0x0001b800010e7983 */ /* 0x000ea80000300800 */
[----:B------:R-:W2:Y:S04]  /*187d0*/  LDL.LU R15, [R1+0x1bc] ;  /* 0x0001bc00010f7983 */ /* 0x000ea80000300800 */
[----:B------:R-:W-:Y:S04]  /*187e0*/  STL.64 [R1+0x2638], R26 ;  /* 0x0026381a01007387 */ /* 0x000fe80000100a00 */
[----:B------:R1:W-:Y:S04]  /*187f0*/  STL.64 [R1+0x2630], R24 ;  /* 0x0026301801007387 */ /* 0x0003e80000100a00 */
[----:B-1----:R-:W2:Y:S04]  /*18800*/  LDL.LU R24, [R1+0x190] ;  /* 0x0001900001187983 */ /* 0x002ea80000300800 */
[----:B------:R-:W2:Y:S01]  /*18810*/  LDL.LU R25, [R1+0x194] ;  /* 0x0001940001197983 */ /* 0x000ea20000300800 */
[----:B----4-:R-:W-:-:S02]  /*18820*/  MOV R26, R29 ;  /* 0x0000001d001a7202 */ /* 0x010fc40000000f00 */
[----:B---3--:R-:W-:-:S05]  /*18830*/  MOV R27, R28 ;  /* 0x0000001c001b7202 */ /* 0x008fca0000000f00 */
[----:B------:R-:W-:Y:S04]  /*18840*/  STL.64 [R1+0x2650], R26 ;  /* 0x0026501a01007387 */ /* 0x000fe80000100a00 */
[----:B--2---:R1:W-:Y:S04]  /*18850*/  STL.64 [R1+0x2648], R24 ;  /* 0x0026481801007387 */ /* 0x0043e80000100a00 */
[----:B-1----:R-:W2:Y:S04]  /*18860*/  LDL.LU.64 R24, [R1+0xd0] ;  /* 0x0000d00001187983 */ /* 0x002ea80000300a00 */
[----:B0-----:R0:W-:Y:S04]  /*18870*/  STL [R1+0x25fc], R20 ;  /* 0x0025fc1401007387 */ /* 0x0011e80000100800 */
[----:B------:R1:W-:Y:S01]  /*18880*/  STL [R1+0x25f8], R21 ;  /* 0x0025f81501007387 */ /* 0x0003e20000100800 */
[----:B0-----:R-:W-:Y:S01]  /*18890*/  IMAD.MOV.U32 R20, RZ, RZ, R5 ;  /* 0x000000ffff147224 */ /* 0x001fe200078e0005 */
[----:B-1----:R-:W-:-:S02]  /*188a0*/  MOV R21, R4 ;  /* 0x0000000400157202 */ /* 0x002fc40000000f00 */
[----:B------:R-:W0:Y:S04]  /*188b0*/  LDSM.16.MT88.4 R4, [R2+0x16000] ;  /* 0x016000000204783b */ /* 0x000e280000004200 */
[----:B------:R-:W-:Y:S04]  /*188c0*/  STL [R1+0x25d4], R22 ;  /* 0x0025d41601007387 */ /* 0x000fe80000100800 */
[----:B------:R1:W-:Y:S04]  /*188d0*/  STL [R1+0x25d0], R23 ;  /* 0x0025d01701007387 */ /* 0x0003e80000100800 */
[----:B------:R-:W-:Y:S01]  /*188e0*/  STL [R1+0x2568], R2 ;  /* 0x0025680201007387 */ /* 0x000fe20000100800 */
[----:B-1----:R-:W-:Y:S03]  /*188f0*/  HMMA.16816.F32 R20, R16, R20, R12 ;  /* 0x000000141014723c */ /* 0x002fe6000000180c */
[----:B0-----:R0:W-:Y:S04]  /*18900*/  STL.64 [R1+0x2538], R6 ;  /* 0x0025380601007387 */ /* 0x0011e80000100a00 */
[----:B------:R1:W-:Y:S04]  /*18910*/  STL.64 [R1+0x2530], R4 ;  /* 0x0025300401007387 */ /* 0x0003e80000100a00 */
[----:B------:R-:W3:Y:S04]  /*18920*/  LDL.LU.64 R14, [R1+0x2660] ;  /* 0x00266000010e7983 */ /* 0x000ee80000300a00 */
[----:B------:R-:W3:Y:S09]  /*18930*/  LDL.LU.64 R12, [R1+0x2658] ;  /* 0x00265800010c7983 */ /* 0x000ef20000300a00 */
[----:B0-----:R-:W-:-:S02]  /*18940*/  MOV R6, R22 ;  /* 0x0000001600067202 */ /* 0x001fc40000000f00 */
[----:B-1----:R-:W-:Y:S01]  /*18950*/  MOV R5, R10 ;  /* 0x0000000a00057202 */ /* 0x002fe20000000f00 */
[----:B------:R-:W-:Y:S02]  /*18960*/  IMAD.MOV.U32 R10, RZ, RZ, R3 ;  /* 0x000000ffff0a7224 */ /* 0x000fe400078e0003 */
[----:B------:R-:W-:Y:S01]  /*18970*/  IMAD.MOV.U32 R3, RZ, RZ, R23 ;  /* 0x000000ffff037224 */ /* 0x000fe200078e0017 */
[----:B------:R-:W-:Y:S01]  /*18980*/  MOV R7, R21 ;  /* 0x0000001500077202 */ /* 0x000fe20000000f00 */
[----:B------:R2:W-:Y:S04]  /*18990*/  STL [R1+0x40], R20 ;  /* 0x0000401401007387 */ /* 0x0005e80000100800 */
[----:B------:R-:W-:Y:S04]  /*189a0*/  STL [R1+0x2574], R3 ;  /* 0x0025740301007387 */ /* 0x000fe80000100800 */
[----:B------:R-:W-:Y:S04]  /*189b0*/  STL [R1+0x2570], R6 ;  /* 0x0025700601007387 */ /* 0x000fe80000100800 */
[----:B------:R-:W-:Y:S04]  /*189c0*/  STL [R1+0x256c], R7 ;  /* 0x00256c0701007387 */ /* 0x000fe80000100800 */
[----:B------:R-:W4:Y:S01]  /*189d0*/  LDL.LU.64 R26, [R1+0x2650] ;  /* 0x00265000011a7983 */ /* 0x000f220000300a00 */
[----:B--2---:R-:W-:-:S02]  /*189e0*/  MOV R20, R24 ;  /* 0x0000001800147202 */ /* 0x004fc40000000f00 */
[----:B------:R-:W-:Y:S01]  /*189f0*/  MOV R21, R25 ;  /* 0x0000001900157202 */ /* 0x000fe20000000f00 */
[----:B---3--:R-:W-:Y:S01]  /*18a00*/  HMMA.16816.F32 R12, R16, R24, R12 ;  /* 0x00000018100c723c */ /* 0x008fe2000000180c */
[----:B------:R-:W4:Y:S11]  /*18a10*/  LDL.LU.64 R24, [R1+0x2648] ;  /* 0x0026480001187983 */ /* 0x000f360000300a00 */
[----:B------:R-:W-:Y:S11]  /*18a20*/  @!UPT UIADD3 URZ, URZ, URZ, URZ ;  /* 0x0000003f3f3ff290 */ /* 0x000ff6000fffe03f */
[----:B------:R0:W-:Y:S04]  /*18a30*/  STL.64 [R1+0x30], R12 ;  /* 0x0000300c01007387 */ /* 0x0001e80000100a00 */
[----:B------:R4:W-:Y:S04]  /*18a40*/  STL [R1+0x38], R14 ;  /* 0x0000380e01007387 */ /* 0x0009e80000100800 */
[----:B0-----:R-:W4:Y:S01]  /*18a50*/  LDL.LU.64 R12, [R1+0x2640] ;  /* 0x00264000010c7983 */ /* 0x001f220000300a00 */
[----:B------:R-:W-:-:S05]  /*18a60*/  MOV R2, R15 ;  /* 0x0000000f00027202 */ /* 0x000fca0000000f00 */
[----:B------:R-:W-:Y:S01]  /*18a70*/  STL [R1+0x2588], R2 ;  /* 0x0025880201007387 */ /* 0x000fe20000100800 */
[----:B----4-:R-:W-:Y:S03]  /*18a80*/  HMMA.16816.F32 R12, R16, R12, R24 ;  /* 0x0000000c100c723c */ /* 0x010fe60000001818 */
[----:B------:R-:W2:Y:S04]  /*18a90*/  LDL.LU.64 R26, [R1+0x2638] ;  /* 0x00263800011a7983 */ /* 0x000ea80000300a00 */
[----:B------:R-:W2:Y:S11]  /*18aa0*/  LDL.LU.64 R24, [R1+0x2630] ;  /* 0x0026300001187983 */ /* 0x000eb60000300a00 */
[----:B------:R-:W-:Y:S05]  /*18ab0*/  @!UPT UIADD3 URZ, URZ, URZ, URZ ;  /* 0x0000003f3f3ff290 */ /* 0x000fea000fffe03f */
[----:B------:R0:W-:Y:S01]  /*18ac0*/  STL [R1+0x20], R12 ;  /* 0x0000200c01007387 */ /* 0x0001e20000100800 */
[----:B------:R-:W-:-:S03]  /*18ad0*/  IMAD.MOV.U32 R3, RZ, RZ, R13 ;  /* 0x000000ffff037224 */ /* 0x000fc600078e000d */
[----:B0-----:R-:W2:Y:S01]  /*18ae0*/  LDL.LU.64 R12, [R1+0x2628] ;  /* 0x00262800010c7983 */ /* 0x001ea20000300a00 */
[----:B------:R-:W-:Y:S02]  /*18af0*/  MOV R6, R14 ;  /* 0x0000000e00067202 */ /* 0x000fe40000000f00 */
[----:B------:R-:W-:Y:S02]  /*18b00*/  MOV R7, R15 ;  /* 0x0000000f00077202 */ /* 0x000fe40000000f00 */
[----:B------:R-:W-:-:S03]  /*18b10*/  MOV R4, R11 ;  /* 0x0000000b00047202 */ /* 0x000fc60000000f00 */
[----:B------:R-:W-:Y:S01]  /*18b20*/  STL [R1+0x25c4], R7 ;  /* 0x0025c40701007387 */ /* 0x000fe20000100800 */
[----:B------:R-:W-:-:S03]  /*18b30*/  MOV R11, R0 ;  /* 0x00000000000b7202 */ /* 0x000fc60000000f00 */
[----:B------:R-:W-:Y:S04]  /*18b40*/  STL [R1+0x25c0], R6 ;  /* 0x0025c00601007387 */ /* 0x000fe80000100800 */
[----:B------:R-:W-:Y:S01]  /*18b50*/  STL [R1+0x258c], R3 ;  /* 0x00258c0301007387 */ /* 0x000fe20000100800 */
[----:B--2---:R-:W-:Y:S03]  /*18b60*/  HMMA.16816.F32 R12, R16, R12, R24 ;  /* 0x0000000c100c723c */ /* 0x004fe60000001818 */
[----:B------:R-:W2:Y:S11]  /*18b70*/  LDL.LU.64 R24, [R1+0x2620] ;  /* 0x0026200001187983 */ /* 0x000eb60000300a00 */
[----:B------:R-:W-:Y:S09]  /*18b80*/  @!UPT UIADD3 URZ, URZ, URZ, URZ ;  /* 0x0000003f3f3ff290 */ /* 0x000ff2000fffe03f */
[----:B------:R-:W-:Y:S01]  /*18b90*/  STL.64 [R1+0x10], R12 ;  /* 0x0000100c01007387 */ /* 0x000fe20000100a00 */
[----:B------:R-:W-:-:S03]  /*18ba0*/  MOV R0, R15 ;  /* 0x0000000f00007202 */ /* 0x000fc60000000f00 */
[----:B------:R0:W-:Y:S04]  /*18bb0*/  STL [R1+0x18], R14 ;  /* 0x0000180e01007387 */ /* 0x0001e80000100800 */
[----:B0-----:R-:W3:Y:S04]  /*18bc0*/  LDL.LU.64 R14, [R1+0x2618] ;  /* 0x00261800010e7983 */ /* 0x001ee80000300a00 */
[----:B------:R-:W3:Y:S01]  /*18bd0*/  LDL.LU.64 R12, [R1+0x2610] ;  /* 0x00261000010c7983 */ /* 0x000ee20000300a00 */
[----:B--2---:R-:W-:Y:S01]  /*18be0*/  IMAD.MOV.U32 R23, RZ, RZ, R24 ;  /* 0x000000ffff177224 */ /* 0x004fe200078e0018 */
[----:B------:R-:W-:Y:S01]  /*18bf0*/  MOV R22, R25 ;  /* 0x0000001900167202 */ /* 0x000fe20000000f00 */
[C---:B---3--:R-:W-:Y:S01]  /*18c00*/  HMMA.16816.F32 R12, R16.reuse, R24, R12 ;  /* 0x00000018100c723c */ /* 0x048fe2000000180c */
[----:B------:R-:W5:Y:S11]  /*18c10*/  LDL.LU.64 R24, [R1+0x2608] ;  /* 0x0026080001187983 */ /* 0x000f760000300a00 */
[----:B------:R-:W-:Y:S11]  /*18c20*/  @!UPT UIADD3 URZ, URZ, URZ, URZ ;  /* 0x0000003f3f3ff290 */ /* 0x000ff6000fffe03f */
[----:B------:R-:W-:Y:S01]  /*18c30*/  @!UPT UIADD3 URZ, URZ, URZ, URZ ;  /* 0x0000003f3f3ff290 */ /* 0x000fe2000fffe03f */
[----:B------:R-:W-:Y:S02]  /*18c40*/  MOV R7, R12 ;  /* 0x0000000c00077202 */ /* 0x000fe40000000f00 */
[----:B------:R-:W-:Y:S02]  /*18c50*/  MOV R6, R13 ;  /* 0x0000000d00067202 */ /* 0x000fe40000000f00 */
[----:B------:R-:W2:Y:S04]  /*18c60*/  LDL.LU.64 R12, [R1+0x2600] ;  /* 0x00260000010c7983 */ /* 0x000ea80000300a00 */
[----:B------:R-:W-:Y:S04]  /*18c70*/  STL.64 [R1+0x25f0], R6 ;  /* 0x0025f00601007387 */ /* 0x000fe80000100a00 */
[----:B------:R0:W-:Y:S01]  /*18c80*/  STL.64 [R1+0x25e8], R4 ;  /* 0x0025e80401007387 */ /* 0x0001e20000100a00 */
[----:B-----5:R-:W-:Y:S01]  /*18c90*/  HMMA.16816.F32 R8, R16, R24, R8 ;  /* 0x000000181008723c */ /* 0x020fe20000001808 */
[----:B------:R-:W-:-:S02]  /*18ca0*/  MOV R3, R24 ;  /* 0x0000001800037202 */ /* 0x000fc40000000f00 */
[----:B------:R-:W-:Y:S01]  /*18cb0*/  MOV R2, R25 ;  /* 0x0000001900027202 */ /* 0x000fe20000000f00 */
[----:B------:R-:W3:Y:S04]  /*18cc0*/  LDL.LU R24, [R1+0x100] ;  /* 0x0001000001187983 */ /* 0x000ee80000300800 */
[----:B------:R-:W3:Y:S04]  /*18cd0*/  LDL.LU R25, [R1+0x104] ;  /* 0x0001040001197983 */ /* 0x000ee80000300800 */
[----:B------:R-:W4:Y:S04]  /*18ce0*/  LDL.LU R26, [R1+0x108] ;  /* 0x00010800011a7983 */ /* 0x000f280000300800 */
[----:B------:R-:W4:Y:S01]  /*18cf0*/  LDL.LU R27, [R1+0x10c] ;  /* 0x00010c00011b7983 */ /* 0x000f220000300800 */
[----:B------:R-:W-:Y:S01]  /*18d00*/  IMAD.MOV.U32 R29, RZ, RZ, R14 ;  /* 0x000000ffff1d7224 */ /* 0x000fe200078e000e */
[----:B------:R-:W-:-:S02]  /*18d10*/  MOV R28, R15 ;  /* 0x0000000f001c7202 */ /* 0x000fc40000000f00 */
[----:B------:R-:W2:Y:S04]  /*18d20*/  LDL.LU R14, [R1+0x158] ;  /* 0x00015800010e7983 */ /* 0x000ea80000300800 */
[----:B------:R-:W2:Y:S04]  /*18d30*/  LDL.LU R15, [R1+0x15c] ;  /* 0x00015c00010f7983 */ /* 0x000ea80000300800 */
[----:B0-----:R-:W2:Y:S04]  /*18d40*/  LDL.LU.64 R4, [R1+0x80] ;  /* 0x0000800001047983 */ /* 0x001ea80000300a00 */
[----:B----4-:R-:W-:Y:S04]  /*18d50*/  STL.64 [R1+0x2598], R26 ;  /* 0x0025981a01007387 */ /* 0x010fe80000100a00 */
[----:B---3--:R0:W-:Y:S04]  /*18d60*/  STL.64 [R1+0x2590], R24 ;  /* 0x0025901801007387 */ /* 0x0081e80000100a00 */
[----:B0-----:R-:W3:Y:S04]  /*18d70*/  LDL.LU R24, [R1+0x110] ;  /* 0x0001100001187983 */ /* 0x001ee80000300800 */
[----:B------:R-:W3:Y:S04]  /*18d80*/  LDL.LU R25, [R1+0x114] ;  /* 0x0001140001197983 */ /* 0x000ee80000300800 */
[----:B------:R-:W4:Y:S04]  /*18d90*/  LDL.LU R26, [R1+0x118] ;  /* 0x00011800011a7983 */ /* 0x000f280000300800 */
[----:B------:R-:W4:Y:S04]  /*18da0*/  LDL.LU R27, [R1+0x11c] ;  /* 0x00011c00011b7983 */ /* 0x000f280000300800 */
[----:B----4-:R-:W-:Y:S04]  /*18db0*/  STL.64 [R1+0x25a8], R26 ;  /* 0x0025a81a01007387 */ /* 0x010fe80000100a00 */
[----:B---3--:R0:W-:Y:S02]  /*18dc0*/  STL.64 [R1+0x25a0], R24 ;  /* 0x0025a01801007387 */ /* 0x0081e40000100a00 */
[----:B0-----:R-:W-:Y:S01]  /*18dd0*/  IMAD.MOV.U32 R24, RZ, RZ, R20 ;  /* 0x000000ffff187224 */ /* 0x001fe200078e0014 */
[----:B------:R-:W-:Y:S01]  /*18de0*/  MOV R25, R21 ;  /* 0x0000001500197202 */ /* 0x000fe20000000f00 */
[----:B------:R-:W3:Y:S04]  /*18df0*/  LDL.LU R20, [R1+0x25fc] ;  /* 0x0025fc0001147983 */ /* 0x000ee80000300800 */
[----:B------:R-:W3:Y:S04]  /*18e00*/  LDL.LU R21, [R1+0x25f8] ;  /* 0x0025f80001157983 */ /* 0x000ee80000300800 */
[----:B------:R0:W-:Y:S04]  /*18e10*/  STL.64 [R1+0x25c8], R24 ;  /* 0x0025c81801007387 */ /* 0x0001e80000100a00 */
[----:B0-----:R-:W4:Y:S04]  /*18e20*/  LDL.LU R24, [R1+0x130] ;  /* 0x0001300001187983 */ /* 0x001f280000300800 */
[----:B------:R-:W4:Y:S04]  /*18e30*/  LDL.LU R25, [R1+0x134] ;  /* 0x0001340001197983 */ /* 0x000f280000300800 */
[----:B------:R-:W5:Y:S04]  /*18e40*/  LDL.LU R26, [R1+0x138] ;  /* 0x00013800011a7983 */ /* 0x000f680000300800 */
[----:B------:R-:W5:Y:S04]  /*18e50*/  LDL.LU R27, [R1+0x13c] ;  /* 0x00013c00011b7983 */ /* 0x000f680000300800 */
[----:B-----5:R-:W-:Y:S04]  /*18e60*/  STL.64 [R1+0x25e0], R26 ;  /* 0x0025e01a01007387 */ /* 0x020fe80000100a00 */
[----:B----4-:R0:W-:Y:S04]  /*18e70*/  STL.64 [R1+0x25d8], R24 ;  /* 0x0025d81801007387 */ /* 0x0101e80000100a00 */
[----:B0-----:R-:W4:Y:S04]  /*18e80*/  LDL.LU R24, [R1+0x140] ;  /* 0x0001400001187983 */ /* 0x001f280000300800 */
[----:B------:R-:W4:Y:S04]  /*18e90*/  LDL.LU R25, [R1+0x144] ;  /* 0x0001440001197983 */ /* 0x000f280000300800 */
[----:B------:R-:W4:Y:S04]  /*18ea0*/  LDL.LU R26, [R1+0x148] ;  /* 0x00014800011a7983 */ /* 0x000f280000300800 */
[----:B------:R-:W4:Y:S04]  /*18eb0*/  LDL.LU R27, [R1+0x14c] ;  /* 0x00014c00011b7983 */ /* 0x000f280000300800 */
[----:B------:R0:W-:Y:S04]  /*18ec0*/  STL.64 [R1+0x24c0], R10 ;  /* 0x0024c00a01007387 */ /* 0x0001e80000100a00 */
[----:B------:R1:W-:Y:S04]  /*18ed0*/  STL.64 [R1+0x24b8], R8 ;  /* 0x0024b80801007387 */ /* 0x0003e80000100a00 */
[----:B0-----:R-:W5:Y:S04]  /*18ee0*/  LDL R10, [R1+0xa8] ;  /* 0x0000a800010a7983 */ /* 0x001f680000100800 */
[----:B------:R-:W5:Y:S01]  /*18ef0*/  LDL R11, [R1+0xac] ;  /* 0x0000ac00010b7983 */ /* 0x000f620000100800 */
[----:B-1----:R-:W-:-:S02]  /*18f00*/  MOV R8, R23 ;  /* 0x0000001700087202 */ /* 0x002fc40000000f00 */
[----:B------:R-:W-:Y:S01]  /*18f10*/  MOV R9, R22 ;  /* 0x0000001600097202 */ /* 0x000fe20000000f00 */
[C---:B--2---:R-:W-:Y:S01]  /*18f20*/  HMMA.16816.F32 R12, R16.reuse, R4, R12 ;  /* 0x00000004100c723c */ /* 0x044fe2000000180c */
[----:B------:R-:W-:Y:S01]  /*18f30*/  IMAD.MOV.U32 R22, RZ, RZ, R4 ;  /* 0x000000ffff167224 */ /* 0x000fe200078e0004 */
[----:B------:R-:W-:Y:S01]  /*18f40*/  MOV R23, R5 ;  /* 0x0000000500177202 */ /* 0x000fe20000000f00 */
[----:B-----5:R-:W-:Y:S04]  /*18f50*/  STL.64 [R1+0x25b8], R10 ;  /* 0x0025b80a01007387 */ /* 0x020fe80000100a00 */
[----:B------:R0:W-:Y:S04]  /*18f60*/  STL.64 [R1+0x25b0], R8 ;  /* 0x0025b00801007387 */ /* 0x0001e80000100a00 */
[----:B0-----:R-:W2:Y:S04]  /*18f70*/  LDL.LU R8, [R1+0x120] ;  /* 0x0001200001087983 */ /* 0x001ea80000300800 */
[----:B------:R-:W2:Y:S04]  /*18f80*/  LDL.LU R9, [R1+0x124] ;  /* 0x0001240001097983 */ /* 0x000ea80000300800 */
[----:B------:R-:W2:Y:S04]  /*18f90*/  LDL.LU R10, [R1+0x128] ;  /* 0x00012800010a7983 */ /* 0x000ea80000300800 */
[----:B------:R-:W2:Y:S04]  /*18fa0*/  LDL.LU R11, [R1+0x12c] ;  /* 0x00012c00010b7983 */ /* 0x000ea80000300800 */
[----:B------:R-:W5:Y:S04]  /*18fb0*/  LDL.LU.64 R6, [R1+0x25f0] ;  /* 0x0025f00001067983 */ /* 0x000f680000300a00 */
[----:B------:R-:W4:Y:S04]  /*18fc0*/  LDL.LU.64 R4, [R1+0x25e8] ;  /* 0x0025e80001047983 */ /* 0x000f280000300a00 */
[----:B------:R-:W-:Y:S04]  /*18fd0*/  STL.64 [R1+0x24d0], R14 ;  /* 0x0024d00e01007387 */ /* 0x000fe80000100a00 */
[----:B------:R0:W-:Y:S04]  /*18fe0*/  STL.64 [R1+0x24c8], R12 ;  /* 0x0024c80c01007387 */ /* 0x0001e80000100a00 */
[----:B0-----:R-:W3:Y:S04]  /*18ff0*/  LDL.LU R12, [R1+0x60] ;  /* 0x00006000010c7983 */ /* 0x001ee80000300800 */
[----:B------:R-:W3:Y:S01]  /*19000*/  LDL.LU R13, [R1+0x64] ;  /* 0x00006400010d7983 */ /* 0x000ee20000300800 */
[----:B----4-:R-:W-:Y:S03]  /*19010*/  HMMA.16816.F32 R16, R16, R4, R24 ;  /* 0x000000041010723c */ /* 0x010fe60000001818 */
[----:B------:R-:W3:Y:S04]  /*19020*/  LDL.LU.64 R26, [R1+0x25e0] ;  /* 0x0025e000011a7983 */ /* 0x000ee80000300a00 */
[----:B------:R-:W3:Y:S04]  /*19030*/  LDL.LU.64 R24, [R1+0x25d8] ;  /* 0x0025d80001187983 */ /* 0x000ee80000300a00 */
[----:B------:R-:W-:Y:S11]  /*19040*/  STL.64 [R1+0x2550], R4 ;  /* 0x0025500401007387 */ /* 0x000ff60000100a00 */
[----:B------:R-:W-:Y:S01]  /*19050*/  @!UPT UIADD3 URZ, URZ, URZ, URZ ;  /* 0x0000003f3f3ff290 */ /* 0x000fe2000fffe03f */
[----:B------:R-:W-:Y:S04]  /*19060*/  STL.64 [R1+0x24b0], R18 ;  /* 0x0024b01201007387 */ /* 0x000fe80000100a00 */
[----:B------:R0:W-:Y:S02]  /*19070*/  STL.64 [R1+0x24a8], R16 ;  /* 0x0024a81001007387 */ /* 0x0001e40000100a00 */
[----:B0-----:R-:W-:Y:S02]  /*19080*/  MOV R16, R22 ;  /* 0x0000001600107202 */ /* 0x001fe40000000f00 */
[----:B------:R-:W3:Y:S01]  /*19090*/  LDL.LU R22, [R1+0x25d4] ;  /* 0x0025d40001167983 */ /* 0x000ee20000300800 */
[----:B------:R-:W-:-:S03]  /*190a0*/  MOV R17, R23 ;  /* 0x0000001700117202 */ /* 0x000fc60000000f00 */
[----:B------:R-:W3:Y:S04]  /*190b0*/  LDL.LU R23, [R1+0x25d0] ;  /* 0x0025d00001177983 */ /* 0x000ee80000300800 */
[----:B------:R-:W4:Y:S04]  /*190c0*/  LDL R18, [R1+0x88] ;  /* 0x0000880001127983 */ /* 0x000f280000100800 */
[----:B------:R-:W4:Y:S01]  /*190d0*/  LDL R19, [R1+0x8c] ;  /* 0x00008c0001137983 */ /* 0x000f220000100800 */
[----:B---3--:R-:W-:Y:S03]  /*190e0*/  HMMA.16816.F32 R12, R20, R12, R24 ;  /* 0x0000000c140c723c */ /* 0x008fe60000001818 */
[----:B----4-:R-:W-:Y:S04]  /*190f0*/  STL.64 [R1+0x2560], R18 ;  /* 0x0025601201007387 */ /* 0x010fe80000100a00 */
[----:B------:R0:W-:Y:S04]  /*19100*/  STL.64 [R1+0x2558], R16 ;  /* 0x0025581001007387 */ /* 0x0001e80000100a00 */
[----:B0-----:R-:W3:Y:S04]  /*19110*/  LDL.LU R16, [R1+0xc0] ;  /* 0x0000c00001107983 */ /* 0x001ee80000300800 */
[----:B------:R-:W3:Y:S04]  /*19120*/  LDL.LU R17, [R1+0xc4] ;  /* 0x0000c40001117983 */ /* 0x000ee80000300800 */
[----:B------:R-:W2:Y:S04]  /*19130*/  LDL.LU.64 R24, [R1+0x25c8] ;  /* 0x0025c80001187983 */ /* 0x000ea80000300a00 */
[----:B------:R5:W-:Y:S04]  /*19140*/  STL.64 [R1+0x1d0], R12 ;  /* 0x0001d00c01007387 */ /* 0x000be80000100a00 */
[----:B------:R0:W-:Y:S01]  /*19150*/  STL.64 [R1+0x1d8], R14 ;  /* 0x0001d80e01007387 */ /* 0x0001e20000100a00 */
[----:B-----5:R-:W-:Y:S01]  /*19160*/  IMAD.MOV.U32 R12, RZ, RZ, R7 ;  /* 0x000000ffff0c7224 */ /* 0x020fe200078e0007 */
[----:B------:R-:W-:-:S02]  /*19170*/  MOV R13, R6 ;  /* 0x00000006000d7202 */ /* 0x000fc40000000f00 */
[----:B------:R-:W4:Y:S01]  /*19180*/  LDL.LU R7, [R1+0x25c4] ;  /* 0x0025c40001077983 */ /* 0x000f220000300800 */
[----:B0-----:R-:W-:Y:S02]  /*19190*/  MOV R14, R29 ;  /* 0x0000001d000e7202 */ /* 0x001fe40000000f00 */
[----:B------:R-:W-:Y:S01]  /*191a0*/  MOV R15, R28 ;  /* 0x0000001c000f7202 */ /* 0x000fe20000000f00 */
[----:B------:R-:W5:Y:S04]  /*191b0*/  LDL.LU R6, [R1+0x25c0] ;  /* 0x0025c00001067983 */ /* 0x000f680000300800 */
[----:B------:R-:W-:Y:S04]  /*191c0*/  STL.64 [R1+0x24e0], R14 ;  /* 0x0024e00e01007387 */ /* 0x000fe80000100a00 */
[----:B------:R0:W-:Y:S04]  /*191d0*/  STL.64 [R1+0x24d8], R12 ;  /* 0x0024d80c01007387 */ /* 0x0001e80000100a00 */
[----:B0-----:R-:W3:Y:S04]  /*191e0*/  LDL.LU.64 R12, [R1+0xb0] ;  /* 0x0000b000010c7983 */ /* 0x001ee80000300a00 */
[----:B------:R-:W3:Y:S01]  /*191f0*/  LDL.LU.64 R14, [R1+0xb8] ;  /* 0x0000b800010e7983 */ /* 0x000ee20000300a00 */
[C---:B--2---:R-:W-:Y:S03]  /*19200*/  HMMA.16816.F32 R24, R20.reuse, R24, R8 ;  /* 0x000000181418723c */ /* 0x044fe60000001808 */
[----:B------:R-:W2:Y:S04]  /*19210*/  LDL.LU.64 R10, [R1+0x25b8] ;  /* 0x0025b800010a7983 */ /* 0x000ea80000300a00 */
[----:B------:R-:W2:Y:S11]  /*19220*/  LDL.LU.64 R8, [R1+0x25b0] ;  /* 0x0025b00001087983 */ /* 0x000eb60000300a00 */
[----:B------:R-:W-:Y:S05]  /*19230*/  @!UPT UIADD3 URZ, URZ, URZ, URZ ;  /* 0x0000003f3f3ff290 */ /* 0x000fea000fffe03f */
[----:B------:R0:W-:Y:S01]  /*19240*/  STL.64 [R1+0x1b0], R24 ;  /* 0x0001b01801007387 */ /* 0x0001e20000100a00 */
[----:B------:R-:W-:Y:S01]  /*19250*/  IMAD.MOV.U32 R29, RZ, RZ, R26 ;  /* 0x000000ffff1d7224 */ /* 0x000fe200078e001a */
[----:B------:R-:W-:Y:S02]  /*19260*/  MOV R28, R27 ;  /* 0x0000001b001c7202 */ /* 0x000fe40000000f00 */
[----:B------:R-:W3:Y:S04]  /*19270*/  LDL.LU.64 R26, [R1+0x25a8] ;  /* 0x0025a800011a7983 */ /* 0x000ee80000300a00 */
[----:B0-----:R-:W3:Y:S04]  /*19280*/  LDL.LU.64 R24, [R1+0x25a0] ;  /* 0x0025a00001187983 */ /* 0x001ee80000300a00 */
[----:B------:R-:W-:Y:S04]  /*19290*/  STL [R1+0x248c], R28 ;  /* 0x00248c1c01007387 */ /* 0x000fe80000100800 */
[----:B------:R-:W-:Y:S01]  /*192a0*/  STL [R1+0x2488], R29 ;  /* 0x0024881d01007387 */ /* 0x000fe20000100800 */
[C---:B---3--:R-:W-:Y:S03]  /*192b0*/  HMMA.16816.F32 R16, R20.reuse, R16, R24 ;  /* 0x000000101410723c */ /* 0x048fe60000001818 */
[----:B------:R-:W3:Y:S04]  /*192c0*/  LDL.LU.64 R26, [R1+0x2598] ;  /* 0x00259800011a7983 */ /* 0x000ee80000300a00 */
[----:B------:R-:W3:Y:S11]  /*192d0*/  LDL.LU.64 R24, [R1+0x2590] ;  /* 0x0025900001187983 */ /* 0x000ef60000300a00 */
[----:B------:R-:W-:Y:S05]  /*192e0*/  @!UPT UIADD3 URZ, URZ, URZ, URZ ;  /* 0x0000003f3f3ff290 */ /* 0x000fea000fffe03f */
[----:B------:R-:W-:Y:S04]  /*192f0*/  STL.64 [R1+0x1a0], R16 ;  /* 0x0001a01001007387 */ /* 0x000fe80000100a00 */
[----:B------:R3:W-:Y:S02]  /*19300*/  STL.64 [R1+0x1a8], R18 ;  /* 0x0001a81201007387 */ /* 0x0007e40000100a00 */
[----:B---3--:R-:W-:Y:S02]  /*19310*/  HMMA.16816.F32 R16, R20, R12, R24 ;  /* 0x0000000c1410723c */ /* 0x008fe40000001818 */
[----:B------:R-:W3:Y:S11]  /*19320*/  LDL.LU R24, [R1+0x50] ;  /* 0x0000500001187983 */ /* 0x000ef60000300800 */
[----:B------:R-:W-:Y:S10]  /*19330*/  @!UPT UIADD3 URZ, URZ, URZ, URZ ;  /* 0x0000003f3f3ff290 */ /* 0x000ff4000fffe03f */
[----:B------:R-:W-:Y:S04]  /*19340*/  STL.64 [R1+0x190], R16 ;  /* 0x0001901001007387 */ /* 0x000fe80000100a00 */
[----:B------:R-:W-:Y:S04]  /*19350*/  STL.64 [R1+0x198], R18 ;  /* 0x0001981201007387 */ /* 0x000fe80000100a00 */
[----:B------:R-:W3:Y:S04]  /*19360*/  LDL.LU R25, [R1+0x54] ;  /* 0x0000540001197983 */ /* 0x000ee80000300800 */
[----:B------:R-:W2:Y:S04]  /*19370*/  LDL.LU R26, [R1+0x58] ;  /* 0x00005800011a7983 */ /* 0x000ea80000300800 */
[----:B------:R-:W2:Y:S01]  /*19380*/  LDL.LU R27, [R1+0x5c] ;  /* 0x00005c00011b7983 */ /* 0x000ea20000300800 */
[----:B------:R-:W-:-:S02]  /*19390*/  MOV R4, R3 ;  /* 0x0000000300047202 */ /* 0x000fc40000000f00 */
[----:B------:R-:W-:Y:S01]  /*193a0*/  MOV R5, R2 ;  /* 0x0000000200057202 */ /* 0x000fe20000000f00 */
[----:B--2---:R-:W-:Y:S04]  /*193b0*/  STL.64 [R1+0x2580], R26 ;  /* 0x0025801a01007387 */ /* 0x004fe80000100a00 */
[----:B---3--:R0:W-:Y:S04]  /*193c0*/  STL.64 [R1+0x2578], R24 ;  /* 0x0025781801007387 */ /* 0x0081e80000100a00 */
[----:B0-----:R-:W2:Y:S04]  /*193d0*/  LDL.LU R24, [R1+0xf0] ;  /* 0x0000f00001187983 */ /* 0x001ea80000300800 */
[----:B------:R-:W2:Y:S04]  /*193e0*/  LDL.LU R25, [R1+0xf4] ;  /* 0x0000f40001197983 */ /* 0x000ea80000300800 */
[----:B------:R-:W2:Y:S04]  /*193f0*/  LDL.LU R26, [R1+0xf8] ;  /* 0x0000f800011a7983 */ /* 0x000ea80000300800 */
[----:B------:R-:W2:Y:S04]  /*19400*/  LDL.LU R27, [R1+0xfc] ;  /* 0x0000fc00011b7983 */ /* 0x000ea80000300800 */
[----:B------:R-:W3:Y:S04]  /*19410*/  LDL.LU R3, [R1+0x258c] ;  /* 0x00258c0001037983 */ /* 0x000ee80000300800 */
[----:B------:R-:W2:Y:S04]  /*19420*/  LDL.LU R2, [R1+0x2588] ;  /* 0x0025880001027983 */ /* 0x000ea80000300800 */
[----:B------:R-:W2:Y:S04]  /*19430*/  LDL.LU R16, [R1+0xe0] ;  /* 0x0000e00001107983 */ /* 0x000ea80000300800 */
[----:B------:R-:W2:Y:S04]  /*19440*/  LDL.LU R17, [R1+0xe4] ;  /* 0x0000e40001117983 */ /* 0x000ea80000300800 */
[----:B------:R-:W2:Y:S04]  /*19450*/  LDL.LU R18, [R1+0xe8] ;  /* 0x0000e80001127983 */ /* 0x000ea80000300800 */
[----:B------:R-:W2:Y:S04]  /*19460*/  LDL.LU R19, [R1+0xec] ;  /* 0x0000ec0001137983 */ /* 0x000ea80000300800 */
[----:B------:R0:W-:Y:S04]  /*19470*/  STL.64 [R1+0x24e8], R14 ;  /* 0x0024e80e01007387 */ /* 0x0001e80000100a00 */
[----:B0-----:R-:W2:Y:S04]  /*19480*/  LDL.LU.64 R14, [R1+0xc8] ;  /* 0x0000c800010e7983 */ /* 0x001ea80000300a00 */
[----:B--2---:R0:W-:Y:S04]  /*19490*/  STL.64 [R1+0x24f8], R14 ;  /* 0x0024f80e01007387 */ /* 0x0041e80000100a00 */
[----:B0-----:R-:W2:Y:S04]  /*194a0*/  LDL R14, [R1+0xd8] ;  /* 0x0000d800010e7983 */ /* 0x001ea80000100800 */
[----:B------:R-:W2:Y:S01]  /*194b0*/  LDL R15, [R1+0xdc] ;  /* 0x0000dc00010f7983 */ /* 0x000ea20000100800 */
[----:B------:R-:W-:Y:S11]  /*194c0*/  HMMA.16816.F32 R24, R20, R8, R24 ;  /* 0x000000081418723c */ /* 0x000ff60000001818 */
[----:B------:R-:W-:Y:S11]  /*194d0*/  @!UPT UIADD3 URZ, URZ, URZ, URZ ;  /* 0x0000003f3f3ff290 */ /* 0x000ff6000fffe03f */
[----:B------:R-:W-:Y:S02]  /*194e0*/  @!UPT UIADD3 URZ, URZ, URZ, URZ ;  /* 0x0000003f3f3ff290 */ /* 0x000fe4000fffe03f */
[----:B------:R-:W-:Y:S01]  /*194f0*/  MOV R29, R26 ;  /* 0x0000001a001d7202 */ /* 0x000fe20000000f00 */
[----:B------:R-:W-:Y:S01]  /*19500*/  IMAD.MOV.U32 R28, RZ, RZ, R25 ;  /* 0x000000ffff1c7224 */ /* 0x000fe200078e0019 */
[----:B--2---:R0:W-:Y:S04]  /*19510*/  STL.64 [R1+0x2510], R14 ;  /* 0x0025100e01007387 */ /* 0x0041e80000100a00 */
[----:B0-----:R-:W2:Y:S04]  /*19520*/  LDL R14, [R1+0x68] ;  /* 0x00006800010e7983 */ /* 0x001ea80000100800 */
[----:B------:R-:W2:Y:S04]  /*19530*/  LDL R15, [R1+0x6c] ;  /* 0x00006c00010f7983 */ /* 0x000ea80000100800 */
[----:B------:R-:W-:Y:S04]  /*19540*/  STL [R1+0x1c0], R24 ;  /* 0x0001c01801007387 */ /* 0x000fe80000100800 */
[----:B------:R0:W-:Y:S04]  /*19550*/  STL [R1+0x1cc], R27 ;  /* 0x0001cc1b01007387 */ /* 0x0001e80000100800 */
[----:B0-----:R-:W2:Y:S04]  /*19560*/  LDL.LU.64 R26, [R1+0x2580] ;  /* 0x00258000011a7983 */ /* 0x001ea80000300a00 */
[----:B------:R-:W2:Y:S04]  /*19570*/  LDL.LU.64 R24, [R1+0x2578] ;  /* 0x0025780001187983 */ /* 0x000ea80000300a00 */
[----:B------:R5:W-:Y:S04]  /*19580*/  STL.64 [R1+0x24f0], R10 ;  /* 0x0024f00a01007387 */ /* 0x000be80000100a00 */
[----:B------:R-:W2:Y:S01]  /*19590*/  LDL.LU R8, [R1+0x20] ;  /* 0x0000200001087983 */ /* 0x000ea20000300800 */
[----:B---3--:R-:W-:-:S03]  /*195a0*/  MOV R9, R3 ;  /* 0x0000000300097202 */ /* 0x008fc60000000f00 */
[----:B------:R-:W3:Y:S01]  /*195b0*/  LDL.LU R3, [R1+0x2574] ;  /* 0x0025740001037983 */ /* 0x000ee20000300800 */
[----:B-----5:R-:W-:Y:S01]  /*195c0*/  MOV R10, R6 ;  /* 0x00000006000a7202 */ /* 0x020fe20000000f00 */
[----:B----4-:R-:W-:Y:S02]  /*195d0*/  IMAD.MOV.U32 R11, RZ, RZ, R7 ;  /* 0x000000ffff0b7224 */ /* 0x010fe400078e0007 */
[----:B------:R-:W4:Y:S04]  /*195e0*/  LDL.LU R6, [R1+0x2570] ;  /* 0x0025700001067983 */ /* 0x000f280000300800 */
[----:B------:R-:W5:Y:S04]  /*195f0*/  LDL.LU R7, [R1+0x256c] ;  /* 0x00256c0001077983 */ /* 0x000f680000300800 */
[----:B------:R-:W-:Y:S04]  /*19600*/  STL.64 [R1+0x2508], R10 ;  /* 0x0025080a01007387 */ /* 0x000fe80000100a00 */
[----:B--2---:R0:W-:Y:S04]  /*19610*/  STL.64 [R1+0x2500], R8 ;  /* 0x0025000801007387 */ /* 0x0041e80000100a00 */
[----:B0-----:R-:W2:Y:S04]  /*19620*/  LDL.LU R8, [R1+0x30] ;  /* 0x0000300001087983 */ /* 0x001ea80000300800 */
[----:B------:R-:W2:Y:S04]  /*19630*/  LDL.LU R9, [R1+0x34] ;  /* 0x0000340001097983 */ /* 0x000ea80000300800 */
[----:B------:R-:W2:Y:S01]  /*19640*/  LDL.LU R10, [R1+0x38] ;  /* 0x00003800010a7983 */ /* 0x000ea20000300800 */
[----:B------:R-:W-:-:S03]  /*19650*/  MOV R11, R2 ;  /* 0x00000002000b7202 */ /* 0x000fc60000000f00 */
[----:B------:R-:W3:Y:S04]  /*19660*/  LDL.LU R2, [R1+0x2568] ;  /* 0x0025680001027983 */ /* 0x000ee80000300800 */
[----:B--2---:R4:W-:Y:S04]  /*19670*/  STL.64 [R1+0x2520], R10 ;  /* 0x0025200a01007387 */ /* 0x0049e80000100a00 */
[----:B------:R0:W-:Y:S01]  /*19680*/  STL.64 [R1+0x2518], R8 ;  /* 0x0025180801007387 */ /* 0x0001e20000100a00 */
[----:B----4-:R-:W-:-:S03]  /*19690*/  MOV R10, R6 ;  /* 0x00000006000a7202 */ /* 0x010fc60000000f00 */
[----:B0-----:R-:W2:Y:S01]  /*196a0*/  LDL.LU R8, [R1+0x40] ;  /* 0x0000400001087983 */ /* 0x001ea20000300800 */
[----:B-----5:R-:W-:Y:S02]  /*196b0*/  MOV R9, R7 ;  /* 0x0000000700097202 */ /* 0x020fe40000000f00 */
[----:B------:R-:W-:Y:S01]  /*196c0*/  HMMA.16816.F32 R4, R20, R4, R16 ;  /* 0x000000041404723c */ /* 0x000fe20000001810 */
[----:B------:R-:W-:Y:S04]  /*196d0*/  STL [R1+0x2494], R29 ;  /* 0x0024941d01007387 */ /* 0x000fe80000100800 */
[----:B------:R-:W-:Y:S04]  /*196e0*/  STL [R1+0x2490], R28 ;  /* 0x0024901c01007387 */ /* 0x000fe80000100800 */
[----:B------:R-:W4:Y:S04]  /*196f0*/  LDL.LU.64 R18, [R1+0x2560] ;  /* 0x0025600001127983 */ /* 0x000f280000300a00 */
[----:B------:R-:W5:Y:S01]  /*19700*/  LDL.LU.64 R16, [R1+0x2558] ;  /* 0x0025580001107983 */ /* 0x000f620000300a00 */
[----:B---3--:R-:W-:-:S09]  /*19710*/  IMAD.MOV.U32 R11, RZ, RZ, R3 ;  /* 0x000000ffff0b7224 */ /* 0x008fd200078e0003 */
[----:B------:R0:W-:Y:S04]  /*19720*/  STL.64 [R1+0x180], R4 ;  /* 0x0001800401007387 */ /* 0x0001e80000100a00 */
[----:B------:R-:W-:Y:S04]  /*19730*/  STL.64 [R1+0x188], R6 ;  /* 0x0001880601007387 */ /* 0x000fe80000100a00 */
[----:B0-----:R-:W3:Y:S01]  /*19740*/  LDL.LU.64 R4, [R1+0x2550] ;  /* 0x0025500001047983 */ /* 0x001ee20000300a00 */
[----:B-----5:R-:W-:Y:S11]  /*19750*/  HMMA.16816.F32 R24, R20, R16, R24 ;  /* 0x000000101418723c */ /* 0x020ff60000001818 */
[----:B------:R-:W-:Y:S11]  /*19760*/  @!UPT UIADD3 URZ, URZ, URZ, URZ ;  /* 0x0000003f3f3ff290 */ /* 0x000ff6000fffe03f */
[----:B------:R-:W-:Y:S01]  /*19770*/  @!UPT UIADD3 URZ, URZ, URZ, URZ ;  /* 0x0000003f3f3ff290 */ /* 0x000fe2000fffe03f */
[----:B------:R-:W-:Y:S01]  /*19780*/  STL.64 [R1+0x170], R24 ;  /* 0x0001701801007387 */ /* 0x000fe20000100a00 */
[----:B------:R-:W-:-:S03]  /*19790*/  MOV R3, R27 ;  /* 0x0000001b00037202 */ /* 0x000fc60000000f00 */
[----:B------:R0:W-:Y:S04]  /*197a0*/  STL [R1+0x178], R26 ;  /* 0x0001781a01007387 */ /* 0x0001e80000100800 */
[----:B0-----:R-:W3:Y:S04]  /*197b0*/  LDL.LU.64 R26, [R1+0x2548] ;  /* 0x00254800011a7983 */ /* 0x001ee80000300a00 */
[----:B------:R-:W3:Y:S04]  /*197c0*/  LDL.LU.64 R24, [R1+0x2540] ;  /* 0x0025400001187983 */ /* 0x000ee80000300a00 */
[----:B------:R-:W-:Y:S04]  /*197d0*/  STL [R1+0x244c], R3 ;  /* 0x00244c0301007387 */ /* 0x000fe80000100800 */
[----:B------:R-:W2:Y:S01]  /*197e0*/  LDL.LU.64 R6, [R1+0x2538] ;  /* 0x0025380001067983 */ /* 0x000ea20000300a00 */
[----:B---3--:R-:W-:Y:S03]  /*197f0*/  HMMA.16816.F32 R24, R20, R4, R24 ;  /* 0x000000041418723c */ /* 0x008fe60000001818 */
[----:B------:R-:W2:Y:S04]  /*19800*/  LDL.LU.64 R4, [R1+0x2530] ;  /* 0x0025300001047983 */ /* 0x000ea80000300a00 */
[----:B------:R-:W3:Y:S11]  /*19810*/  LDL.LU.64 R22, [R1+0x98] ;  /* 0x0000980001167983 */ /* 0x000ef60000300a00 */
[----:B------:R-:W-:Y:S05]  /*19820*/  @!UPT UIADD3 URZ, URZ, URZ, URZ ;  /* 0x0000003f3f3ff290 */ /* 0x000fea000fffe03f */
[----:B------:R-:W-:Y:S04]  /*19830*/  STL.64 [R1+0x160], R24 ;  /* 0x0001601801007387 */ /* 0x000fe80000100a00 */
[----:B------:R-:W-:Y:S04]  /*19840*/  STL.64 [R1+0x168], R26 ;  /* 0x0001681a01007387 */ /* 0x000fe80000100a00 */
[----:B------:R-:W0:Y:S04]  /*19850*/  LDSM.16.MT88.4 R24, [R2+0x16100] ;  /* 0x016100000218783b */ /* 0x000e280000004200 */
[----:B0-----:R0:W-:Y:S04]  /*19860*/  STL [R1+0x24a4], R24 ;  /* 0x0024a41801007387 */ /* 0x0011e80000100800 */
[----:B------:R1:W-:Y:S04]  /*19870*/  STL [R1+0x24a0], R25 ;  /* 0x0024a01901007387 */ /* 0x0003e80000100800 */
[----:B------:R-:W-:Y:S04]  /*19880*/  STL [R1+0x249c], R26 ;  /* 0x00249c1a01007387 */ /* 0x000fe80000100800 */
[----:B------:R5:W-:Y:S04]  /*19890*/  STL [R1+0x2498], R27 ;  /* 0x0024981b01007387 */ /* 0x000be80000100800 */
[----:B0-----:R-:W3:Y:S04]  /*198a0*/  LDL.LU R24, [R1+0x10] ;  /* 0x0000100001187983 */ /* 0x001ee80000300800 */
[----:B-1----:R-:W3:Y:S01]  /*198b0*/  LDL.LU R25, [R1+0x14] ;  /* 0x0000140001197983 */ /* 0x002ee20000300800 */
[----:B-----5:R-:W-:-:S03]  /*198c0*/  MOV R27, R0 ;  /* 0x00000000001b7202 */ /* 0x020fc60000000f00 */
[----:B------:R-:W3:Y:S04]  /*198d0*/  LDL.LU R26, [R1+0x18] ;  /* 0x00001800011a7983 */ /* 0x000ee80000300800 */
[----:B------:R-:W5:Y:S01]  /*198e0*/  LDL.LU R0, [R1+0x2528] ;  /* 0x0025280001007983 */ /* 0x000f620000300800 */
        /* <DEDUP_REMOVED lines=14> */
[C---:B--2---:R-:W-:Y:S01]  /*199d0*/  HMMA.16816.F32 R8, R4.reuse, R14, R8 ;  /* 0x0000000e0408723c */ /* 0x044fe20000001808 */
[----:B------:R-:W-:Y:S01]  /*199e0*/  MOV R29, R14 ;  /* 0x0000000e001d7202 */ /* 0x000fe20000000f00 */
[----:B------:R-:W-:Y:S11]  /*199f0*/  IMAD.MOV.U32 R28, RZ, RZ, R15 ;  /* 0x000000ffff1c7224 */ /* 0x000ff600078e000f */
[----:B------:R-:W-:Y:S10]  /*19a00*/  @!UPT UIADD3 URZ, URZ, URZ, URZ ;  /* 0x0000003f3f3ff290 */ /* 0x000ff4000fffe03f */
[----:B------:R-:W-:Y:S04]  /*19a10*/  STL.64 [R1+0x130], R8 ;  /* 0x0001300801007387 */ /* 0x000fe80000100a00 */
[----:B------:R0:W-:Y:S04]  /*19a20*/  STL.64 [R1+0x138], R10 ;  /* 0x0001380a01007387 */ /* 0x0001e80000100a00 */
[----:B0-----:R-:W2:Y:S04]  /*19a30*/  LDL.LU.64 R10, [R1+0x24f0] ;  /* 0x0024f000010a7983 */ /* 0x001ea80000300a00 */
[----:B------:R-:W3:Y:S02]  /*19a40*/  LDL.LU.64 R14, [R1+0x24e8] ;  /* 0x0024e800010e7983 */ /* 0x000ee40000300a00 */
[C---:B---3--:R-:W-:Y:S11]  /*19a50*/  HMMA.16816.F32 R24, R4.reuse, R14, R24 ;  /* 0x0000000e0418723c */ /* 0x048ff60000001818 */
[----:B------:R-:W-:Y:S11]  /*19a60*/  @!UPT UIADD3 URZ, URZ, URZ, URZ ;  /* 0x0000003f3f3ff290 */ /* 0x000ff6000fffe03f */
[----:B------:R-:W-:Y:S01]  /*19a70*/  @!UPT UIADD3 URZ, URZ, URZ, URZ ;  /* 0x0000003f3f3ff290 */ /* 0x000fe2000fffe03f */
[----:B------:R-:W-:Y:S04]  /*19a80*/  STL.64 [R1+0x120], R24 ;  /* 0x0001201801007387 */ /* 0x000fe80000100a00 */
[----:B------:R0:W-:Y:S02]  /*19a90*/  STL.64 [R1+0x128], R26 ;  /* 0x0001281a01007387 */ /* 0x0001e40000100a00 */
[----:B0-----:R-:W-:Y:S02]  /*19aa0*/  MOV R26, R14 ;  /* 0x0000000e001a7202 */ /* 0x001fe40000000f00 */
[----:B------:R-:W-:Y:S02]  /*19ab0*/  MOV R27, R15 ;  /* 0x0000000f001b7202 */ /* 0x000fe40000000f00 */
[----:B------:R-:W2:Y:S04]  /*19ac0*/  LDL.LU.64 R14, [R1+0x24e0] ;  /* 0x0024e000010e7983 */ /* 0x000ea80000300a00 */
[----:B------:R-:W2:Y:S02]  /*19ad0*/  LDL.LU.64 R12, [R1+0x24d8] ;  /* 0x0024d800010c7983 */ /* 0x000ea40000300a00 */
[C---:B--2---:R-:W-:Y:S02]  /*19ae0*/  HMMA.16816.F32 R8, R4.reuse, R10, R12 ;  /* 0x0000000a0408723c */ /* 0x044fe4000000180c */
[----:B------:R-:W4:Y:S04]  /*19af0*/  LDL.LU.64 R14, [R1+0x24d0] ;  /* 0x0024d000010e7983 */ /* 0x000f280000300a00 */
[----:B------:R-:W4:Y:S11]  /*19b00*/  LDL.LU.64 R12, [R1+0x24c8] ;  /* 0x0024c800010c7983 */ /* 0x000f360000300a00 */
[----:B------:R-:W-:Y:S06]  /*19b10*/  @!UPT UIADD3 URZ, URZ, URZ, URZ ;  /* 0x0000003f3f3ff290 */ /* 0x000fec000fffe03f */
[----:B------:R-:W-:Y:S04]  /*19b20*/  STL.64 [R1+0x110], R8 ;  /* 0x0001100801007387 */ /* 0x000fe80000100a00 */
[----:B------:R0:W-:Y:S04]  /*19b30*/  STL.64 [R1+0x118], R10 ;  /* 0x0001180a01007387 */ /* 0x0001e80000100a00 */
[----:B0-----:R-:W2:Y:S04]  /*19b40*/  LDL.LU.64 R10, [R1+0x24c0] ;  /* 0x0024c000010a7983 */ /* 0x001ea80000300a00 */
[----:B------:R-:W2:Y:S01]  /*19b50*/  LDL.LU.64 R8, [R1+0x24b8] ;  /* 0x0024b80001087983 */ /* 0x000ea20000300a00 */
[C---:B----4-:R-:W-:Y:S08]  /*19b60*/  HMMA.16816.F32 R12, R4.reuse, R18, R12 ;  /* 0x00000012040c723c */ /* 0x050ff0000000180c */
[----:B--2---:R-:W-:Y:S11]  /*19b70*/  HMMA.16816.F32 R8, R4, R22, R8 ;  /* 0x000000160408723c */ /* 0x004ff60000001808 */
[----:B------:R-:W-:Y:S11]  /*19b80*/  @!UPT UIADD3 URZ, URZ, URZ, URZ ;  /* 0x0000003f3f3ff290 */ /* 0x000ff6000fffe03f */
[----:B------:R-:W-:Y:S01]  /*19b90*/  @!UPT UIADD3 URZ, URZ, URZ, URZ ;  /* 0x0000003f3f3ff290 */ /* 0x000fe2000fffe03f */
[----:B------:R-:W-:Y:S04]  /*19ba0*/  STL.64 [R1+0x100], R8 ;  /* 0x0001000801007387 */ /* 0x000fe80000100a00 */
[----:B------:R0:W-:Y:S04]  /*19bb0*/  STL.64 [R1+0x108], R10 ;  /* 0x0001080a01007387 */ /* 0x0001e80000100a00 */
[----:B0-----:R-:W2:Y:S04]  /*19bc0*/  LDL.64 R10, [R1+0x78] ;  /* 0x00007800010a7983 */ /* 0x001ea80000100a00 */
[----:B------:R-:W3:Y:S04]  /*19bd0*/  LDL.LU.64 R18, [R1+0x24b0] ;  /* 0x0024b00001127983 */ /* 0x000ee80000300a00 */
[----:B------:R-:W3:Y:S04]  /*19be0*/  LDL.LU.64 R16, [R1+0x24a8] ;  /* 0x0024a80001107983 */ /* 0x000ee80000300a00 */
[----:B------:R-:W0:Y:S01]  /*19bf0*/  S2R R3, SR_TID.X ;  /* 0x0000000000037919 */ /* 0x000e220000002100 */
[----:B------:R-:W-:Y:S01]  /*19c00*/  IMAD.MOV.U32 R25, RZ, RZ, R23 ;  /* 0x000000ffff197224 */ /* 0x000fe200078e0017 */
[----:B-----5:R-:W-:-:S02]  /*19c10*/  LOP3.LUT R23, R0, 0x7, RZ, 0xc0, !PT ;  /* 0x0000000700177812 */ /* 0x020fc400078ec0ff */
[----:B------:R-:W-:Y:S01]  /*19c20*/  MOV R24, R22 ;  /* 0x0000001600187202 */ /* 0x000fe20000000f00 */
[----:B------:R-:W-:Y:S02]  /*19c30*/  STL.64 [R1+0xf0], R12 ;  /* 0x0000f00c01007387 */ /* 0x000fe40000100a00 */
[----:B------:R-:W-:Y:S01]  /*19c40*/  IMAD R23, R23, 0x210, RZ ;  /* 0x0000021017177824 */ /* 0x000fe200078e02ff */
[----:B------:R-:W-:Y:S01]  /*19c50*/  MOV R0, R15 ;  /* 0x0000000f00007202 */ /* 0x000fe20000000f00 */
[----:B------:R3:W-:Y:S01]  /*19c60*/  STL [R1+0xf8], R14 ;  /* 0x0000f80e01007387 */ /* 0x0007e20000100800 */
[----:B0-----:R-:W-:-:S03]  /*19c70*/  SHF.L.U32 R22, R3, 0x1, RZ ;  /* 0x0000000103167819 */ /* 0x001fc600000006ff */
[----:B------:R-:W-:Y:S01]  /*19c80*/  STL [R1+0x2428], R0 ;  /* 0x0024280001007387 */ /* 0x000fe20000100800 */
[----:B--2---:R-:W-:Y:S01]  /*19c90*/  MOV R3, R11 ;  /* 0x0000000b00037202 */ /* 0x004fe20000000f00 */
[----:B---3--:R-:W-:Y:S07]  /*19ca0*/  HMMA.16816.F32 R12, R4, R10, R16 ;  /* 0x0000000a040c723c */ /* 0x008fee0000001810 */
[----:B------:R-:W-:Y:S02]  /*19cb0*/  LOP3.LUT R7, R23, 0x30, R22, 0x78, !PT ;  /* 0x0000003017077812 */ /* 0x000fe400078e7816 */
[----:B------:R-:W0:Y:S04]  /*19cc0*/  LDSM.16.MT88.4 R20, [R2+0x18000] ;  /* 0x018000000214783b */ /* 0x000e280000004200 */
[----:B------:R-:W1:Y:S04]  /*19cd0*/  LDSM.16.M88.4 R8, [R7+0x20180] ;  /* 0x020180000708783b */ /* 0x000e680000000200 */
[----:B------:R-:W2:Y:S06]  /*19ce0*/  LDSM.16.M88.4 R16, [R7+0x21180] ;  /* 0x021180000710783b */ /* 0x000eac0000000200 */
[----:B------:R-:W-:Y:S04]  /*19cf0*/  STL.64 [R1+0x50], R12 ;  /* 0x0000500c01007387 */ /* 0x000fe80000100a00 */
[----:B------:R-:W-:Y:S04]  /*19d00*/  STL.64 [R1+0x58], R14 ;  /* 0x0000580e01007387 */ /* 0x000fe80000100a00 */
[----:B------:R-:W3:Y:S04]  /*19d10*/  LDSM.16.M88.4 R12, [R7+0x22180] ;  /* 0x02218000070c783b */ /* 0x000ee80000000200 */
[----:B0-----:R-:W-:Y:S04]  /*19d20*/  STL.64 [R1+0x2438], R22 ;  /* 0x0024381601007387 */ /* 0x001fe80000100a00 */
[----:B------:R-:W-:Y:S04]  /*19d30*/  STL.64 [R1+0x2430], R20 ;  /* 0x0024301401007387 */ /* 0x000fe80000100a00 */
[----:B-1----:R-:W-:Y:S01]  /*19d40*/  STL [R1+0x30], R8 ;  /* 0x0000300801007387 */ /* 0x002fe20000100800 */
[----:B------:R-:W-:-:S03]  /*19d50*/  IMAD.MOV.U32 R0, RZ, RZ, R9 ;  /* 0x000000ffff007224 */ /* 0x000fc600078e0009 */
[----:B------:R-:W-:Y:S04]  /*19d60*/  STL.64 [R1+0x38], R10 ;  /* 0x0000380a01007387 */ /* 0x000fe80000100a00 */
[----:B--2---:R-:W-:Y:S04]  /*19d70*/  STL.64 [R1+0x20], R16 ;  /* 0x0000201001007387 */ /* 0x004fe80000100a00 */
[----:B------:R-:W-:Y:S04]  /*19d80*/  STL.64 [R1+0x28], R18 ;  /* 0x0000281201007387 */ /* 0x000fe80000100a00 */
[----:B------:R-:W0:Y:S04]  /*19d90*/  LDSM.16.M88.4 R16, [R7+0x24180] ;  /* 0x024180000710783b */ /* 0x000e280000000200 */
[----:B------:R-:W1:Y:S04]  /*19da0*/  LDSM.16.M88.4 R8, [R7+0x23180] ;  /* 0x023180000708783b */ /* 0x000e680000000200 */
[----:B---3--:R-:W-:Y:S04]  /*19db0*/  STL.64 [R1+0x10], R12 ;  /* 0x0000100c01007387 */ /* 0x008fe80000100a00 */
[----:B------:R-:W-:Y:S04]  /*19dc0*/  STL.64 [R1+0x18], R14 ;  /* 0x0000180e01007387 */ /* 0x000fe80000100a00 */
[----:B------:R-:W2:Y:S04]  /*19dd0*/  LDSM.16.M88.4 R12, [R7+0x25180] ;  /* 0x02518000070c783b */ /* 0x000ea80000000200 */
[----:B0-----:R-:W-:Y:S04]  /*19de0*/  STL [R1+0x22d4], R18 ;  /* 0x0022d41201007387 */ /* 0x001fe80000100800 */
[----:B-1----:R-:W-:Y:S04]  /*19df0*/  STL.64 [R1], R8 ;  /* 0x0000000801007387 */ /* 0x002fe80000100a00 */
[----:B------:R-:W-:Y:S04]  /*19e00*/  STL.64 [R1+0x8], R10 ;  /* 0x0000080a01007387 */ /* 0x000fe80000100a00 */
[----:B------:R-:W0:Y:S04]  /*19e10*/  LDSM.16.M88.4 R8, [R7+0x26180] ;  /* 0x026180000708783b */ /* 0x000e280000000200 */
[----:B------:R-:W1:Y:S04]  /*19e20*/  LDSM.16.M88.4 R4, [R7+0x27180] ;  /* 0x027180000704783b */ /* 0x000e680000000200 */
[----:B------:R-:W-:Y:S04]  /*19e30*/  STL [R1+0x22d0], R19 ;  /* 0x0022d01301007387 */ /* 0x000fe80000100800 */
[----:B------:R-:W-:Y:S04]  /*19e40*/  STL.64 [R1+0x23f0], R16 ;  /* 0x0023f01001007387 */ /* 0x000fe80000100a00 */
[----:B--2---:R2:W-:Y:S04]  /*19e50*/  STL.64 [R1+0x23d8], R14 ;  /* 0x0023d80e01007387 */ /* 0x0045e80000100a00 */
[----:B------:R-:W-:Y:S04]  /*19e60*/  STL.64 [R1+0x23d0], R12 ;  /* 0x0023d00c01007387 */ /* 0x000fe80000100a00 */
[----:B0-----:R-:W-:Y:S04]  /*19e70*/  STL [R1+0x23bc], R10 ;  /* 0x0023bc0a01007387 */ /* 0x001fe80000100800 */
[----:B------:R-:W-:Y:S04]  /*19e80*/  STL [R1+0x22f8], R11 ;  /* 0x0022f80b01007387 */ /* 0x000fe80000100800 */
[----:B------:R-:W-:Y:S04]  /*19e90*/  STL.64 [R1+0x2450], R8 ;  /* 0x0024500801007387 */ /* 0x000fe80000100a00 */
[----:B--2---:R-:W2:Y:S04]  /*19ea0*/  LDL.LU R14, [R1+0xd8] ;  /* 0x0000d800010e7983 */ /* 0x004ea80000300800 */
[----:B-1----:R-:W-:Y:S04]  /*19eb0*/  STL.64 [R1+0xe0], R4 ;  /* 0x0000e00401007387 */ /* 0x002fe80000100a00 */
[----:B------:R-:W-:Y:S04]  /*19ec0*/  STL.64 [R1+0xe8], R6 ;  /* 0x0000e80601007387 */ /* 0x000fe80000100a00 */
[----:B------:R-:W2:Y:S01]  /*19ed0*/  LDL.LU R15, [R1+0xdc] ;  /* 0x0000dc00010f7983 */ /* 0x000ea20000300800 */
[----:B------:R-:W-:-:S02]  /*19ee0*/  MOV R22, R24 ;  /* 0x0000001800167202 */ /* 0x000fc40000000f00 */
[----:B------:R-:W-:Y:S01]  /*19ef0*/  MOV R23, R25 ;  /* 0x0000001900177202 */ /* 0x000fe20000000f00 */
[----:B------:R-:W0:Y:S04]  /*19f00*/  LDSM.16.MT88.4 R4, [R2+0x18100] ;  /* 0x018100000204783b */ /* 0x000e280000004200 */
[----:B--2---:R1:W-:Y:S04]  /*19f10*/  STL.64 [R1+0x2478], R14 ;  /* 0x0024780e01007387 */ /* 0x0043e80000100a00 */
[----:B-1----:R-:W2:Y:S04]  /*19f20*/  LDL.LU R14, [R1+0x68] ;  /* 0x00006800010e7983 */ /* 0x002ea80000300800 */
[----:B------:R-:W2:Y:S04]  /*19f30*/  LDL.LU R15, [R1+0x6c] ;  /* 0x00006c00010f7983 */ /* 0x000ea80000300800 */
[----:B------:R-:W2:Y:S04]  /*19f40*/  LDL.LU R24, [R1+0x24a4] ;  /* 0x0024a40001187983 */ /* 0x000ea80000300800 */
[----:B------:R-:W2:Y:S04]  /*19f50*/  LDL.LU R25, [R1+0x24a0] ;  /* 0x0024a00001197983 */ /* 0x000ea80000300800 */
[----:B------:R1:W-:Y:S02]  /*19f60*/  STL.64 [R1+0x2458], R22 ;  /* 0x0024581601007387 */ /* 0x0003e40000100a00 */
[----:B-1----:R-:W-:Y:S01]  /*19f70*/  MOV R22, R26 ;  /* 0x0000001a00167202 */ /* 0x002fe20000000f00 */
[----:B------:R-:W-:Y:S01]  /*19f80*/  IMAD.MOV.U32 R23, RZ, RZ, R27 ;  /* 0x000000ffff177224 */ /* 0x000fe200078e001b */
[----:B------:R-:W2:Y:S04]  /*19f90*/  LDL.LU R26, [R1+0x249c] ;  /* 0x00249c00011a7983 */ /* 0x000ea80000300800 */
[----:B------:R-:W2:Y:S04]  /*19fa0*/  LDL.LU R27, [R1+0x2498] ;  /* 0x00249800011b7983 */ /* 0x000ea80000300800 */
[----:B------:R1:W-:Y:S02]  /*19fb0*/  STL.64 [R1+0x2460], R22 ;  /* 0x0024601601007387 */ /* 0x0003e40000100a00 */
[----:B-1----:R-:W-:-:S02]  /*19fc0*/  MOV R22, R29 ;  /* 0x0000001d00167202 */ /* 0x002fc40000000f00 */
[----:B------:R-:W-:Y:S01]  /*19fd0*/  MOV R23, R28 ;  /* 0x0000001c00177202 */ /* 0x000fe20000000f00 */
[----:B------:R-:W3:Y:S04]  /*19fe0*/  LDL.LU R29, [R1+0x2494] ;  /* 0x00249400011d7983 */ /* 0x000ee80000300800 */
[----:B------:R-:W4:Y:S04]  /*19ff0*/  LDL.LU R28, [R1+0x2490] ;  /* 0x00249000011c7983 */ /* 0x000f280000300800 */
[----:B------:R1:W-:Y:S04]  /*1a000*/  STL.64 [R1+0x2480], R22 ;  /* 0x0024801601007387 */ /* 0x0003e80000100a00 */
[----:B------:R-:W2:Y:S04]  /*1a010*/  LDL.LU R20, [R1+0x1d0] ;  /* 0x0001d00001147983 */ /* 0x000ea80000300800 */
[----:B------:R-:W2:Y:S04]  /*1a020*/  LDL.LU R21, [R1+0x1d4] ;  /* 0x0001d40001157983 */ /* 0x000ea80000300800 */
[----:B-1----:R-:W2:Y:S04]  /*1a030*/  LDL.LU R22, [R1+0x1d8] ;  /* 0x0001d80001167983 */ /* 0x002ea80000300800 */
[----:B------:R-:W2:Y:S04]  /*1a040*/  LDL.LU R23, [R1+0x1dc] ;  /* 0x0001dc0001177983 */ /* 0x000ea80000300800 */
[----:B------:R-:W5:Y:S04]  /*1a050*/  LDL.LU R16, [R1+0x180] ;  /* 0x0001800001107983 */ /* 0x000f680000300800 */
[----:B------:R-:W5:Y:S04]  /*1a060*/  LDL.LU R17, [R1+0x184] ;  /* 0x0001840001117983 */ /* 0x000f680000300800 */
[----:B------:R-:W2:Y:S04]  /*1a070*/  LDL.LU R18, [R1+0x188] ;  /* 0x0001880001127983 */ /* 0x000ea80000300800 */
[----:B------:R-:W2:Y:S01]  /*1a080*/  LDL.LU R19, [R1+0x18c] ;  /* 0x00018c0001137983 */ /* 0x000ea20000300800 */
[----:B---3--:R-:W-:Y:S01]  /*1a090*/  IMAD.MOV.U32 R10, RZ, RZ, R29 ;  /* 0x000000ffff0a7224 */ /* 0x008fe200078e001d */
[----:B----4-:R-:W-:-:S02]  /*1a0a0*/  MOV R9, R28 ;  /* 0x0000001c00097202 */ /* 0x010fc40000000f00 */
[----:B--2---:R-:W-:Y:S04]  /*1a0b0*/  STL.64 [R1+0x2470], R18 ;  /* 0x0024701201007387 */ /* 0x004fe80000100a00 */
[----:B-----5:R1:W-:Y:S04]  /*1a0c0*/  STL.64 [R1+0x2468], R16 ;  /* 0x0024681001007387 */ /* 0x0203e80000100a00 */
[----:B-1----:R-:W2:Y:S04]  /*1a0d0*/  LDL.LU R16, [R1+0x1a0] ;  /* 0x0001a00001107983 */ /* 0x002ea80000300800 */
[----:B------:R-:W2:Y:S04]  /*1a0e0*/  LDL.LU R17, [R1+0x1a4] ;  /* 0x0001a40001117983 */ /* 0x000ea80000300800 */
[----:B------:R-:W2:Y:S04]  /*1a0f0*/  LDL.LU R18, [R1+0x1a8] ;  /* 0x0001a80001127983 */ /* 0x000ea80000300800 */
[----:B------:R-:W2:Y:S04]  /*1a100*/  LDL.LU R19, [R1+0x1ac] ;  /* 0x0001ac0001137983 */ /* 0x000ea80000300800 */
[----:B------:R-:W3:Y:S04]  /*1a110*/  LDL.LU R8, [R1+0x1c0] ;  /* 0x0001c00001087983 */ /* 0x000ee80000300800 */
[----:B------:R-:W4:Y:S04]  /*1a120*/  LDL.LU R28, [R1+0x248c] ;  /* 0x00248c00011c7983 */ /* 0x000f280000300800 */
[----:B------:R-:W5:Y:S01]  /*1a130*/  LDL.LU R29, [R1+0x2488] ;  /* 0x00248800011d7983 */ /* 0x000f620000300800 */
[----:B------:R-:W-:Y:S03]  /*1a140*/  HMMA.16816.F32 R12, R24, R14, R20 ;  /* 0x0000000e180c723c */ /* 0x000fe60000001814 */
[----:B------:R-:W3:Y:S04]  /*1a150*/  LDL.LU R11, [R1+0x1cc] ;  /* 0x0001cc00010b7983 */ /* 0x000ee80000300800 */
[----:B------:R-:W-:Y:S04]  /*1a160*/  STL [R1+0x2388], R2 ;  /* 0x0023880201007387 */ /* 0x000fe80000100800 */
[----:B0-----:R-:W-:Y:S04]  /*1a170*/  STL.64 [R1+0x2378], R6 ;  /* 0x0023780601007387 */ /* 0x001fe80000100a00 */
[----:B------:R0:W-:Y:S04]  /*1a180*/  STL.64 [R1+0x2370], R4 ;  /* 0x0023700401007387 */ /* 0x0001e80000100a00 */
[----:B0-----:R-:W2:Y:S04]  /*1a190*/  LDL.LU R4, [R1+0x1b0] ;  /* 0x0001b00001047983 */ /* 0x001ea80000300800 */
[----:B------:R-:W2:Y:S04]  /*1a1a0*/  LDL.LU R5, [R1+0x1b4] ;  /* 0x0001b40001057983 */ /* 0x000ea80000300800 */
[----:B------:R-:W2:Y:S04]  /*1a1b0*/  LDL.LU.64 R22, [R1+0x2480] ;  /* 0x0024800001167983 */ /* 0x000ea80000300a00 */
[----:B------:R-:W-:Y:S01]  /*1a1c0*/  STL.64 [R1+0x40], R12 ;  /* 0x0000400c01007387 */ /* 0x000fe20000100a00 */
[----:B----4-:R-:W-:Y:S01]  /*1a1d0*/  MOV R7, R28 ;  /* 0x0000001c00077202 */ /* 0x010fe20000000f00 */
[----:B------:R-:W-:Y:S01]  /*1a1e0*/  IMAD.MOV.U32 R28, RZ, RZ, R15 ;  /* 0x000000ffff1c7224 */ /* 0x000fe200078e000f */
[----:B-----5:R-:W-:-:S02]  /*1a1f0*/  MOV R6, R29 ;  /* 0x0000001d00067202 */ /* 0x020fc40000000f00 */
[----:B------:R-:W-:Y:S02]  /*1a200*/  MOV R29, R14 ;  /* 0x0000000e001d7202 */ /* 0x000fe40000000f00 */
[----:B------:R-:W4:Y:S04]  /*1a210*/  LDL.LU.64 R14, [R1+0x2478] ;  /* 0x00247800010e7983 */ /* 0x000f280000300a00 */
[----:B------:R0:W-:Y:S04]  /*1a220*/  STL [R1+0x2390], R28 ;  /* 0x0023901c01007387 */ /* 0x0001e80000100800 */
[----:B------:R1:W-:Y:S01]  /*1a230*/  STL [R1+0x238c], R29 ;  /* 0x00238c1d01007387 */ /* 0x0003e20000100800 */
[C---:B--2---:R-:W-:Y:S11]  /*1a240*/  HMMA.16816.F32 R20, R24.reuse, R22, R16 ;  /* 0x000000161814723c */ /* 0x044ff60000001810 */
[----:B------:R-:W-:Y:S11]  /*1a250*/  @!UPT UIADD3 URZ, URZ, URZ, URZ ;  /* 0x0000003f3f3ff290 */ /* 0x000ff6000fffe03f */
[----:B------:R-:W-:Y:S02]  /*1a260*/  @!UPT UIADD3 URZ, URZ, URZ, URZ ;  /* 0x0000003f3f3ff290 */ /* 0x000fe4000fffe03f */
[----:B0-----:R-:W-:Y:S01]  /*1a270*/  IMAD.MOV.U32 R28, RZ, RZ, R22 ;  /* 0x000000ffff1c7224 */ /* 0x001fe200078e0016 */
[----:B-1----:R-:W-:Y:S01]  /*1a280*/  MOV R29, R23 ;  /* 0x00000017001d7202 */ /* 0x002fe20000000f00 */
[----:B----4-:R-:W-:Y:S11]  /*1a290*/  HMMA.16816.F32 R12, R24, R14, R4 ;  /* 0x0000000e180c723c */ /* 0x010ff60000001804 */
[----:B------:R-:W-:Y:S11]  /*1a2a0*/  @!UPT UIADD3 URZ, URZ, URZ, URZ ;  /* 0x0000003f3f3ff290 */ /* 0x000ff6000fffe03f */
[----:B------:R-:W-:Y:S02]  /*1a2b0*/  @!UPT UIADD3 URZ, URZ, URZ, URZ ;  /* 0x0000003f3f3ff290 */ /* 0x000fe4000fffe03f */
[----:B------:R-:W-:Y:S01]  /*1a2c0*/  MOV R6, R15 ;  /* 0x0000000f00067202 */ /* 0x000fe20000000f00 */
[----:B------:R-:W-:Y:S01]  /*1a2d0*/  STL [R1+0x1b0], R12 ;  /* 0x0001b00c01007387 */ /* 0x000fe20000100800 */
[----:B------:R-:W-:-:S03]  /*1a2e0*/  MOV R7, R14 ;  /* 0x0000000e00077202 */ /* 0x000fc60000000f00 */
[----:B------:R-:W2:Y:S01]  /*1a2f0*/  LDL.LU R14, [R1+0x88] ;  /* 0x00008800010e7983 */ /* 0x000ea20000300800 */
[----:B------:R-:W-:-:S03]  /*1a300*/  MOV R2, R13 ;  /* 0x0000000d00027202 */ /* 0x000fc60000000f00 */
[----:B------:R-:W2:Y:S04]  /*1a310*/  LDL.LU R15, [R1+0x8c] ;  /* 0x00008c00010f7983 */ /* 0x000ea80000300800 */
[----:B------:R0:W-:Y:S04]  /*1a320*/  STL [R1+0x239c], R6 ;  /* 0x00239c0601007387 */ /* 0x0001e80000100800 */
[----:B------:R1:W-:Y:S04]  /*1a330*/  STL [R1+0x2398], R7 ;  /* 0x0023980701007387 */ /* 0x0003e80000100800 */
[----:B------:R-:W4:Y:S04]  /*1a340*/  LDL.LU R4, [R1+0x190] ;  /* 0x0001900001047983 */ /* 0x000f280000300800 */
[----:B------:R-:W4:Y:S04]  /*1a350*/  LDL.LU R5, [R1+0x194] ;  /* 0x0001940001057983 */ /* 0x000f280000300800 */
[----:B0-----:R-:W4:Y:S04]  /*1a360*/  LDL.LU R6, [R1+0x198] ;  /* 0x0001980001067983 */ /* 0x001f280000300800 */
[----:B-1----:R-:W4:Y:S04]  /*1a370*/  LDL.LU R7, [R1+0x19c] ;  /* 0x00019c0001077983 */ /* 0x002f280000300800 */
[----:B------:R-:W-:Y:S04]  /*1a380*/  STL [R1+0x2394], R2 ;  /* 0x0023940201007387 */ /* 0x000fe80000100800 */
[----:B------:R-:W5:Y:S04]  /*1a390*/  LDL.LU.64 R18, [R1+0x2470] ;  /* 0x0024700001127983 */ /* 0x000f680000300a00 */
[----:B------:R-:W5:Y:S04]  /*1a3a0*/  LDL.LU.64 R16, [R1+0x2468] ;  /* 0x0024680001107983 */ /* 0x000f680000300a00 */
[----:B------:R4:W-:Y:S04]  /*1a3b0*/  STL.64 [R1+0x1a0], R20 ;  /* 0x0001a01401007387 */ /* 0x0009e80000100a00 */
[----:B------:R-:W4:Y:S04]  /*1a3c0*/  LDL.LU.64 R22, [R1+0x2460] ;  /* 0x0024600001167983 */ /* 0x000f280000300a00 */
[----:B------:R-:W-:Y:S04]  /*1a3d0*/  STL [R1+0x23a4], R29 ;  /* 0x0023a41d01007387 */ /* 0x000fe80000100800 */
[----:B------:R-:W-:Y:S01]  /*1a3e0*/  STL [R1+0x23a0], R28 ;  /* 0x0023a01c01007387 */ /* 0x000fe20000100800 */
[----:B----4-:R-:W-:Y:S11]  /*1a3f0*/  HMMA.16816.F32 R20, R24, R22, R4 ;  /* 0x000000161814723c */ /* 0x010ff60000001804 */
[----:B------:R-:W-:Y:S11]  /*1a400*/  @!UPT UIADD3 URZ, URZ, URZ, URZ ;  /* 0x0000003f3f3ff290 */ /* 0x000ff6000fffe03f */
[----:B------:R-:W-:Y:S02]  /*1a410*/  @!UPT UIADD3 URZ, URZ, URZ, URZ ;  /* 0x0000003f3f3ff290 */ /* 0x000fe4000fffe03f */
[----:B------:R-:W-:Y:S01]  /*1a420*/  IMAD.MOV.U32 R2, RZ, RZ, R23 ;  /* 0x000000ffff027224 */ /* 0x000fe200078e0017 */
[----:B------:R-:W-:Y:S01]  /*1a430*/  MOV R6, R21 ;  /* 0x0000001500067202 */ /* 0x000fe20000000f00 */
[----:B------:R-:W-:Y:S01]  /*1a440*/  STL [R1+0x190], R20 ;  /* 0x0001901401007387 */ /* 0x000fe20000100800 */
[----:B------:R-:W-:-:S03]  /*1a450*/  MOV R7, R22 ;  /* 0x0000001600077202 */ /* 0x000fc60000000f00 */
[----:B------:R-:W5:Y:S04]  /*1a460*/  LDL.LU.64 R22, [R1+0x2458] ;  /* 0x0024580001167983 */ /* 0x000f680000300a00 */
[----:B------:R-:W-:Y:S04]  /*1a470*/  STL [R1+0x23b0], R2 ;  /* 0x0023b00201007387 */ /* 0x000fe80000100800 */
[----:B------:R0:W-:Y:S04]  /*1a480*/  STL [R1+0x23ac], R6 ;  /* 0x0023ac0601007387 */ /* 0x0001e80000100800 */
[----:B------:R1:W-:Y:S04]  /*1a490*/  STL [R1+0x23a8], R7 ;  /* 0x0023a80701007387 */ /* 0x0003e80000100800 */
[----:B0-----:R-:W3:Y:S04]  /*1a4a0*/  LDL.LU R6, [R1+0xa8] ;  /* 0x0000a80001067983 */ /* 0x001ee80000300800 */
[----:B-1----:R-:W3:Y:S02]  /*1a4b0*/  LDL.LU R7, [R1+0xac] ;  /* 0x0000ac0001077983 */ /* 0x002ee40000300800 */
[C---:B---3--:R-:W-:Y:S02]  /*1a4c0*/  HMMA.16816.F32 R4, R24.reuse, R6, R8 ;  /* 0x000000061804723c */ /* 0x048fe40000001808 */
[----:B------:R-:W3:Y:S06]  /*1a4d0*/  LDL.LU.64 R8, [R1+0x2450] ;  /* 0x0024500001087983 */ /* 0x000eec0000300a00 */
[----:B-----5:R-:W-:Y:S07]  /*1a4e0*/  HMMA.16816.F32 R16, R24, R22, R16 ;  /* 0x000000161810723c */ /* 0x020fee0000001810 */
[----:B------:R-:W-:-:S09]  /*1a4f0*/  MOV R23, R3 ;  /* 0x0000000300177202 */ /* 0x000fd20000000f00 */
[----:B------:R-:W-:Y:S01]  /*1a500*/  MOV R10, R7 ;  /* 0x00000007000a7202 */ /* 0x000fe20000000f00 */
[----:B------:R-:W-:Y:S04]  /*1a510*/  STL.64 [R1+0x60], R4 ;  /* 0x0000600401007387 */ /* 0x000fe80000100a00 */
[----:B------:R-:W-:Y:S04]  /*1a520*/  STL [R1+0x68], R6 ;  /* 0x0000680601007387 */ /* 0x000fe80000100800 */
[----:B------:R-:W-:Y:S01]  /*1a530*/  STL [R1+0x2448], R10 ;  /* 0x0024480a01007387 */ /* 0x000fe20000100800 */
[----:B------:R-:W-:-:S03]  /*1a540*/  MOV R2, R17 ;  /* 0x0000001100027202 */ /* 0x000fc60000000f00 */
[----:B---3--:R0:W-:Y:S04]  /*1a550*/  STL.64 [R1+0x2440], R8 ;  /* 0x0024400801007387 */ /* 0x0081e80000100a00 */
[----:B------:R1:W-:Y:S04]  /*1a560*/  STL [R1+0x180], R16 ;  /* 0x0001801001007387 */ /* 0x0003e80000100800 */
[----:B------:R-:W3:Y:S04]  /*1a570*/  LDL.LU R22, [R1+0x78] ;  /* 0x0000780001167983 */ /* 0x000ee80000300800 */
[----:B------:R-:W4:Y:S04]  /*1a580*/  LDL.LU R3, [R1+0x244c] ;  /* 0x00244c0001037983 */ /* 0x000f280000300800 */
[----:B0-----:R-:W3:Y:S04]  /*1a590*/  LDL.LU R8, [R1+0x160] ;  /* 0x0001600001087983 */ /* 0x001ee80000300800 */
[----:B------:R-:W3:Y:S04]  /*1a5a0*/  LDL.LU R9, [R1+0x164] ;  /* 0x0001640001097983 */ /* 0x000ee80000300800 */
[----:B------:R-:W3:Y:S04]  /*1a5b0*/  LDL.LU R10, [R1+0x168] ;  /* 0x00016800010a7983 */ /* 0x000ee80000300800 */
[----:B------:R-:W3:Y:S04]  /*1a5c0*/  LDL.LU R11, [R1+0x16c] ;  /* 0x00016c00010b7983 */ /* 0x000ee80000300800 */
[----:B-1----:R-:W5:Y:S01]  /*1a5d0*/  LDL.LU.64 R16, [R1] ;  /* 0x0000000001107983 */ /* 0x002f620000300a00 */
[----:B------:R-:W-:Y:S01]  /*1a5e0*/  MOV R6, R18 ;  /* 0x0000001200067202 */ /* 0x000fe20000000f00 */
[----:B------:R-:W-:-:S02]  /*1a5f0*/  IMAD.MOV.U32 R7, RZ, RZ, R19 ;  /* 0x000000ffff077224 */ /* 0x000fc400078e0013 */
[----:B-----5:R0:W-:Y:S04]  /*1a600*/  STL.64 [R1+0x23f8], R16 ;  /* 0x0023f81001007387 */ /* 0x0201e80000100a00 */
[----:B0-----:R-:W2:Y:S04]  /*1a610*/  LDL.LU R16, [R1+0x170] ;  /* 0x0001700001107983 */ /* 0x001ea80000300800 */
[----:B------:R-:W2:Y:S04]  /*1a620*/  LDL.LU R17, [R1+0x174] ;  /* 0x0001740001117983 */ /* 0x000ea80000300800 */
[----:B------:R-:W2:Y:S01]  /*1a630*/  LDL.LU R18, [R1+0x178] ;  /* 0x0001780001127983 */ /* 0x000ea20000300800 */
[----:B----4-:R-:W-:-:S03]  /*1a640*/  MOV R19, R3 ;  /* 0x0000000300137202 */ /* 0x010fc60000000f00 */
[----:B------:R-:W-:Y:S04]  /*1a650*/  STL [R1+0x23b8], R7 ;  /* 0x0023b80701007387 */ /* 0x000fe80000100800 */
[----:B------:R0:W-:Y:S01]  /*1a660*/  STL [R1+0x2400], R6 ;  /* 0x0024000601007387 */ /* 0x0001e20000100800 */
[----:B--2---:R-:W-:Y:S11]  /*1a670*/  HMMA.16816.F32 R12, R24, R14, R16 ;  /* 0x0000000e180c723c */ /* 0x004ff60000001810 */
[----:B------:R-:W-:Y:S11]  /*1a680*/  @!UPT UIADD3 URZ, URZ, URZ, URZ ;  /* 0x0000003f3f3ff290 */ /* 0x000ff6000fffe03f */
[----:B------:R-:W-:Y:S01]  /*1a690*/  @!UPT UIADD3 URZ, URZ, URZ, URZ ;  /* 0x0000003f3f3ff290 */ /* 0x000fe2000fffe03f */
[----:B------:R-:W-:Y:S04]  /*1a6a0*/  STL.64 [R1+0x170], R12 ;  /* 0x0001700c01007387 */ /* 0x000fe80000100a00 */
[----:B------:R-:W-:Y:S04]  /*1a6b0*/  STL [R1+0x178], R14 ;  /* 0x0001780e01007387 */ /* 0x000fe80000100800 */
[----:B------:R-:W2:Y:S04]  /*1a6c0*/  LDL.LU R4, [R1+0x130] ;  /* 0x0001300001047983 */ /* 0x000ea80000300800 */
[----:B------:R-:W2:Y:S04]  /*1a6d0*/  LDL.LU R5, [R1+0x134] ;  /* 0x0001340001057983 */ /* 0x000ea80000300800 */
[----:B0-----:R-:W4:Y:S04]  /*1a6e0*/  LDL.LU R6, [R1+0x138] ;  /* 0x0001380001067983 */ /* 0x001f280000300800 */
[----:B------:R-:W4:Y:S04]  /*1a6f0*/  LDL.LU R7, [R1+0x13c] ;  /* 0x00013c0001077983 */ /* 0x000f280000300800 */
[----:B----4-:R-:W-:Y:S04]  /*1a700*/  STL.64 [R1+0x2410], R6 ;  /* 0x0024100601007387 */ /* 0x010fe80000100a00 */
[----:B--2---:R0:W-:Y:S04]  /*1a710*/  STL.64 [R1+0x2408], R4 ;  /* 0x0024080401007387 */ /* 0x0041e80000100a00 */
[----:B0-----:R-:W2:Y:S04]  /*1a720*/  LDL.LU.64 R4, [R1+0x20] ;  /* 0x0000200001047983 */ /* 0x001ea80000300a00 */
[----:B--2---:R0:W-:Y:S04]  /*1a730*/  STL.64 [R1+0x2420], R4 ;  /* 0x0024200401007387 */ /* 0x0041e80000100a00 */
[----:B0-----:R-:W2:Y:S04]  /*1a740*/  LDL.LU R4, [R1+0x150] ;  /* 0x0001500001047983 */ /* 0x001ea80000300800 */
[----:B------:R-:W2:Y:S04]  /*1a750*/  LDL.LU R5, [R1+0x154] ;  /* 0x0001540001057983 */ /* 0x000ea80000300800 */
[----:B------:R-:W2:Y:S04]  /*1a760*/  LDL.LU R6, [R1+0x158] ;  /* 0x0001580001067983 */ /* 0x000ea80000300800 */
[----:B------:R-:W2:Y:S04]  /*1a770*/  LDL.LU R7, [R1+0x15c] ;  /* 0x00015c0001077983 */ /* 0x000ea80000300800 */
[----:B------:R-:W4:Y:S01]  /*1a780*/  LDL.LU.64 R16, [R1+0x10] ;  /* 0x0000100001107983 */ /* 0x000f220000300a00 */
[----:B------:R-:W-:-:S03]  /*1a790*/  MOV R3, R15 ;  /* 0x0000000f00037202 */ /* 0x000fc60000000f00 */
[----:B----4-:R0:W-:Y:S04]  /*1a7a0*/  STL.64 [R1+0x2418], R16 ;  /* 0x0024181001007387 */ /* 0x0101e80000100a00 */
[----:B0-----:R-:W4:Y:S04]  /*1a7b0*/  LDL.LU R16, [R1+0x140] ;  /* 0x0001400001107983 */ /* 0x001f280000300800 */
[----:B------:R-:W4:Y:S04]  /*1a7c0*/  LDL.LU R17, [R1+0x144] ;  /* 0x0001440001117983 */ /* 0x000f280000300800 */
[----:B------:R-:W4:Y:S04]  /*1a7d0*/  LDL.LU R18, [R1+0x148] ;  /* 0x0001480001127983 */ /* 0x000f280000300800 */
[----:B------:R-:W4:Y:S04]  /*1a7e0*/  LDL.LU R19, [R1+0x14c] ;  /* 0x00014c0001137983 */ /* 0x000f280000300800 */
[----:B------:R-:W5:Y:S04]  /*1a7f0*/  LDL.LU R12, [R1+0x110] ;  /* 0x00011000010c7983 */ /* 0x000f680000300800 */
[----:B------:R-:W5:Y:S04]  /*1a800*/  LDL.LU R13, [R1+0x114] ;  /* 0x00011400010d7983 */ /* 0x000f680000300800 */
[----:B------:R-:W2:Y:S04]  /*1a810*/  LDL.LU R14, [R1+0x118] ;  /* 0x00011800010e7983 */ /* 0x000ea80000300800 */
[----:B------:R-:W2:Y:S01]  /*1a820*/  LDL.LU R15, [R1+0x11c] ;  /* 0x00011c00010f7983 */ /* 0x000ea20000300800 */
[----:B---3--:R-:W-:Y:S03]  /*1a830*/  HMMA.16816.F32 R24, R24, R22, R8 ;  /* 0x000000161818723c */ /* 0x008fe60000001808 */
[----:B--2---:R-:W-:Y:S04]  /*1a840*/  STL.64 [R1+0x23e8], R14 ;  /* 0x0023e80e01007387 */ /* 0x004fe80000100a00 */
[----:B-----5:R0:W-:Y:S04]  /*1a850*/  STL.64 [R1+0x23e0], R12 ;  /* 0x0023e00c01007387 */ /* 0x0201e80000100a00 */
[----:B0-----:R-:W2:Y:S04]  /*1a860*/  LDL.LU R12, [R1+0x120] ;  /* 0x00012000010c7983 */ /* 0x001ea80000300800 */
[----:B------:R-:W2:Y:S04]  /*1a870*/  LDL.LU R13, [R1+0x124] ;  /* 0x00012400010d7983 */ /* 0x000ea80000300800 */
[----:B------:R-:W2:Y:S04]  /*1a880*/  LDL.LU R14, [R1+0x128] ;  /* 0x00012800010e7983 */ /* 0x000ea80000300800 */
[----:B------:R-:W2:Y:S04]  /*1a890*/  LDL.LU R15, [R1+0x12c] ;  /* 0x00012c00010f7983 */ /* 0x000ea80000300800 */
[----:B------:R-:W-:Y:S04]  /*1a8a0*/  STL [R1+0x23b4], R3 ;  /* 0x0023b40301007387 */ /* 0x000fe80000100800 */
[----:B------:R-:W3:Y:S04]  /*1a8b0*/  LDL.LU R10, [R1+0x2448] ;  /* 0x00244800010a7983 */ /* 0x000ee80000300800 */
[----:B------:R-:W5:Y:S01]  /*1a8c0*/  LDL.LU.64 R8, [R1+0x2440] ;  /* 0x0024400001087983 */ /* 0x000f620000300a00 */
[----:B------:R-:W-:-:S03]  /*1a8d0*/  IMAD.MOV.U32 R11, RZ, RZ, R24 ;  /* 0x000000ffff0b7224 */ /* 0x000fc600078e0018 */
[----:B------:R-:W2:Y:S04]  /*1a8e0*/  LDL.LU.64 R22, [R1+0x2438] ;  /* 0x0024380001167983 */ /* 0x000ea80000300a00 */
[----:B------:R-:W2:Y:S04]  /*1a8f0*/  LDL.LU.64 R20, [R1+0x2430] ;  /* 0x0024300001147983 */ /* 0x000ea80000300a00 */
[----:B------:R-:W-:Y:S04]  /*1a900*/  STL [R1+0xc4], R25 ;  /* 0x0000c41901007387 */ /* 0x000fe80000100800 */
[----:B------:R-:W-:Y:S04]  /*1a910*/  STL.64 [R1+0xc8], R26 ;  /* 0x0000c81a01007387 */ /* 0x000fe80000100a00 */
[----:B---3--:R-:W-:Y:S04]  /*1a920*/  STL.64 [R1+0x23c8], R10 ;  /* 0x0023c80a01007387 */ /* 0x008fe80000100a00 */
[----:B-----5:R0:W-:Y:S04]  /*1a930*/  STL.64 [R1+0x23c0], R8 ;  /* 0x0023c00801007387 */ /* 0x0201e80000100a00 */
[----:B0-----:R-:W3:Y:S04]  /*1a940*/  LDL.LU R8, [R1+0x100] ;  /* 0x0001000001087983 */ /* 0x001ee80000300800 */
[----:B------:R-:W3:Y:S04]  /*1a950*/  LDL.LU R9, [R1+0x104] ;  /* 0x0001040001097983 */ /* 0x000ee80000300800 */
[----:B------:R-:W3:Y:S04]  /*1a960*/  LDL.LU R10, [R1+0x108] ;  /* 0x00010800010a7983 */ /* 0x000ee80000300800 */
[----:B------:R-:W3:Y:S04]  /*1a970*/  LDL.LU R11, [R1+0x10c] ;  /* 0x00010c00010b7983 */ /* 0x000ee80000300800 */
[----:B------:R-:W2:Y:S01]  /*1a980*/  LDL.LU R24, [R1+0x30] ;  /* 0x0000300001187983 */ /* 0x000ea20000300800 */
[----:B------:R-:W-:-:S03]  /*1a990*/  MOV R25, R0 ;  /* 0x0000000000197202 */ /* 0x000fc60000000f00 */
[----:B------:R-:W5:Y:S04]  /*1a9a0*/  LDL.LU R0, [R1+0x2428] ;  /* 0x0024280001007983 */ /* 0x000f680000300800 */
[C---:B--2---:R-:W-:Y:S11]  /*1a9b0*/  HMMA.16816.F32 R4, R20.reuse, R24, R4 ;  /* 0x000000181404723c */ /* 0x044ff60000001804 */
[----:B------:R-:W-:Y:S11]  /*1a9c0*/  @!UPT UIADD3 URZ, URZ, URZ, URZ ;  /* 0x0000003f3f3ff290 */ /* 0x000ff6000fffe03f */
[----:B------:R-:W-:Y:S01]  /*1a9d0*/  @!UPT UIADD3 URZ, URZ, URZ, URZ ;  /* 0x0000003f3f3ff290 */ /* 0x000fe2000fffe03f */
[----:B------:R0:W-:Y:S04]  /*1a9e0*/  STL.64 [R1+0x150], R4 ;  /* 0x0001500401007387 */ /* 0x0001e80000100a00 */
[----:B------:R-:W-:Y:S04]  /*1a9f0*/  STL.64 [R1+0x158], R6 ;  /* 0x0001580601007387 */ /* 0x000fe80000100a00 */
[----:B0-----:R-:W4:Y:S04]  /*1aa00*/  LDL.LU.64 R4, [R1+0x2420] ;  /* 0x0024200001047983 */ /* 0x001f280000300a00 */
[----:B------:R0:W-:Y:S04]  /*1aa10*/  STL.64 [R1+0x2380], R24 ;  /* 0x0023801801007387 */ /* 0x0001e80000100a00 */
[----:B0-----:R-:W2:Y:S04]  /*1aa20*/  LDL.LU R24, [R1+0xf0] ;  /* 0x0000f00001187983 */ /* 0x001ea80000300800 */
[----:B------:R-:W2:Y:S04]  /*1aa30*/  LDL.LU R25, [R1+0xf4] ;  /* 0x0000f40001197983 */ /* 0x000ea80000300800 */
[----:B------:R-:W2:Y:S01]  /*1aa40*/  LDL.LU R26, [R1+0xf8] ;  /* 0x0000f800011a7983 */ /* 0x000ea20000300800 */
[C---:B----4-:R-:W-:Y:S01]  /*1aa50*/  HMMA.16816.F32 R16, R20.reuse, R4, R16 ;  /* 0x000000041410723c */ /* 0x050fe20000001810 */
[----:B------:R-:W-:Y:S01]  /*1aa60*/  MOV R29, R4 ;  /* 0x00000004001d7202 */ /* 0x000fe20000000f00 */
[----:B------:R-:W-:Y:S11]  /*1aa70*/  IMAD.MOV.U32 R28, RZ, RZ, R5 ;  /* 0x000000ffff1c7224 */ /* 0x000ff600078e0005 */
[----:B------:R-:W-:Y:S10]  /*1aa80*/  @!UPT UIADD3 URZ, URZ, URZ, URZ ;  /* 0x0000003f3f3ff290 */ /* 0x000ff4000fffe03f */
[----:B------:R0:W-:Y:S04]  /*1aa90*/  STL.64 [R1+0x140], R16 ;  /* 0x0001401001007387 */ /* 0x0001e80000100a00 */
[----:B------:R-:W-:Y:S04]  /*1aaa0*/  STL.64 [R1+0x148], R18 ;  /* 0x0001481201007387 */ /* 0x000fe80000100a00 */
[----:B0-----:R-:W4:Y:S04]  /*1aab0*/  LDL.LU.64 R16, [R1+0x2418] ;  /* 0x0024180001107983 */ /* 0x001f280000300a00 */
[----:B------:R-:W4:Y:S04]  /*1aac0*/  LDL.LU.64 R6, [R1+0x2410] ;  /* 0x0024100001067983 */ /* 0x000f280000300a00 */
[----:B------:R-:W4:Y:S02]  /*1aad0*/  LDL.LU.64 R4, [R1+0x2408] ;  /* 0x0024080001047983 */ /* 0x000f240000300a00 */
[----:B----4-:R-:W-:Y:S01]  /*1aae0*/  HMMA.16816.F32 R4, R20, R16, R4 ;  /* 0x000000101404723c */ /* 0x010fe20000001804 */
[----:B------:R-:W-:Y:S11]  /*1aaf0*/  MOV R3, R17 ;  /* 0x0000001100037202 */ /* 0x000ff60000000f00 */
[----:B------:R-:W-:Y:S11]  /*1ab00*/  @!UPT UIADD3 URZ, URZ, URZ, URZ ;  /* 0x0000003f3f3ff290 */ /* 0x000ff6000fffe03f */
[----:B------:R-:W-:Y:S04]  /*1ab10*/  STL.64 [R1+0x130], R4 ;  /* 0x0001300401007387 */ /* 0x000fe80000100a00 */
[----:B------:R0:W-:Y:S04]  /*1ab20*/  STL.64 [R1+0x138], R6 ;  /* 0x0001380601007387 */ /* 0x0001e80000100a00 */
[----:B0-----:R-:W4:Y:S01]  /*1ab30*/  LDL.LU R6, [R1+0x2400] ;  /* 0x0024000001067983 */ /* 0x001f220000300800 */
[----:B------:R-:W-:-:S03]  /*1ab40*/  MOV R7, R16 ;  /* 0x0000001000077202 */ /* 0x000fc60000000f00 */
[----:B------:R-:W2:Y:S01]  /*1ab50*/  LDL.LU.64 R16, [R1+0x23f8] ;  /* 0x0023f80001107983 */ /* 0x000ea20000300a00 */
[----:B-----5:R-:W-:Y:S01]  /*1ab60*/  MOV R27, R0 ;  /* 0x00000000001b7202 */ /* 0x020fe20000000f00 */
[C---:B--2---:R-:W-:Y:S01]  /*1ab70*/  HMMA.16816.F32 R12, R20.reuse, R16, R12 ;  /* 0x00000010140c723c */ /* 0x044fe2000000180c */
[----:B------:R-:W-:Y:S01]  /*1ab80*/  MOV R5, R16 ;  /* 0x0000001000057202 */ /* 0x000fe20000000f00 */
[----:B------:R-:W-:Y:S02]  /*1ab90*/  IMAD.MOV.U32 R4, RZ, RZ, R17 ;  /* 0x000000ffff047224 */ /* 0x000fe400078e0011 */
[----:B------:R-:W2:Y:S11]  /*1aba0*/  LDL.LU.64 R16, [R1+0x23f0] ;  /* 0x0023f00001107983 */ /* 0x000eb60000300a00 */
[----:B------:R-:W-:Y:S08]  /*1abb0*/  @!UPT UIADD3 URZ, URZ, URZ, URZ ;  /* 0x0000003f3f3ff290 */ /* 0x000ff0000fffe03f */
[----:B------:R0:W-:Y:S01]  /*1abc0*/  STL [R1+0x120], R12 ;  /* 0x0001200c01007387 */ /* 0x0001e20000100800 */
[----:B------:R-:W-:Y:S02]  /*1abd0*/  MOV R19, R14 ;  /* 0x0000000e00137202 */ /* 0x000fe40000000f00 */
[----:B------:R-:W-:Y:S02]  /*1abe0*/  MOV R0, R15 ;  /* 0x0000000f00007202 */ /* 0x000fe40000000f00 */
[----:B------:R-:W-:Y:S01]  /*1abf0*/  MOV R18, R13 ;  /* 0x0000000d00127202 */ /* 0x000fe20000000f00 */
[----:B------:R-:W2:Y:S04]  /*1ac00*/  LDL.LU.64 R14, [R1+0x23e8] ;  /* 0x0023e800010e7983 */ /* 0x000ea80000300a00 */
[----:B0-----:R-:W2:Y:S04]  /*1ac10*/  LDL.LU.64 R12, [R1+0x23e0] ;  /* 0x0023e000010c7983 */ /* 0x001ea80000300a00 */
[----:B------:R-:W-:Y:S04]  /*1ac20*/  STL [R1+0x22e0], R18 ;  /* 0x0022e01201007387 */ /* 0x000fe80000100800 */
[----:B------:R-:W-:Y:S04]  /*1ac30*/  STL [R1+0x22dc], R19 ;  /* 0x0022dc1301007387 */ /* 0x000fe80000100800 */
[----:B------:R-:W-:Y:S01]  /*1ac40*/  STL [R1+0x22d8], R0 ;  /* 0x0022d80001007387 */ /* 0x000fe20000100800 */
[C---:B--2---:R-:W-:Y:S11]  /*1ac50*/  HMMA.16816.F32 R12, R20.reuse, R16, R12 ;  /* 0x00000010140c723c */ /* 0x044ff6000000180c */
[----:B------:R-:W-:Y:S11]  /*1ac60*/  @!UPT UIADD3 URZ, URZ, URZ, URZ ;  /* 0x0000003f3f3ff290 */ /* 0x000ff6000fffe03f */
[----:B------:R-:W-:Y:S01]  /*1ac70*/  @!UPT UIADD3 URZ, URZ, URZ, URZ ;  /* 0x0000003f3f3ff290 */ /* 0x000fe2000fffe03f */
        /* <DEDUP_REMOVED lines=8> */
[----:B------:R0:W-:Y:S04]  /*1ad00*/  STL.64 [R1+0x108], R10 ;  /* 0x0001080a01007387 */ /* 0x0001e80000100a00 */
[----:B0-----:R-:W3:Y:S04]  /*1ad10*/  LDL.LU.64 R10, [R1+0x23c8] ;  /* 0x0023c800010a7983 */ /* 0x001ee80000300a00 */
[----:B------:R-:W5:Y:S04]  /*1ad20*/  LDL.LU.64 R8, [R1+0x23c0] ;  /* 0x0023c00001087983 */ /* 0x000f680000300a00 */
[----:B--2---:R-:W-:Y:S04]  /*1ad30*/  STL.64 [R1+0x2318], R14 ;  /* 0x0023180e01007387 */ /* 0x004fe80000100a00 */
[----:B------:R0:W-:Y:S04]  /*1ad40*/  STL.64 [R1+0x2310], R12 ;  /* 0x0023100c01007387 */ /* 0x0001e80000100a00 */
[----:B0-----:R-:W2:Y:S01]  /*1ad50*/  LDL.LU R12, [R1+0x60] ;  /* 0x00006000010c7983 */ /* 0x001ea20000300800 */
[----:B-----5:R-:W-:Y:S01]  /*1ad60*/  HMMA.16816.F32 R24, R20, R8, R24 ;  /* 0x000000081418723c */ /* 0x020fe20000001818 */
[----:B---3--:R-:W-:Y:S11]  /*1ad70*/  IMAD.MOV.U32 R15, RZ, RZ, R10 ;  /* 0x000000ffff0f7224 */ /* 0x008ff600078e000a */
[----:B------:R-:W-:Y:S11]  /*1ad80*/  @!UPT UIADD3 URZ, URZ, URZ, URZ ;  /* 0x0000003f3f3ff290 */ /* 0x000ff6000fffe03f */
[----:B------:R-:W-:Y:S04]  /*1ad90*/  STL.64 [R1+0xd0], R24 ;  /* 0x0000d01801007387 */ /* 0x000fe80000100a00 */
[----:B------:R-:W-:Y:S04]  /*1ada0*/  STL.64 [R1+0xd8], R26 ;  /* 0x0000d81a01007387 */ /* 0x000fe80000100a00 */
[----:B------:R-:W2:Y:S04]  /*1adb0*/  LDL.LU R13, [R1+0x64] ;  /* 0x00006400010d7983 */ /* 0x000ea80000300800 */
[----:B------:R-:W3:Y:S04]  /*1adc0*/  LDL.LU R14, [R1+0x68] ;  /* 0x00006800010e7983 */ /* 0x000ee80000300800 */
[----:B------:R-:W5:Y:S04]  /*1add0*/  LDL.LU R10, [R1+0x23bc] ;  /* 0x0023bc00010a7983 */ /* 0x000f680000300800 */
[----:B---3--:R-:W-:Y:S04]  /*1ade0*/  STL.64 [R1+0x2328], R14 ;  /* 0x0023280e01007387 */ /* 0x008fe80000100a00 */
[----:B--2---:R0:W-:Y:S02]  /*1adf0*/  STL.64 [R1+0x2320], R12 ;  /* 0x0023200c01007387 */ /* 0x0041e40000100a00 */
[----:B0-----:R-:W-:-:S02]  /*1ae00*/  MOV R12, R5 ;  /* 0x00000005000c7202 */ /* 0x001fc40000000f00 */
[----:B------:R-:W-:Y:S01]  /*1ae10*/  MOV R13, R4 ;  /* 0x00000004000d7202 */ /* 0x000fe20000000f00 */
[----:B------:R-:W2:Y:S04]  /*1ae20*/  LDL R5, [R1+0xe4] ;  /* 0x0000e40001057983 */ /* 0x000ea80000100800 */
[----:B------:R-:W2:Y:S04]  /*1ae30*/  LDL R4, [R1+0xe0] ;  /* 0x0000e00001047983 */ /* 0x000ea80000100800 */
[----:B------:R-:W2:Y:S04]  /*1ae40*/  LDL.LU R24, [R1+0x50] ;  /* 0x0000500001187983 */ /* 0x000ea80000300800 */
[----:B------:R-:W2:Y:S04]  /*1ae50*/  LDL.LU R25, [R1+0x54] ;  /* 0x0000540001197983 */ /* 0x000ea80000300800 */
[----:B------:R-:W2:Y:S04]  /*1ae60*/  LDL.LU R26, [R1+0x58] ;  /* 0x00005800011a7983 */ /* 0x000ea80000300800 */
[----:B------:R-:W2:Y:S04]  /*1ae70*/  LDL.LU R27, [R1+0x5c] ;  /* 0x00005c00011b7983 */ /* 0x000ea80000300800 */
[----:B------:R0:W-:Y:S02]  /*1ae80*/  STL.64 [R1+0x2340], R12 ;  /* 0x0023400c01007387 */ /* 0x0001e40000100a00 */
[----:B0-----:R-:W-:Y:S01]  /*1ae90*/  MOV R12, R7 ;  /* 0x00000007000c7202 */ /* 0x001fe20000000f00 */
[----:B------:R-:W-:Y:S01]  /*1aea0*/  IMAD.MOV.U32 R13, RZ, RZ, R3 ;  /* 0x000000ffff0d7224 */ /* 0x000fe200078e0003 */
[----:B------:R-:W3:Y:S04]  /*1aeb0*/  LDL.LU R7, [R1+0x23b8] ;  /* 0x0023b80001077983 */ /* 0x000ee80000300800 */
[----:B------:R-:W2:Y:S04]  /*1aec0*/  LDL.LU R3, [R1+0x23b4] ;  /* 0x0023b40001037983 */ /* 0x000ea80000300800 */
[----:B------:R-:W-:Y:S04]  /*1aed0*/  STL.64 [R1+0x2358], R12 ;  /* 0x0023580c01007387 */ /* 0x000fe80000100a00 */
[----:B-----5:R-:W-:Y:S04]  /*1aee0*/  STL.64 [R1+0x2308], R10 ;  /* 0x0023080a01007387 */ /* 0x020fe80000100a00 */
[----:B------:R0:W-:Y:S04]  /*1aef0*/  STL.64 [R1+0x2300], R8 ;  /* 0x0023000801007387 */ /* 0x0001e80000100a00 */
[----:B0-----:R-:W5:Y:S01]  /*1af00*/  LDL.LU R8, [R1+0x180] ;  /* 0x0001800001087983 */ /* 0x001f620000300800 */
[----:B------:R-:W-:-:S02]  /*1af10*/  MOV R9, R2 ;  /* 0x0000000200097202 */ /* 0x000fc40000000f00 */
[----:B----4-:R-:W-:Y:S01]  /*1af20*/  MOV R10, R6 ;  /* 0x00000006000a7202 */ /* 0x010fe20000000f00 */
[----:B------:R-:W4:Y:S01]  /*1af30*/  LDL.LU R2, [R1+0x23b0] ;  /* 0x0023b00001027983 */ /* 0x000f220000300800 */
[----:B------:R-:W-:-:S03]  /*1af40*/  IMAD.MOV.U32 R12, RZ, RZ, R29 ;  /* 0x000000ffff0c7224 */ /* 0x000fc600078e001d */
[----:B------:R-:W2:Y:S01]  /*1af50*/  LDL.LU R6, [R1+0x23ac] ;  /* 0x0023ac0001067983 */ /* 0x000ea20000300800 */
[----:B------:R-:W-:Y:S02]  /*1af60*/  MOV R13, R28 ;  /* 0x0000001c000d7202 */ /* 0x000fe40000000f00 */
[----:B---3--:R-:W-:Y:S02]  /*1af70*/  MOV R11, R7 ;  /* 0x00000007000b7202 */ /* 0x008fe40000000f00 */
[----:B------:R-:W3:Y:S04]  /*1af80*/  LDL.LU R7, [R1+0x23a8] ;  /* 0x0023a80001077983 */ /* 0x000ee80000300800 */
[----:B------:R-:W3:Y:S04]  /*1af90*/  LDL.LU R29, [R1+0x23a4] ;  /* 0x0023a400011d7983 */ /* 0x000ee80000300800 */
[----:B------:R-:W3:Y:S04]  /*1afa0*/  LDL.LU R28, [R1+0x23a0] ;  /* 0x0023a000011c7983 */ /* 0x000ee80000300800 */
[----:B------:R-:W-:Y:S04]  /*1afb0*/  STL.64 [R1+0x2338], R10 ;  /* 0x0023380a01007387 */ /* 0x000fe80000100a00 */
[----:B-----5:R0:W-:Y:S04]  /*1afc0*/  STL.64 [R1+0x2330], R8 ;  /* 0x0023300801007387 */ /* 0x0201e80000100a00 */
[----:B0-----:R-:W5:Y:S01]  /*1afd0*/  LDL.LU R8, [R1+0x190] ;  /* 0x0001900001087983 */ /* 0x001f620000300800 */
[----:B----4-:R-:W-:Y:S01]  /*1afe0*/  IMAD.MOV.U32 R11, RZ, RZ, R2 ;  /* 0x000000ffff0b7224 */ /* 0x010fe200078e0002 */
[----:B--2---:R-:W-:-:S02]  /*1aff0*/  MOV R9, R6 ;  /* 0x0000000600097202 */ /* 0x004fc40000000f00 */
[----:B------:R-:W2:Y:S01]  /*1b000*/  LDL.LU R6, [R1+0x239c] ;  /* 0x00239c0001067983 */ /* 0x000ea20000300800 */
[----:B---3--:R-:W-:-:S03]  /*1b010*/  MOV R10, R7 ;  /* 0x00000007000a7202 */ /* 0x008fc60000000f00 */
[----:B------:R-:W3:Y:S04]  /*1b020*/  LDL.LU R7, [R1+0x2398] ;  /* 0x0023980001077983 */ /* 0x000ee80000300800 */
[----:B------:R-:W4:Y:S04]  /*1b030*/  LDL.LU R2, [R1+0x2394] ;  /* 0x0023940001027983 */ /* 0x000f280000300800 */
[----:B------:R-:W-:Y:S04]  /*1b040*/  STL.64 [R1+0x2350], R10 ;  /* 0x0023500a01007387 */ /* 0x000fe80000100a00 */
[----:B-----5:R0:W-:Y:S04]  /*1b050*/  STL.64 [R1+0x2348], R8 ;  /* 0x0023480801007387 */ /* 0x0201e80000100a00 */
[----:B0-----:R-:W5:Y:S04]  /*1b060*/  LDL.LU R8, [R1+0x1a0] ;  /* 0x0001a00001087983 */ /* 0x001f680000300800 */
[----:B------:R-:W5:Y:S01]  /*1b070*/  LDL.LU R9, [R1+0x1a4] ;  /* 0x0001a40001097983 */ /* 0x000f620000300800 */
[----:B------:R-:W-:Y:S01]  /*1b080*/  HMMA.16816.F32 R20, R20, R4, R24 ;  /* 0x000000041414723c */ /* 0x000fe20000001818 */
[----:B------:R-:W-:-:S02]  /*1b090*/  MOV R10, R28 ;  /* 0x0000001c000a7202 */ /* 0x000fc40000000f00 */
[----:B------:R-:W-:Y:S01]  /*1b0a0*/  MOV R11, R29 ;  /* 0x0000001d000b7202 */ /* 0x000fe20000000f00 */
[----:B------:R-:W4:Y:S04]  /*1b0b0*/  LDL.LU R28, [R1+0x2390] ;  /* 0x00239000011c7983 */ /* 0x000f280000300800 */
[----:B------:R-:W4:Y:S04]  /*1b0c0*/  LDL.LU R29, [R1+0x238c] ;  /* 0x00238c00011d7983 */ /* 0x000f280000300800 */
[----:B------:R2:W-:Y:S02]  /*1b0d0*/  STL.64 [R1+0x2368], R10 ;  /* 0x0023680a01007387 */ /* 0x0005e40000100a00 */
[----:B--2---:R-:W-:-:S10]  /*1b0e0*/  MOV R11, R6 ;  /* 0x00000006000b7202 */ /* 0x004fd40000000f00 */
[----:B------:R-:W-:Y:S02]  /*1b0f0*/  MOV R18, R20 ;  /* 0x0000001400127202 */ /* 0x000fe40000000f00 */
[----:B------:R-:W-:Y:S01]  /*1b100*/  MOV R19, R21 ;  /* 0x0000001500137202 */ /* 0x000fe20000000f00 */
[----:B---3--:R-:W-:Y:S01]  /*1b110*/  IMAD.MOV.U32 R10, RZ, RZ, R7 ;  /* 0x000000ffff0a7224 */ /* 0x008fe200078e0007 */
[----:B-----5:R0:W-:Y:S04]  /*1b120*/  STL.64 [R1+0x2360], R8 ;  /* 0x0023600801007387 */ /* 0x0201e80000100a00 */
[----:B0-----:R-:W2:Y:S01]  /*1b130*/  LDL.LU R8, [R1+0x1b0] ;  /* 0x0001b00001087983 */ /* 0x001ea20000300800 */
[----:B----4-:R-:W-:-:S03]  /*1b140*/  MOV R9, R2 ;  /* 0x0000000200097202 */ /* 0x010fc60000000f00 */
[----:B------:R-:W3:Y:S04]  /*1b150*/  LDL.LU R2, [R1+0x2388] ;  /* 0x0023880001027983 */ /* 0x000ee80000300800 */
[----:B------:R-:W4:Y:S04]  /*1b160*/  LDL.LU.64 R24, [R1+0x2380] ;  /* 0x0023800001187983 */ /* 0x000f280000300a00 */
[----:B------:R-:W4:Y:S04]  /*1b170*/  LDL.LU.64 R6, [R1+0x2378] ;  /* 0x0023780001067983 */ /* 0x000f280000300a00 */
[----:B------:R-:W4:Y:S04]  /*1b180*/  LDL.LU.64 R4, [R1+0x2370] ;  /* 0x0023700001047983 */ /* 0x000f280000300a00 */
[----:B------:R0:W-:Y:S04]  /*1b190*/  STL [R1+0xbc], R23 ;  /* 0x0000bc1701007387 */ /* 0x0001e80000100800 */
[----:B------:R-:W4:Y:S04]  /*1b1a0*/  LDL.LU R20, [R1+0x40] ;  /* 0x0000400001147983 */ /* 0x000f280000300800 */
[----:B------:R-:W4:Y:S01]  /*1b1b0*/  LDL.LU R21, [R1+0x44] ;  /* 0x0000440001157983 */ /* 0x000f220000300800 */
[----:B------:R-:W-:Y:S01]  /*1b1c0*/  IMAD.MOV.U32 R0, RZ, RZ, R22 ;  /* 0x000000ffff007224 */ /* 0x000fe200078e0016 */
[----:B------:R-:W-:-:S02]  /*1b1d0*/  MOV R22, R29 ;  /* 0x0000001d00167202 */ /* 0x000fc40000000f00 */
[----:B0-----:R-:W-:-:S07]  /*1b1e0*/  MOV R23, R28 ;  /* 0x0000001c00177202 */ /* 0x001fce0000000f00 */
[C---:B----4-:R-:W-:Y:S01]  /*1b1f0*/  HMMA.16816.F32 R20, R4.reuse, R24, R20 ;  /* 0x000000180414723c */ /* 0x050fe20000001814 */
[----:B---3--:R-:W-:Y:S11]  /*1b200*/  LDSM.16.MT88.4 R24, [R2+0x1a100] ;  /* 0x01a100000218783b */ /* 0x008ff60000004200 */
[----:B------:R-:W-:Y:S11]  /*1b210*/  @!UPT UIADD3 URZ, URZ, URZ, URZ ;  /* 0x0000003f3f3ff290 */ /* 0x000ff6000fffe03f */
[----:B------:R-:W-:Y:S01]  /*1b220*/  STL.64 [R1+0xa0], R20 ;  /* 0x0000a01401007387 */ /* 0x000fe20000100a00 */
[----:B------:R-:W-:Y:S01]  /*1b230*/  MOV R29, R22 ;  /* 0x00000016001d7202 */ /* 0x000fe20000000f00 */
[----:B------:R-:W-:Y:S02]  /*1b240*/  IMAD.MOV.U32 R28, RZ, RZ, R23 ;  /* 0x000000ffff1c7224 */ /* 0x000fe400078e0017 */
[----:B------:R-:W0:Y:S01]  /*1b250*/  LDSM.16.MT88.4 R20, [R2+0x1a000] ;  /* 0x01a000000214783b */ /* 0x000e220000004200 */
[----:B--2---:R-:W-:Y:S03]  /*1b260*/  HMMA.16816.F32 R12, R4, R12, R8 ;  /* 0x0000000c040c723c */ /* 0x004fe60000001808 */
[----:B0-----:R-:W-:Y:S04]  /*1b270*/  STL.64 [R1+0x22f0], R22 ;  /* 0x0022f01601007387 */ /* 0x001fe80000100a00 */
[----:B------:R0:W-:Y:S04]  /*1b280*/  STL.64 [R1+0x22e8], R20 ;  /* 0x0022e81401007387 */ /* 0x0001e80000100a00 */
[----:B0-----:R-:W2:Y:S04]  /*1b290*/  LDL.LU R20, [R1+0x170] ;  /* 0x0001700001147983 */ /* 0x001ea80000300800 */
[----:B------:R-:W2:Y:S04]  /*1b2a0*/  LDL.LU R21, [R1+0x174] ;  /* 0x0001740001157983 */ /* 0x000ea80000300800 */
[----:B------:R-:W2:Y:S04]  /*1b2b0*/  LDL.LU R22, [R1+0x178] ;  /* 0x0001780001167983 */ /* 0x000ea80000300800 */
[----:B------:R-:W-:Y:S04]  /*1b2c0*/  STL.64 [R1+0x2230], R26 ;  /* 0x0022301a01007387 */ /* 0x000fe80000100a00 */
[----:B------:R0:W-:Y:S04]  /*1b2d0*/  STL.64 [R1+0x2228], R24 ;  /* 0x0022281801007387 */ /* 0x0001e80000100a00 */
[----:B0-----:R-:W3:Y:S04]  /*1b2e0*/  LDL.LU.64 R24, [R1+0xe0] ;  /* 0x0000e00001187983 */ /* 0x001ee80000300a00 */
[----:B------:R-:W4:Y:S04]  /*1b2f0*/  LDL.LU.64 R26, [R1+0xe8] ;  /* 0x0000e800011a7983 */ /* 0x000f280000300a00 */
[----:B------:R-:W5:Y:S04]  /*1b300*/  LDL.LU.64 R10, [R1+0x2368] ;  /* 0x00236800010a7983 */ /* 0x000f680000300a00 */
[----:B------:R-:W5:Y:S04]  /*1b310*/  LDL.LU.64 R8, [R1+0x2360] ;  /* 0x0023600001087983 */ /* 0x000f680000300a00 */
[----:B------:R0:W-:Y:S04]  /*1b320*/  STL.64 [R1+0x90], R12 ;  /* 0x0000900c01007387 */ /* 0x0001e80000100a00 */
[----:B0-----:R-:W5:Y:S01]  /*1b330*/  LDL.LU.64 R12, [R1+0x2358] ;  /* 0x00235800010c7983 */ /* 0x001f620000300a00 */
[----:B------:R-:W-:-:S02]  /*1b340*/  MOV R23, R3 ;  /* 0x0000000300177202 */ /* 0x000fc40000000f00 */
[----:B------:R-:W-:Y:S02]  /*1b350*/  MOV R3, R14 ;  /* 0x0000000e00037202 */ /* 0x000fe40000000f00 */
[----:B------:R-:W-:Y:S02]  /*1b360*/  MOV R2, R15 ;  /* 0x0000000f00027202 */ /* 0x000fe40000000f00 */
[C---:B-----5:R-:W-:Y:S01]  /*1b370*/  HMMA.16816.F32 R12, R4.reuse, R12, R8 ;  /* 0x0000000c040c723c */ /* 0x060fe20000001808 */
[----:B------:R-:W5:Y:S04]  /*1b380*/  LDL.LU.64 R10, [R1+0x2350] ;  /* 0x00235000010a7983 */ /* 0x000f680000300a00 */
[----:B------:R-:W5:Y:S11]  /*1b390*/  LDL.LU.64 R8, [R1+0x2348] ;  /* 0x0023480001087983 */ /* 0x000f760000300a00 */
[----:B------:R-:W-:Y:S07]  /*1b3a0*/  @!UPT UIADD3 URZ, URZ, URZ, URZ ;  /* 0x0000003f3f3ff290 */ /* 0x000fee000fffe03f */
[----:B------:R0:W-:Y:S04]  /*1b3b0*/  STL.64 [R1+0x80], R12 ;  /* 0x0000800c01007387 */ /* 0x0001e80000100a00 */
[----:B------:R5:W-:Y:S04]  /*1b3c0*/  STL.64 [R1+0x88], R14 ;  /* 0x0000880e01007387 */ /* 0x000be80000100a00 */
[----:B0-----:R-:W5:Y:S02]  /*1b3d0*/  LDL.LU.64 R12, [R1+0x2340] ;  /* 0x00234000010c7983 */ /* 0x001f640000300a00 */
[C---:B-----5:R-:W-:Y:S02]  /*1b3e0*/  HMMA.16816.F32 R12, R4.reuse, R12, R8 ;  /* 0x0000000c040c723c */ /* 0x060fe40000001808 */
[----:B------:R-:W5:Y:S04]  /*1b3f0*/  LDL.LU.64 R10, [R1+0x2338] ;  /* 0x00233800010a7983 */ /* 0x000f680000300a00 */
[----:B------:R-:W5:Y:S11]  /*1b400*/  LDL.LU.64 R8, [R1+0x2330] ;  /* 0x0023300001087983 */ /* 0x000f760000300a00 */
[----:B------:R-:W-:Y:S06]  /*1b410*/  @!UPT UIADD3 URZ, URZ, URZ, URZ ;  /* 0x0000003f3f3ff290 */ /* 0x000fec000fffe03f */
[----:B------:R-:W-:Y:S04]  /*1b420*/  STL.64 [R1+0x70], R12 ;  /* 0x0000700c01007387 */ /* 0x000fe80000100a00 */
[----:B------:R0:W-:Y:S04]  /*1b430*/  STL.64 [R1+0x78], R14 ;  /* 0x0000780e01007387 */ /* 0x0001e80000100a00 */
[----:B0-----:R-:W2:Y:S04]  /*1b440*/  LDL.LU.64 R14, [R1+0x2328] ;  /* 0x00232800010e7983 */ /* 0x001ea80000300a00 */
        /* <DEDUP_REMOVED lines=8> */
[----:B-----5:R-:W-:Y:S11]  /*1b4d0*/  HMMA.16816.F32 R8, R4, R12, R8 ;  /* 0x0000000c0408723c */ /* 0x020ff60000001808 */
[----:B------:R-:W-:Y:S11]  /*1b4e0*/  @!UPT UIADD3 URZ, URZ, URZ, URZ ;  /* 0x0000003f3f3ff290 */ /* 0x000ff6000fffe03f */
[----:B------:R-:W-:Y:S01]  /*1b4f0*/  @!UPT UIADD3 URZ, URZ, URZ, URZ ;  /* 0x0000003f3f3ff290 */ /* 0x000fe2000fffe03f */
[----:B------:R-:W-:Y:S04]  /*1b500*/  STL.64 [R1+0x50], R8 ;  /* 0x0000500801007387 */ /* 0x000fe80000100a00 */
[----:B------:R0:W-:Y:S04]  /*1b510*/  STL.64 [R1+0x58], R10 ;  /* 0x0000580a01007387 */ /* 0x0001e80000100a00 */
[----:B0-----:R-:W5:Y:S04]  /*1b520*/  LDL.LU.64 R10, [R1+0x2308] ;  /* 0x00230800010a7983 */ /* 0x001f680000300a00 */
[----:B------:R-:W3:Y:S04]  /*1b530*/  LDL.LU.64 R8, [R1+0x2300] ;  /* 0x0023000001087983 */ /* 0x000ee80000300a00 */
[----:B--2---:R0:W-:Y:S01]  /*1b540*/  STL.64 [R1+0x2298], R14 ;  /* 0x0022980e01007387 */ /* 0x0041e20000100a00 */
[----:B-----5:R-:W-:-:S03]  /*1b550*/  IMAD.MOV.U32 R12, RZ, RZ, R11 ;  /* 0x000000ffff0c7224 */ /* 0x020fc600078e000b */
[----:B------:R-:W2:Y:S04]  /*1b560*/  LDL.LU R11, [R1+0x22f8] ;  /* 0x0022f800010b7983 */ /* 0x000ea80000300800 */
[----:B------:R-:W5:Y:S04]  /*1b570*/  LDL.LU R13, [R1+0xc4] ;  /* 0x0000c400010d7983 */ /* 0x000f680000300800 */
[----:B0-----:R-:W5:Y:S04]  /*1b580*/  LDL.LU R14, [R1+0xc8] ;  /* 0x0000c800010e7983 */ /* 0x001f680000300800 */
[----:B------:R-:W5:Y:S01]  /*1b590*/  LDL.LU R15, [R1+0xcc] ;  /* 0x0000cc00010f7983 */ /* 0x000f620000300800 */
[C---:B---3--:R-:W-:Y:S11]  /*1b5a0*/  HMMA.16816.F32 R20, R4.reuse, R8, R20 ;  /* 0x000000080414723c */ /* 0x048ff60000001814 */
[----:B------:R-:W-:Y:S11]  /*1b5b0*/  @!UPT UIADD3 URZ, URZ, URZ, URZ ;  /* 0x0000003f3f3ff290 */ /* 0x000ff6000fffe03f */
[----:B------:R-:W-:Y:S01]  /*1b5c0*/  @!UPT UIADD3 URZ, URZ, URZ, URZ ;  /* 0x0000003f3f3ff290 */ /* 0x000fe2000fffe03f */
[----:B------:R-:W-:Y:S04]  /*1b5d0*/  STL.64 [R1+0x40], R20 ;  /* 0x0000401401007387 */ /* 0x000fe80000100a00 */
[----:B------:R0:W-:Y:S04]  /*1b5e0*/  STL.64 [R1+0x48], R22 ;  /* 0x0000481601007387 */ /* 0x0001e80000100a00 */
[----:B0-----:R-:W3:Y:S04]  /*1b5f0*/  LDL.LU.64 R22, [R1+0x22f0] ;  /* 0x0022f00001167983 */ /* 0x001ee80000300a00 */
[----:B------:R-:W3:Y:S04]  /*1b600*/  LDL.LU.64 R20, [R1+0x22e8] ;  /* 0x0022e80001147983 */ /* 0x000ee80000300a00 */
[----:B--2---:R-:W-:Y:S04]  /*1b610*/  STL.64 [R1+0x22b0], R10 ;  /* 0x0022b00a01007387 */ /* 0x004fe80000100a00 */
[----:B----4-:R0:W-:Y:S01]  /*1b620*/  STL.64 [R1+0x2248], R26 ;  /* 0x0022481a01007387 */ /* 0x0101e20000100a00 */
[----:B-----5:R-:W-:Y:S03]  /*1b630*/  HMMA.16816.F32 R4, R4, R24, R12 ;  /* 0x000000180404723c */ /* 0x020fe6000000180c */
[----:B------:R-:W2:Y:S04]  /*1b640*/  LDL.LU R24, [R1+0xd0] ;  /* 0x0000d00001187983 */ /* 0x000ea80000300800 */
[----:B------:R-:W2:Y:S04]  /*1b650*/  LDL.LU R25, [R1+0xd4] ;  /* 0x0000d40001197983 */ /* 0x000ea80000300800 */
[----:B0-----:R-:W4:Y:S04]  /*1b660*/  LDL.LU R26, [R1+0xd8] ;  /* 0x0000d800011a7983 */ /* 0x001f280000300800 */
[----:B------:R-:W4:Y:S04]  /*1b670*/  LDL.LU R27, [R1+0xdc] ;  /* 0x0000dc00011b7983 */ /* 0x000f280000300800 */
[----:B----4-:R-:W-:Y:S04]  /*1b680*/  STL.64 [R1+0x2258], R26 ;  /* 0x0022581a01007387 */ /* 0x010fe80000100a00 */
[----:B--2---:R0:W-:Y:S04]  /*1b690*/  STL.64 [R1+0x2250], R24 ;  /* 0x0022501801007387 */ /* 0x0041e80000100a00 */
[----:B0-----:R-:W2:Y:S04]  /*1b6a0*/  LDL.LU R24, [R1+0x100] ;  /* 0x0001000001187983 */ /* 0x001ea80000300800 */
[----:B------:R-:W2:Y:S04]  /*1b6b0*/  LDL.LU R25, [R1+0x104] ;  /* 0x0001040001197983 */ /* 0x000ea80000300800 */
[----:B------:R-:W4:Y:S04]  /*1b6c0*/  LDL.LU R26, [R1+0x108] ;  /* 0x00010800011a7983 */ /* 0x000f280000300800 */
[----:B------:R-:W4:Y:S04]  /*1b6d0*/  LDL.LU R27, [R1+0x10c] ;  /* 0x00010c00011b7983 */ /* 0x000f280000300800 */
[----:B------:R-:W5:Y:S04]  /*1b6e0*/  LDL.LU R12, [R1+0x130] ;  /* 0x00013000010c7983 */ /* 0x000f680000300800 */
[----:B------:R-:W5:Y:S04]  /*1b6f0*/  LDL.LU R13, [R1+0x134] ;  /* 0x00013400010d7983 */ /* 0x000f680000300800 */
        /* <DEDUP_REMOVED lines=11> */
[----:B------:R-:W3:Y:S04]  /*1b7b0*/  LDL.LU R11, [R1+0x15c] ;  /* 0x00015c00010b7983 */ /* 0x000ee80000300800 */
[----:B------:R0:W-:Y:S04]  /*1b7c0*/  STL.64 [R1+0x22a8], R14 ;  /* 0x0022a80e01007387 */ /* 0x0001e80000100a00 */
[----:B-----5:R-:W-:Y:S04]  /*1b7d0*/  STL.64 [R1+0x22a0], R12 ;  /* 0x0022a00c01007387 */ /* 0x020fe80000100a00 */
[----:B0-----:R-:W2:Y:S04]  /*1b7e0*/  LDL.LU.64 R14, [R1+0x28] ;  /* 0x00002800010e7983 */ /* 0x001ea80000300a00 */
[----:B--2---:R0:W-:Y:S04]  /*1b7f0*/  STL.64 [R1+0x22c8], R14 ;  /* 0x0022c80e01007387 */ /* 0x0041e80000100a00 */
[----:B0-----:R-:W3:Y:S04]  /*1b800*/  LDL.LU.64 R14, [R1+0x38] ;  /* 0x00003800010e7983 */ /* 0x001ee80000300a00 */
[----:B----4-:R-:W-:Y:S04]  /*1b810*/  STL.64 [R1+0x2268], R26 ;  /* 0x0022681a01007387 */ /* 0x010fe80000100a00 */
[----:B------:R0:W-:Y:S04]  /*1b820*/  STL.64 [R1+0x2260], R24 ;  /* 0x0022601801007387 */ /* 0x0001e80000100a00 */
[----:B0-----:R-:W2:Y:S04]  /*1b830*/  LDL.LU R24, [R1+0x110] ;  /* 0x0001100001187983 */ /* 0x001ea80000300800 */
[----:B------:R-:W2:Y:S04]  /*1b840*/  LDL.LU R25, [R1+0x114] ;  /* 0x0001140001197983 */ /* 0x000ea80000300800 */
[----:B------:R-:W4:Y:S04]  /*1b850*/  LDL.LU R26, [R1+0x118] ;  /* 0x00011800011a7983 */ /* 0x000f280000300800 */
[----:B------:R-:W4:Y:S04]  /*1b860*/  LDL.LU R27, [R1+0x11c] ;  /* 0x00011c00011b7983 */ /* 0x000f280000300800 */
[----:B----4-:R0:W-:Y:S04]  /*1b870*/  STL.64 [R1+0x2278], R26 ;  /* 0x0022781a01007387 */ /* 0x0101e80000100a00 */
[----:B--2---:R-:W-:Y:S04]  /*1b880*/  STL.64 [R1+0x2270], R24 ;  /* 0x0022701801007387 */ /* 0x004fe80000100a00 */
[----:B0-----:R-:W2:Y:S04]  /*1b890*/  LDL R26, [R1+0x8] ;  /* 0x00000800011a7983 */ /* 0x001ea80000100800 */
[----:B------:R-:W2:Y:S01]  /*1b8a0*/  LDL R27, [R1+0xc] ;  /* 0x00000c00011b7983 */ /* 0x000ea20000100800 */
[----:B---3--:R-:W-:Y:S03]  /*1b8b0*/  HMMA.16816.F32 R8, R20, R14, R8 ;  /* 0x0000000e1408723c */ /* 0x008fe60000001808 */
[----:B--2---:R0:W-:Y:S04]  /*1b8c0*/  STL.64 [R1+0x2290], R26 ;  /* 0x0022901a01007387 */ /* 0x0041e80000100a00 */
[----:B0-----:R-:W2:Y:S04]  /*1b8d0*/  LDL.LU.64 R26, [R1+0x18] ;  /* 0x00001800011a7983 */ /* 0x001ea80000300a00 */
[----:B------:R-:W-:Y:S04]  /*1b8e0*/  STL [R1+0x2198], R7 ;  /* 0x0021980701007387 */ /* 0x000fe80000100800 */
[----:B------:R0:W-:Y:S04]  /*1b8f0*/  STL [R1+0x2240], R6 ;  /* 0x0022400601007387 */ /* 0x0001e80000100800 */
[----:B------:R1:W-:Y:S01]  /*1b900*/  STL.64 [R1+0x2238], R4 ;  /* 0x0022380401007387 */ /* 0x0003e20000100a00 */
[----:B0-----:R-:W-:-:S02]  /*1b910*/  MOV R6, R0 ;  /* 0x0000000000067202 */ /* 0x001fc40000000f00 */
[----:B-1----:R-:W-:Y:S02]  /*1b920*/  MOV R4, R18 ;  /* 0x0000001200047202 */ /* 0x002fe40000000f00 */
[----:B------:R-:W3:Y:S01]  /*1b930*/  LDL.LU R18, [R1+0x22e0] ;  /* 0x0022e00001127983 */ /* 0x000ee20000300800 */
[----:B------:R-:W-:-:S03]  /*1b940*/  MOV R5, R19 ;  /* 0x0000001300057202 */ /* 0x000fc60000000f00 */
[----:B------:R-:W4:Y:S04]  /*1b950*/  LDL.LU R19, [R1+0x22dc] ;  /* 0x0022dc0001137983 */ /* 0x000f280000300800 */
[----:B------:R-:W5:Y:S04]  /*1b960*/  LDL.LU R0, [R1+0x22d8] ;  /* 0x0022d80001007983 */ /* 0x000f680000300800 */
[----:B------:R-:W2:Y:S01]  /*1b970*/  LDL.LU R7, [R1+0xbc] ;  /* 0x0000bc0001077983 */ /* 0x000ea20000300800 */
[----:B------:R-:W-:Y:S01]  /*1b980*/  MOV R17, R14 ;  /* 0x0000000e00117202 */ /* 0x000fe20000000f00 */
[----:B------:R-:W-:-:S02]  /*1b990*/  IMAD.MOV.U32 R16, RZ, RZ, R15 ;  /* 0x000000ffff107224 */ /* 0x000fc400078e000f */
[----:B--2---:R4:W-:Y:S04]  /*1b9a0*/  STL.64 [R1+0x2288], R6 ;  /* 0x0022880601007387 */ /* 0x0049e80000100a00 */
[----:B------:R0:W-:Y:S01]  /*1b9b0*/  STL.64 [R1+0x2280], R4 ;  /* 0x0022800401007387 */ /* 0x0001e20000100a00 */
[----:B----4-:R-:W-:-:S03]  /*1b9c0*/  MOV R6, R19 ;  /* 0x0000001300067202 */ /* 0x010fc60000000f00 */
[----:B0-----:R-:W2:Y:S01]  /*1b9d0*/  LDL.LU R4, [R1+0x120] ;  /* 0x0001200001047983 */ /* 0x001ea20000300800 */
[----:B---3--:R-:W-:-:S03]  /*1b9e0*/  IMAD.MOV.U32 R5, RZ, RZ, R18 ;  /* 0x000000ffff057224 */ /* 0x008fc600078e0012 */
[----:B------:R-:W3:Y:S01]  /*1b9f0*/  LDL.LU R18, [R1+0x22d4] ;  /* 0x0022d40001127983 */ /* 0x000ee20000300800 */
[----:B-----5:R-:W-:-:S03]  /*1ba00*/  MOV R7, R0 ;  /* 0x0000000000077202 */ /* 0x020fc60000000f00 */
[----:B------:R-:W3:Y:S01]  /*1ba10*/  LDL.LU R19, [R1+0x22d0] ;  /* 0x0022d00001137983 */ /* 0x000ee20000300800 */
[----:B------:R-:W-:-:S03]  /*1ba20*/  MOV R0, R11 ;  /* 0x0000000b00007202 */ /* 0x000fc60000000f00 */
[----:B------:R-:W4:Y:S04]  /*1ba30*/  LDL.LU.64 R14, [R1+0x22c8] ;  /* 0x0022c800010e7983 */ /* 0x000f280000300a00 */
[----:B------:R-:W-:Y:S04]  /*1ba40*/  STL.64 [R1+0x1b0], R8 ;  /* 0x0001b00801007387 */ /* 0x000fe80000100a00 */
[----:B------:R0:W-:Y:S04]  /*1ba50*/  STL [R1+0x1b8], R10 ;  /* 0x0001b80a01007387 */ /* 0x0001e80000100800 */
[----:B0-----:R-:W4:Y:S04]  /*1ba60*/  LDL.LU.64 R10, [R1+0x22c0] ;  /* 0x0022c000010a7983 */ /* 0x001f280000300a00 */
[----:B------:R-:W4:Y:S04]  /*1ba70*/  LDL.LU.64 R8, [R1+0x22b8] ;  /* 0x0022b80001087983 */ /* 0x000f280000300a00 */
[----:B------:R-:W-:Y:S01]  /*1ba80*/  STL [R1+0x2194], R0 ;  /* 0x0021940001007387 */ /* 0x000fe20000100800 */
[C---:B----4-:R-:W-:Y:S11]  /*1ba90*/  HMMA.16816.F32 R8, R20.reuse, R14, R8 ;  /* 0x0000000e1408723c */ /* 0x050ff60000001808 */
[----:B------:R-:W-:Y:S11]  /*1baa0*/  @!UPT UIADD3 URZ, URZ, URZ, URZ ;  /* 0x0000003f3f3ff290 */ /* 0x000ff6000fffe03f */
[----:B------:R-:W-:Y:S01]  /*1bab0*/  @!UPT UIADD3 URZ, URZ, URZ, URZ ;  /* 0x0000003f3f3ff290 */ /* 0x000fe2000fffe03f */
[----:B------:R0:W-:Y:S04]  /*1bac0*/  STL.64 [R1+0x1a0], R8 ;  /* 0x0001a00801007387 */ /* 0x0001e80000100a00 */
[----:B------:R1:W-:Y:S01]  /*1bad0*/  STL.64 [R1+0x1a8], R10 ;  /* 0x0001a80a01007387 */ /* 0x0003e20000100a00 */
[----:B0-----:R-:W-:Y:S02]  /*1bae0*/  MOV R9, R14 ;  /* 0x0000000e00097202 */ /* 0x001fe40000000f00 */
[----:B------:R-:W-:Y:S01]  /*1baf0*/  MOV R8, R15 ;  /* 0x0000000f00087202 */ /* 0x000fe20000000f00 */
[----:B-1----:R-:W4:Y:S04]  /*1bb00*/  LDL.LU.64 R10, [R1+0x22b0] ;  /* 0x0022b000010a7983 */ /* 0x002f280000300a00 */
[----:B------:R-:W5:Y:S04]  /*1bb10*/  LDL.LU.64 R14, [R1+0x22a8] ;  /* 0x0022a800010e7983 */ /* 0x000f680000300a00 */
[----:B------:R-:W5:Y:S02]  /*1bb20*/  LDL.LU.64 R12, [R1+0x22a0] ;  /* 0x0022a000010c7983 */ /* 0x000f640000300a00 */
[C---:B-----5:R-:W-:Y:S11]  /*1bb30*/  HMMA.16816.F32 R12, R20.reuse, R26, R12 ;  /* 0x0000001a140c723c */ /* 0x060ff6000000180c */
[----:B------:R-:W-:Y:S11]  /*1bb40*/  @!UPT UIADD3 URZ, URZ, URZ, URZ ;  /* 0x0000003f3f3ff290 */ /* 0x000ff6000fffe03f */
[----:B------:R-:W-:Y:S01]  /*1bb50*/  @!UPT UIADD3 URZ, URZ, URZ, URZ ;  /* 0x0000003f3f3ff290 */ /* 0x000fe2000fffe03f */
[----:B------:R0:W-:Y:S04]  /*1bb60*/  STL.64 [R1+0x190], R12 ;  /* 0x0001900c01007387 */ /* 0x0001e80000100a00 */
[----:B------:R1:W-:Y:S01]  /*1bb70*/  STL.64 [R1+0x198], R14 ;  /* 0x0001980e01007387 */ /* 0x0003e20000100a00 */
[----:B0-----:R-:W-:Y:S01]  /*1bb80*/  IMAD.MOV.U32 R13, RZ, RZ, R26 ;  /* 0x000000ffff0d7224 */ /* 0x001fe200078e001a */
[----:B------:R-:W-:Y:S02]  /*1bb90*/  MOV R12, R27 ;  /* 0x0000001b000c7202 */ /* 0x000fe40000000f00 */
[----:B-1----:R-:W5:Y:S04]  /*1bba0*/  LDL.LU.64 R14, [R1+0x2298] ;  /* 0x00229800010e7983 */ /* 0x002f680000300a00 */
[----:B------:R-:W2:Y:S02]  /*1bbb0*/  LDL.LU.64 R26, [R1+0x2290] ;  /* 0x00229000011a7983 */ /* 0x000ea40000300a00 */
[C---:B--2---:R-:W-:Y:S02]  /*1bbc0*/  HMMA.16816.F32 R24, R20.reuse, R26, R4 ;  /* 0x0000001a1418723c */ /* 0x044fe40000001804 */
[----:B------:R-:W2:Y:S04]  /*1bbd0*/  LDL.LU.64 R6, [R1+0x2288] ;  /* 0x0022880001067983 */ /* 0x000ea80000300a00 */
[----:B------:R-:W2:Y:S11]  /*1bbe0*/  LDL.LU.64 R4, [R1+0x2280] ;  /* 0x0022800001047983 */ /* 0x000eb60000300a00 */
[----:B------:R-:W-:Y:S06]  /*1bbf0*/  @!UPT UIADD3 URZ, URZ, URZ, URZ ;  /* 0x0000003f3f3ff290 */ /* 0x000fec000fffe03f */
[----:B------:R-:W-:Y:S04]  /*1bc00*/  STL.64 [R1+0xf0], R24 ;  /* 0x0000f01801007387 */ /* 0x000fe80000100a00 */
[----:B------:R0:W-:Y:S04]  /*1bc10*/  STL.64 [R1+0xf8], R26 ;  /* 0x0000f81a01007387 */ /* 0x0001e80000100a00 */
[----:B0-----:R-:W3:Y:S04]  /*1bc20*/  LDL.LU.64 R26, [R1+0x2278] ;  /* 0x00227800011a7983 */ /* 0x001ee80000300a00 */
[----:B------:R-:W3:Y:S02]  /*1bc30*/  LDL.LU.64 R24, [R1+0x2270] ;  /* 0x0022700001187983 */ /* 0x000ee40000300a00 */
[C---:B---3--:R-:W-:Y:S11]  /*1bc40*/  HMMA.16816.F32 R24, R20.reuse, R18, R24 ;  /* 0x000000121418723c */ /* 0x048ff60000001818 */
[----:B------:R-:W-:Y:S11]  /*1bc50*/  @!UPT UIADD3 URZ, URZ, URZ, URZ ;  /* 0x0000003f3f3ff290 */ /* 0x000ff6000fffe03f */
[----:B------:R-:W-:Y:S01]  /*1bc60*/  @!UPT UIADD3 URZ, URZ, URZ, URZ ;  /* 0x0000003f3f3ff290 */ /* 0x000fe2000fffe03f */
[----:B------:R-:W-:Y:S01]  /*1bc70*/  STL.64 [R1+0x180], R24 ;  /* 0x0001801801007387 */ /* 0x000fe20000100a00 */
[----:B------:R0:W-:Y:S03]  /*1bc80*/  STL.64 [R1+0x188], R26 ;  /* 0x0001881a01007387 */ /* 0x0001e60000100a00 */
[----:B0-----:R-:W5:Y:S01]  /*1bc90*/  LDL.LU.64 R26, [R1+0x2268] ;  /* 0x00226800011a7983 */ /* 0x001f620000300a00 */
[----:B------:R-:W5:Y:S02]  /*1bca0*/  LDL.LU.64 R24, [R1+0x2260] ;  /* 0x0022600001187983 */ /* 0x000f640000300a00 */
[----:B------:R-:W-:Y:S01]  /*1bcb0*/  STL.64 [R1+0x2210], R18 ;  /* 0x0022101201007387 */ /* 0x000fe20000100a00 */
[C---:B-----5:R-:W-:Y:S11]  /*1bcc0*/  HMMA.16816.F32 R24, R20.reuse, R14, R24 ;  /* 0x0000000e1418723c */ /* 0x060ff60000001818 */
[----:B------:R-:W-:Y:S11]  /*1bcd0*/  @!UPT UIADD3 URZ, URZ, URZ, URZ ;  /* 0x0000003f3f3ff290 */ /* 0x000ff6000fffe03f */
[----:B------:R-:W-:Y:S01]  /*1bce0*/  @!UPT UIADD3 URZ, URZ, URZ, URZ ;  /* 0x0000003f3f3ff290 */ /* 0x000fe2000fffe03f */
[----:B------:R-:W-:Y:S01]  /*1bcf0*/  STL.64 [R1+0x170], R24 ;  /* 0x0001701801007387 */ /* 0x000fe20000100a00 */
[----:B------:R0:W-:Y:S03]  /*1bd00*/  STL.64 [R1+0x178], R26 ;  /* 0x0001781a01007387 */ /* 0x0001e60000100a00 */
[----:B0-----:R-:W4:Y:S01]  /*1bd10*/  LDL.LU.64 R26, [R1+0x2258] ;  /* 0x00225800011a7983 */ /* 0x001f220000300a00 */
[----:B------:R-:W4:Y:S02]  /*1bd20*/  LDL.LU.64 R24, [R1+0x2250] ;  /* 0x0022500001187983 */ /* 0x000f240000300a00 */
[----:B------:R-:W-:Y:S02]  /*1bd30*/  STL.64 [R1+0x2220], R14 ;  /* 0x0022200e01007387 */ /* 0x000fe40000100a00 */
[----:B------:R0:W-:Y:S02]  /*1bd40*/  STL.64 [R1+0x2218], R12 ;  /* 0x0022180c01007387 */ /* 0x0001e40000100a00 */
[----:B0-----:R-:W3:Y:S01]  /*1bd50*/  LDL.LU R12, [R1+0xa0] ;  /* 0x0000a000010c7983 */ /* 0x001ee20000300800 */
[----:B------:R-:W3:Y:S01]  /*1bd60*/  LDL.LU R13, [R1+0xa4] ;  /* 0x0000a400010d7983 */ /* 0x000ee20000300800 */
[C---:B----4-:R-:W-:Y:S11]  /*1bd70*/  HMMA.16816.F32 R24, R20.reuse, R10, R24 ;  /* 0x0000000a1418723c */ /* 0x050ff60000001818 */
[----:B------:R-:W-:Y:S11]  /*1bd80*/  @!UPT UIADD3 URZ, URZ, URZ, URZ ;  /* 0x0000003f3f3ff290 */ /* 0x000ff6000fffe03f */
[----:B------:R-:W-:Y:S01]  /*1bd90*/  @!UPT UIADD3 URZ, URZ, URZ, URZ ;  /* 0x0000003f3f3ff290 */ /* 0x000fe2000fffe03f */
[----:B------:R-:W-:Y:S01]  /*1bda0*/  STL.64 [R1+0xc0], R24 ;  /* 0x0000c01801007387 */ /* 0x000fe20000100a00 */
[----:B------:R0:W-:Y:S03]  /*1bdb0*/  STL.64 [R1+0xc8], R26 ;  /* 0x0000c81a01007387 */ /* 0x0001e60000100a00 */
[----:B0-----:R-:W2:Y:S02]  /*1bdc0*/  LDL.LU.64 R26, [R1+0x2248] ;  /* 0x00224800011a7983 */ /* 0x001ea40000300a00 */
[----:B--2---:R-:W-:Y:S02]  /*1bdd0*/  HMMA.16816.F32 R20, R20, R26, R4 ;  /* 0x0000001a1414723c */ /* 0x004fe40000001804 */
[----:B------:R-:W2:Y:S01]  /*1bde0*/  LDL.LU R6, [R1+0x2240] ;  /* 0x0022400001067983 */ /* 0x000ea20000300800 */
[----:B------:R-:W4:Y:S01]  /*1bdf0*/  LDL.LU.64 R4, [R1+0x2238] ;  /* 0x0022380001047983 */ /* 0x000f220000300a00 */
[----:B------:R-:W-:-:S03]  /*1be00*/  MOV R0, R27 ;  /* 0x0000001b00007202 */ /* 0x000fc60000000f00 */
[----:B------:R-:W-:Y:S11]  /*1be10*/  MOV R7, R26 ;  /* 0x0000001a00077202 */ /* 0x000ff60000000f00 */
[----:B------:R-:W-:Y:S05]  /*1be20*/  @!UPT UIADD3 URZ, URZ, URZ, URZ ;  /* 0x0000003f3f3ff290 */ /* 0x000fea000fffe03f */
[----:B------:R-:W-:Y:S01]  /*1be30*/  STL.64 [R1+0x160], R20 ;  /* 0x0001601401007387 */ /* 0x000fe20000100a00 */
[----:B------:R0:W-:Y:S02]  /*1be40*/  STL.64 [R1+0x168], R22 ;  /* 0x0001681601007387 */ /* 0x0001e40000100a00 */
[----:B------:R-:W3:Y:S02]  /*1be50*/  LDL.LU.64 R26, [R1+0x2230] ;  /* 0x00223000011a7983 */ /* 0x000ee40000300a00 */
[----:B------:R-:W3:Y:S01]  /*1be60*/  LDL.LU.64 R24, [R1+0x2228] ;  /* 0x0022280001187983 */ /* 0x000ee20000300a00 */
[----:B------:R-:W-:Y:S02]  /*1be70*/  MOV R18, R17 ;  /* 0x0000001100127202 */ /* 0x000fe40000000f00 */
[----:B------:R-:W-:Y:S01]  /*1be80*/  MOV R19, R16 ;  /* 0x0000001000137202 */ /* 0x000fe20000000f00 */
[----:B------:R-:W-:Y:S01]  /*1be90*/  IMAD.MOV.U32 R14, RZ, RZ, R29 ;  /* 0x000000ffff0e7224 */ /* 0x000fe200078e001d */
[----:B------:R-:W-:Y:S01]  /*1bea0*/  MOV R15, R28 ;  /* 0x0000001c000f7202 */ /* 0x000fe20000000f00 */
[----:B--2---:R1:W-:Y:S01]  /*1beb0*/  STL.64 [R1+0x21a8], R6 ;  /* 0x0021a80601007387 */ /* 0x0043e20000100a00 */
[----:B----4-:R-:W-:Y:S02]  /*1bec0*/  STL.64 [R1+0x21a0], R4 ;  /* 0x0021a00401007387 */ /* 0x010fe40000100a00 */
[----:B0-----:R-:W2:Y:S03]  /*1bed0*/  LDL R22, [R1+0x600] ;  /* 0x0006000001167983 */ /* 0x001ea60000100800 */
[----:B---3--:R-:W-:Y:S01]  /*1bee0*/  HMMA.16816.F32 R16, R24, R18, R12 ;  /* 0x000000121810723c */ /* 0x008fe2000000180c */
[----:B------:R-:W3:Y:S01]  /*1bef0*/  LDL.LU.64 R14, [R1+0x2220] ;  /* 0x00222000010e7983 */ /* 0x000ee20000300a00 */
[----:B------:R-:W4:Y:S02]  /*1bf00*/  LDL.LU.64 R12, [R1+0x2218] ;  /* 0x00221800010c7983 */ /* 0x000f240000300a00 */
[----:B-1----:R-:W-:Y:S01]  /*1bf10*/  IMAD.MOV.U32 R6, RZ, RZ, R9 ;  /* 0x000000ffff067224 */ /* 0x002fe200078e0009 */
[----:B------:R-:W-:Y:S11]  /*1bf20*/  MOV R7, R8 ;  /* 0x0000000800077202 */ /* 0x000ff60000000f00 */
[----:B------:R-:W-:Y:S07]  /*1bf30*/  @!UPT UIADD3 URZ, URZ, URZ, URZ ;  /* 0x0000003f3f3ff290 */ /* 0x000fee000fffe03f */
[----:B------:R-:W-:Y:S01]  /*1bf40*/  STL.64 [R1+0x140], R16 ;  /* 0x0001401001007387 */ /* 0x000fe20000100a00 */
[----:B------:R-:W-:Y:S02]  /*1bf50*/  MOV R29, R18 ;  /* 0x00000012001d7202 */ /* 0x000fe40000000f00 */
[----:B------:R-:W-:Y:S02]  /*1bf60*/  MOV R28, R19 ;  /* 0x00000013001c7202 */ /* 0x000fe40000000f00 */
[----:B------:R-:W5:Y:S01]  /*1bf70*/  LDL.LU.64 R18, [R1+0x2210] ;  /* 0x0022100001127983 */ /* 0x000f620000300a00 */
[----:B------:R-:W2:Y:S02]  /*1bf80*/  LDL.64 R8, [R1+0xd60] ;  /* 0x000d600001087983 */ /* 0x000ea40000100a00 */
[----:B------:R-:W-:Y:S01]  /*1bf90*/  STL.64 [R1+0x2208], R10 ;  /* 0x0022080a01007387 */ /* 0x000fe20000100a00 */
[----:B--2---:R0:W-:Y:S04]  /*1bfa0*/  STL.64 [R1+0x2200], R8 ;  /* 0x0022000801007387 */ /* 0x0041e80000100a00 */
[----:B0-----:R-:W2:Y:S01]  /*1bfb0*/  LDL.LU R8, [R1+0x90] ;  /* 0x0000900001087983 */ /* 0x001ea20000300800 */
[----:B------:R-:W2:Y:S02]  /*1bfc0*/  LDL.LU R9, [R1+0x94] ;  /* 0x0000940001097983 */ /* 0x000ea40000300800 */
[----:B------:R-:W2:Y:S02]  /*1bfd0*/  LDL.64 R16, [R1+0xd30] ;  /* 0x000d300001107983 */ /* 0x000ea40000100a00 */
[----:B------:R-:W-:Y:S01]  /*1bfe0*/  IMAD.MOV.U32 R10, RZ, RZ, R3 ;  /* 0x000000ffff0a7224 */ /* 0x000fe200078e0003 */
[----:B------:R-:W-:Y:S01]  /*1bff0*/  MOV R11, R2 ;  /* 0x00000002000b7202 */ /* 0x000fe20000000f00 */
[----:B------:R-:W3:Y:S04]  /*1c000*/  LDL.64 R20, [R1+0xd40] ;  /* 0x000d400001147983 */ /* 0x000ee80000100a00 */
[----:B------:R-:W3:Y:S01]  /*1c010*/  LDL.64 R2, [R1+0xd50] ;  /* 0x000d500001027983 */ /* 0x000ee20000100a00 */
[----:B-----5:R4:W-:Y:S02]  /*1c020*/  STL.64 [R1+0x21e8], R18 ;  /* 0x0021e81201007387 */ /* 0x0209e40000100a00 */
[----:B----4-:R-:W-:-:S02]  /*1c030*/  MOV R18, R13 ;  /* 0x0000000d00127202 */ /* 0x010fc40000000f00 */
[----:B------:R-:W-:Y:S01]  /*1c040*/  MOV R19, R12 ;  /* 0x0000000c00137202 */ /* 0x000fe20000000f00 */
[----:B--2---:R-:W-:Y:S01]  /*1c050*/  STL.64 [R1+0x21e0], R16 ;  /* 0x0021e01001007387 */ /* 0x004fe20000100a00 */
[----:B------:R-:W2:Y:S02]  /*1c060*/  LDL.64 R12, [R1+0xd20] ;  /* 0x000d2000010c7983 */ /* 0x000ea40000100a00 */
[----:B---3--:R-:W-:Y:S01]  /*1c070*/  STL.64 [R1+0x21f8], R14 ;  /* 0x0021f80e01007387 */ /* 0x008fe20000100a00 */
[----:B------:R-:W-:Y:S01]  /*1c080*/  HMMA.16816.F32 R4, R24, R6, R8 ;  /* 0x000000061804723c */ /* 0x000fe20000001808 */
[----:B--2---:R0:W-:Y:S04]  /*1c090*/  STL.64 [R1+0x21f0], R12 ;  /* 0x0021f00c01007387 */ /* 0x0041e80000100a00 */
[----:B0-----:R-:W2:Y:S01]  /*1c0a0*/  LDL.LU R12, [R1+0x80] ;  /* 0x00008000010c7983 */ /* 0x001ea20000300800 */
[----:B------:R-:W2:Y:S02]  /*1c0b0*/  LDL.LU R13, [R1+0x84] ;  /* 0x00008400010d7983 */ /* 0x000ea40000300800 */
[----:B------:R-:W2:Y:S02]  /*1c0c0*/  LDL.LU R14, [R1+0x88] ;  /* 0x00008800010e7983 */ /* 0x000ea40000300800 */
[----:B------:R-:W2:Y:S01]  /*1c0d0*/  LDL.LU R15, [R1+0x8c] ;  /* 0x00008c00010f7983 */ /* 0x000ea20000300800 */
[----:B------:R-:W3:Y:S01]  /*1c0e0*/  LDL.LU.64 R10, [R1+0x2208] ;  /* 0x00220800010a7983 */ /* 0x000ee20000300a00 */
[----:B------:R-:W4:Y:S11]  /*1c0f0*/  LDL.LU.64 R8, [R1+0x2200] ;  /* 0x0022000001087983 */ /* 0x000f360000300a00 */
[----:B------:R0:W-:Y:S02]  /*1c100*/  STL.64 [R1+0xb0], R4 ;  /* 0x0000b00401007387 */ /* 0x0001e40000100a00 */
[----:B------:R-:W-:Y:S01]  /*1c110*/  STL.64 [R1+0xb8], R6 ;  /* 0x0000b80601007387 */ /* 0x000fe20000100a00 */
[----:B0-----:R-:W5:Y:S01]  /*1c120*/  LDL.64 R4, [R1+0xcf0] ;  /* 0x000cf00001047983 */ /* 0x001f620000100a00 */
[----:B----4-:R-:W-:-:S05]  /*1c130*/  IMAD.WIDE R8, R22, 0x2, R8 ;  /* 0x0000000216087825 */ /* 0x010fca00078e0208 */
[----:B------:R0:W4:Y:S04]  /*1c140*/  LDG.E.U16 R17, [R8.64] ;  /* 0x0000000408117981 */ /* 0x000128000c1e1500 */
[----:B-----5:R1:W-:Y:S04]  /*1c150*/  STL.64 [R1+0x21d0], R4 ;  /* 0x0021d00401007387 */ /* 0x0203e80000100a00 */
[----:B-1----:R-:W5:Y:S01]  /*1c160*/  LDL.64 R4, [R1+0xd00] ;  /* 0x000d000001047983 */ /* 0x002f620000100a00 */
[----:B------:R-:W3:Y:S02]  /*1c170*/  LDL.LU R6, [R1+0x8] ;  /* 0x0000080001067983 */ /* 0x000ee40000300800 */
[----:B------:R-:W3:Y:S02]  /*1c180*/  LDL.LU R7, [R1+0xc] ;  /* 0x00000c0001077983 */ /* 0x000ee40000300800 */
[----:B0-----:R-:W3:Y:S02]  /*1c190*/  LDL.64 R8, [R1+0xd10] ;  /* 0x000d100001087983 */ /* 0x001ee40000100a00 */
[----:B------:R-:W-:-:S05]  /*1c1a0*/  IMAD.WIDE R2, R22, 0x2, R2 ;  /* 0x0000000216027825 */ /* 0x000fca00078e0202 */
[----:B------:R5:W3:Y:S04]  /*1c1b0*/  LDG.E.U16 R23, [R2.64] ;  /* 0x0000000402177981 */ /* 0x000ae8000c1e1500 */
[----:B----4-:R2:W-:Y:S02]  /*1c1c0*/  STL [R1+0x2d4], R17 ;  /* 0x0002d41101007387 */ /* 0x0105e40000100800 */
[----:B--2---:R-:W-:Y:S02]  /*1c1d0*/  HMMA.16816.F32 R16, R24, R18, R12 ;  /* 0x000000121810723c */ /* 0x004fe4000000180c */
[----:B------:R-:W2:Y:S01]  /*1c1e0*/  LDL.LU.64 R14, [R1+0x21f8] ;  /* 0x0021f800010e7983 */ /* 0x000ea20000300a00 */
[----:B------:R-:W4:Y:S11]  /*1c1f0*/  LDL.LU.64 R12, [R1+0x21f0] ;  /* 0x0021f000010c7983 */ /* 0x000f360000300a00 */
[----:B------:R-:W-:Y:S09]  /*1c200*/  @!UPT UIADD3 URZ, URZ, URZ, URZ ;  /* 0x0000003f3f3ff290 */ /* 0x000ff2000fffe03f */
[----:B------:R-:W-:Y:S01]  /*1c210*/  STL.64 [R1+0x130], R16 ;  /* 0x0001301001007387 */ /* 0x000fe20000100a00 */
[----:B------:R0:W-:Y:S03]  /*1c220*/  STL.64 [R1+0x138], R18 ;  /* 0x0001381201007387 */ /* 0x0001e60000100a00 */
[----:B0-----:R-:W2:Y:S01]  /*1c230*/  LDL.LU.64 R18, [R1+0x21e8] ;  /* 0x0021e80001127983 */ /* 0x001ea20000300a00 */
[----:B------:R-:W2:Y:S02]  /*1c240*/  LDL.LU.64 R16, [R1+0x21e0] ;  /* 0x0021e00001107983 */ /* 0x000ea40000300a00 */
[----:B------:R-:W-:-:S04]  /*1c250*/  IMAD.WIDE R20, R22, 0x2, R20 ;  /* 0x0000000216147825 */ /* 0x000fc800078e0214 */
[C---:B-----5:R-:W-:Y:S01]  /*1c260*/  IMAD.WIDE R2, R22.reuse, 0x2, R4 ;  /* 0x0000000216027825 */ /* 0x060fe200078e0204 */
[----:B------:R0:W-:Y:S04]  /*1c270*/  STL [R1+0x21d8], R22 ;  /* 0x0021d81601007387 */ /* 0x0001e80000100800 */
[----:B------:R1:W5:Y:S01]  /*1c280*/  LDG.E.U16 R5, [R20.64] ;  /* 0x0000000414057981 */ /* 0x000362000c1e1500 */
[----:B---3--:R-:W-:-:S03]  /*1c290*/  IMAD.WIDE R8, R22, 0x2, R8 ;  /* 0x0000000216087825 */ /* 0x008fc600078e0208 */
[----:B------:R-:W3:Y:S04]  /*1c2a0*/  LDG.E.U16 R3, [R2.64] ;  /* 0x0000000402037981 */ /* 0x000ee8000c1e1500 */
[----:B------:R-:W3:Y:S04]  /*1c2b0*/  LDG.E.U16 R9, [R8.64] ;  /* 0x0000000408097981 */ /* 0x000ee8000c1e1500 */
[----:B-1----:R-:W3:Y:S01]  /*1c2c0*/  LDL.LU R20, [R1+0x70] ;  /* 0x0000700001147983 */ /* 0x002ee20000300800 */
[----:B------:R-:W3:Y:S02]  /*1c2d0*/  LDL.LU R21, [R1+0x74] ;  /* 0x0000740001157983 */ /* 0x000ee40000300800 */
[----:B----4-:R-:W-:-:S06]  /*1c2e0*/  IMAD.WIDE R12, R22, 0x2, R12 ;  /* 0x00000002160c7825 */ /* 0x010fcc00078e020c */
[----:B------:R-:W4:Y:S01]  /*1c2f0*/  LDG.E.U16 R13, [R12.64] ;  /* 0x000000040c0d7981 */ /* 0x000f22000c1e1500 */
[----:B--2---:R-:W-:-:S03]  /*1c300*/  IMAD.WIDE R16, R22, 0x2, R16 ;  /* 0x0000000216107825 */ /* 0x004fc600078e0210 */
[----:B0-----:R-:W3:Y:S01]  /*1c310*/  LDL.LU R22, [R1+0x78] ;  /* 0x0000780001167983 */ /* 0x001ee20000300800 */
[----:B------:R0:W-:Y:S03]  /*1c320*/  STL [R1+0x2d0], R23 ;  /* 0x0002d01701007387 */ /* 0x0001e60000100800 */
[----:B------:R-:W2:Y:S04]  /*1c330*/  LDG.E.U16 R17, [R16.64] ;  /* 0x0000000410117981 */ /* 0x000ea8000c1e1500 */
[----:B0-----:R-:W3:Y:S01]  /*1c340*/  LDL.LU R23, [R1+0x7c] ;  /* 0x00007c0001177983 */ /* 0x001ee20000300800 */
[----:B-----5:R3:W-:Y:S02]  /*1c350*/  STL [R1+0x2bc], R5 ;  /* 0x0002bc0501007387 */ /* 0x0207e40000100800 */
[----:B---3--:R-:W-:Y:S01]  /*1c360*/  HMMA.16816.F32 R4, R24, R6, R20 ;  /* 0x000000061804723c */ /* 0x008fe20000001814 */
[----:B------:R-:W3:Y:S11]  /*1c370*/  LDL.LU R22, [R1+0x21d8] ;  /* 0x0021d80001167983 */ /* 0x000ef60000300800 */
[----:B------:R-:W-:Y:S11]  /*1c380*/  @!UPT UIADD3 URZ, URZ, URZ, URZ ;  /* 0x0000003f3f3ff290 */ /* 0x000ff6000fffe03f */
[----:B------:R0:W-:Y:S01]  /*1c390*/  STL.64 [R1+0x120], R4 ;  /* 0x0001200401007387 */ /* 0x0001e20000100a00 */
[----:B------:R-:W-:Y:S03]  /*1c3a0*/  STL.64 [R1+0x128], R6 ;  /* 0x0001280601007387 */ /* 0x000fe60000100a00 */
[----:B0-----:R-:W3:Y:S01]  /*1c3b0*/  LDL.LU.64 R4, [R1+0x21d0] ;  /* 0x0021d00001047983 */ /* 0x001ee20000300a00 */
[----:B--2---:R0:W-:Y:S03]  /*1c3c0*/  STL [R1+0x2b8], R17 ;  /* 0x0002b81101007387 */ /* 0x0041e60000100800 */
[----:B0-----:R-:W2:Y:S01]  /*1c3d0*/  LDL.64 R16, [R1+0xce0] ;  /* 0x000ce00001107983 */ /* 0x001ea20000100a00 */
[----:B----4-:R0:W-:Y:S03]  /*1c3e0*/  STL [R1+0x2b4], R13 ;  /* 0x0002b40d01007387 */ /* 0x0101e60000100800 */
[----:B0-----:R-:W4:Y:S01]  /*1c3f0*/  LDL.64 R12, [R1+0xcd0] ;  /* 0x000cd000010c7983 */ /* 0x001f220000100a00 */
[----:B------:R0:W-:Y:S03]  /*1c400*/  STL [R1+0x2b0], R9 ;  /* 0x0002b00901007387 */ /* 0x0001e60000100800 */
[----:B0-----:R-:W5:Y:S01]  /*1c410*/  LDL.64 R8, [R1+0xcc0] ;  /* 0x000cc00001087983 */ /* 0x001f620000100a00 */
[----:B------:R0:W-:Y:S03]  /*1c420*/  STL [R1+0x29c], R3 ;  /* 0x00029c0301007387 */ /* 0x0001e60000100800 */
[----:B0-----:R-:W5:Y:S01]  /*1c430*/  LDL.64 R2, [R1+0xcb0] ;  /* 0x000cb00001027983 */ /* 0x001f620000100a00 */
[----:B---3--:R-:W-:-:S03]  /*1c440*/  IMAD.WIDE R20, R22, 0x2, R4 ;  /* 0x0000000216147825 */ /* 0x008fc600078e0204 */
[----:B------:R-:W3:Y:S01]  /*1c450*/  LDL.LU R4, [R1+0x40] ;  /* 0x0000400001047983 */ /* 0x000ee20000300800 */
[----:B------:R-:W3:Y:S02]  /*1c460*/  LDL.LU R5, [R1+0x44] ;  /* 0x0000440001057983 */ /* 0x000ee40000300800 */
[----:B------:R-:W3:Y:S02]  /*1c470*/  LDL.LU R6, [R1+0x48] ;  /* 0x0000480001067983 */ /* 0x000ee40000300800 */
[----:B------:R-:W3:Y:S01]  /*1c480*/  LDL.LU R7, [R1+0x4c] ;  /* 0x00004c0001077983 */ /* 0x000ee20000300800 */
[----:B------:R0:W5:Y:S01]  /*1c490*/  LDG.E.U16 R20, [R20.64] ;  /* 0x0000000414147981 */ /* 0x000162000c1e1500 */
[----:B--2---:R-:W-:-:S05]  /*1c4a0*/  IMAD.WIDE R16, R22, 0x2, R16 ;  /* 0x0000000216107825 */ /* 0x004fca00078e0210 */
[----:B0-----:R0:W2:Y:S01]  /*1c4b0*/  LDG.E.U16 R21, [R16.64] ;  /* 0x0000000410157981 */ /* 0x0010a2000c1e1500 */
[----:B----4-:R-:W-:-:S05]  /*1c4c0*/  IMAD.WIDE R12, R22, 0x2, R12 ;  /* 0x00000002160c7825 */ /* 0x010fca00078e020c */
[----:B------:R1:W4:Y:S04]  /*1c4d0*/  LDG.E.U16 R23, [R12.64] ;  /* 0x000000040c177981 */ /* 0x000328000c1e1500 */
[----:B---3--:R-:W-:Y:S01]  /*1c4e0*/  STL.64 [R1+0x21b8], R6 ;  /* 0x0021b80601007387 */ /* 0x008fe20000100a00 */
[----:B------:R3:W-:Y:S03]  /*1c4f0*/  STL.64 [R1+0x21b0], R4 ;  /* 0x0021b00401007387 */ /* 0x0007e60000100a00 */
[----:B---3--:R-:W3:Y:S01]  /*1c500*/  LDL.LU R4, [R1+0x50] ;  /* 0x0000500001047983 */ /* 0x008ee20000300800 */
[----:B------:R-:W3:Y:S02]  /*1c510*/  LDL.LU R5, [R1+0x54] ;  /* 0x0000540001057983 */ /* 0x000ee40000300800 */
[----:B------:R-:W2:Y:S02]  /*1c520*/  LDL.LU R6, [R1+0x58] ;  /* 0x0000580001067983 */ /* 0x000ea40000300800 */
[----:B------:R-:W2:Y:S02]  /*1c530*/  LDL.LU R7, [R1+0x5c] ;  /* 0x00005c0001077983 */ /* 0x000ea40000300800 */
[C---:B-----5:R-:W-:Y:S01]  /*1c540*/  IMAD.WIDE R8, R22.reuse, 0x2, R8 ;  /* 0x0000000216087825 */ /* 0x060fe200078e0208 */
[----:B--2---:R-:W-:Y:S03]  /*1c550*/  STL.64 [R1+0x21c8], R6 ;  /* 0x0021c80601007387 */ /* 0x004fe60000100a00 */
[----:B---3--:R2:W-:Y:S02]  /*1c560*/  STL.64 [R1+0x21c0], R4 ;  /* 0x0021c00401007387 */ /* 0x0085e40000100a00 */
[----:B--2---:R-:W2:Y:S01]  /*1c570*/  LDL.LU R4, [R1+0x60] ;  /* 0x0000600001047983 */ /* 0x004ea20000300800 */
[----:B------:R-:W2:Y:S02]  /*1c580*/  LDL.LU R5, [R1+0x64] ;  /* 0x0000640001057983 */ /* 0x000ea40000300800 */
[----:B------:R-:W2:Y:S02]  /*1c590*/  LDL.LU R6, [R1+0x68] ;  /* 0x0000680001067983 */ /* 0x000ea40000300800 */
[----:B------:R-:W2:Y:S01]  /*1c5a0*/  LDL.LU R7, [R1+0x6c] ;  /* 0x00006c0001077983 */ /* 0x000ea20000300800 */
[----:B0-----:R-:W3:Y:S04]  /*1c5b0*/  LDL.64 R16, [R1+0xca0] ;  /* 0x000ca00001107983 */ /* 0x001ee80000100a00 */
[----:B-1----:R-:W5:Y:S01]  /*1c5c0*/  LDL.64 R12, [R1+0xc90] ;  /* 0x000c9000010c7983 */ /* 0x002f620000100a00 */
[----:B------:R-:W-:Y:S02]  /*1c5d0*/  STL [R1+0x294], R21 ;  /* 0x0002941501007387 */ /* 0x000fe40000100800 */
[----:B------:R0:W-:Y:S02]  /*1c5e0*/  STL [R1+0x298], R20 ;  /* 0x0002981401007387 */ /* 0x0001e40000100800 */
[----:B0-----:R-:W2:Y:S01]  /*1c5f0*/  LDL.64 R20, [R1+0xc40] ;  /* 0x000c400001147983 */ /* 0x001ea20000100a00 */
[----:B----4-:R0:W-:Y:S03]  /*1c600*/  STL [R1+0x290], R23 ;  /* 0x0002901701007387 */ /* 0x0101e60000100800 */
[----:B0-----:R0:W4:Y:S01]  /*1c610*/  LDG.E.U16 R23, [R8.64] ;  /* 0x0000000408177981 */ /* 0x001122000c1e1500 */
[----:B------:R-:W-:-:S03]  /*1c620*/  IMAD.WIDE R2, R22, 0x2, R2 ;  /* 0x0000000216027825 */ /* 0x000fc600078e0202 */
[----:B0-----:R-:W2:Y:S04]  /*1c630*/  LDL.64 R8, [R1+0xc80] ;  /* 0x000c800001087983 */ /* 0x001ea80000100a00 */
[----:B----4-:R0:W-:Y:S04]  /*1c640*/  STL [R1+0x21c], R23 ;  /* 0x00021c1701007387 */ /* 0x0101e80000100800 */
[----:B0-----:R0:W4:Y:S01]  /*1c650*/  LDG.E.U16 R23, [R2.64] ;  /* 0x0000000402177981 */ /* 0x001122000c1e1500 */
[----:B--2---:R-:W-:Y:S01]  /*1c660*/  HMMA.16816.F32 R4, R24, R18, R4 ;  /* 0x000000121804723c */ /* 0x004fe20000001804 */
[----:B---3--:R-:W-:-:S02]  /*1c670*/  IMAD.WIDE R16, R22, 0x2, R16 ;  /* 0x0000000216107825 */ /* 0x008fc400078e0210 */
[----:B0-----:R-:W2:Y:S11]  /*1c680*/  LDL.64 R2, [R1+0xc70] ;  /* 0x000c700001027983 */ /* 0x001eb60000100a00 */
[----:B------:R-:W-:Y:S09]  /*1c690*/  @!UPT UIADD3 URZ, URZ, URZ, URZ ;  /* 0x0000003f3f3ff290 */ /* 0x000ff2000fffe03f */
[----:B------:R-:W-:Y:S01]  /*1c6a0*/  STL.64 [R1+0x150], R4 ;  /* 0x0001500401007387 */ /* 0x000fe20000100a00 */
[----:B------:R0:W-:Y:S03]  /*1c6b0*/  STL.64 [R1+0x158], R6 ;  /* 0x0001580601007387 */ /* 0x0001e60000100a00 */
[----:B0-----:R-:W3:Y:S01]  /*1c6c0*/  LDL.LU.64 R6, [R1+0x21c8] ;  /* 0x0021c80001067983 */ /* 0x001ee20000300a00 */
[----:B------:R-:W3:Y:S02]  /*1c6d0*/  LDL.LU.64 R4, [R1+0x21c0] ;  /* 0x0021c00001047983 */ /* 0x000ee40000300a00 */
[----:B------:R-:W2:Y:S01]  /*1c6e0*/  LDL.64 R18, [R1+0xc50] ;  /* 0x000c500001127983 */ /* 0x000ea20000100a00 */
[----:B----4-:R0:W-:Y:S04]  /*1c6f0*/  STL [R1+0x218], R23 ;  /* 0x0002181701007387 */ /* 0x0101e80000100800 */
[----:B0-----:R0:W4:Y:S01]  /*1c700*/  LDG.E.U16 R23, [R16.64] ;  /* 0x0000000410177981 */ /* 0x001122000c1e1500 */
[----:B-----5:R-:W-:-:S03]  /*1c710*/  IMAD.WIDE R12, R22, 0x2, R12 ;  /* 0x00000002160c7825 */ /* 0x020fc600078e020c */
[----:B0-----:R-:W5:Y:S04]  /*1c720*/  LDL.64 R16, [R1+0xc10] ;  /* 0x000c100001107983 */ /* 0x001f680000100a00 */
[----:B----4-:R0:W-:Y:S04]  /*1c730*/  STL [R1+0x214], R23 ;  /* 0x0002141701007387 */ /* 0x0101e80000100800 */
[----:B0-----:R0:W4:Y:S01]  /*1c740*/  LDG.E.U16 R23, [R12.64] ;  /* 0x000000040c177981 */ /* 0x001122000c1e1500 */
[----:B------:R-:W-:-:S04]  /*1c750*/  IMAD.WIDE R8, R22, 0x2, R8 ;  /* 0x0000000216087825 */ /* 0x000fc800078e0208 */
[C---:B--2---:R-:W-:Y:S02]  /*1c760*/  IMAD.WIDE R2, R22.reuse, 0x2, R2 ;  /* 0x0000000216027825 */ /* 0x044fe400078e0202 */
[----:B------:R-:W2:Y:S04]  /*1c770*/  LDG.E.U16 R9, [R8.64] ;  /* 0x0000000408097981 */ /* 0x000ea8000c1e1500 */
[----:B0-----:R-:W2:Y:S01]  /*1c780*/  LDL.64 R12, [R1+0xc60] ;  /* 0x000c6000010c7983 */ /* 0x001ea20000100a00 */
[----:B---3--:R-:W-:Y:S03]  /*1c790*/  HMMA.16816.F32 R4, R24, R14, R4 ;  /* 0x0000000e1804723c */ /* 0x008fe60000001804 */
[----:B----4-:R0:W-:Y:S04]  /*1c7a0*/  STL [R1+0x210], R23 ;  /* 0x0002101701007387 */ /* 0x0101e80000100800 */
[----:B0-----:R-:W3:Y:S11]  /*1c7b0*/  LDG.E.U16 R23, [R2.64] ;  /* 0x0000000402177981 */ /* 0x001ef6000c1e1500 */
[----:B------:R-:W-:Y:S05]  /*1c7c0*/  @!UPT UIADD3 URZ, URZ, URZ, URZ ;  /* 0x0000003f3f3ff290 */ /* 0x000fea000fffe03f */
[----:B------:R-:W-:Y:S02]  /*1c7d0*/  STL.64 [R1+0x110], R4 ;  /* 0x0001100401007387 */ /* 0x000fe40000100a00 */
[----:B------:R0:W-:Y:S02]  /*1c7e0*/  STL.64 [R1+0x118], R6 ;  /* 0x0001180601007387 */ /* 0x0001e40000100a00 */
[C---:B--2---:R-:W-:Y:S01]  /*1c7f0*/  IMAD.WIDE R12, R22.reuse, 0x2, R12 ;  /* 0x00000002160c7825 */ /* 0x044fe200078e020c */
[----:B0-----:R-:W2:Y:S03]  /*1c800*/  LDL.LU.64 R6, [R1+0x21b8] ;  /* 0x0021b80001067983 */ /* 0x001ea60000300a00 */
[----:B------:R-:W2:Y:S02]  /*1c810*/  LDL.LU.64 R4, [R1+0x21b0] ;  /* 0x0021b00001047983 */ /* 0x000ea40000300a00 */
[----:B------:R-:W4:Y:S02]  /*1c820*/  LDL.64 R14, [R1+0xc20] ;  /* 0x000c2000010e7983 */ /* 0x000f240000100a00 */
[----:B------:R0:W-:Y:S02]  /*1c830*/  STL [R1+0x20c], R9 ;  /* 0x00020c0901007387 */ /* 0x0001e40000100800 */
[----:B0-----:R-:W-:-:S06]  /*1c840*/  IMAD.WIDE R8, R22, 0x2, R18 ;  /* 0x0000000216087825 */ /* 0x001fcc00078e0212 */
[----:B------:R-:W2:Y:S04]  /*1c850*/  LDG.E.U16 R9, [R8.64] ;  /* 0x0000000408097981 */ /* 0x000ea8000c1e1500 */
[----:B---3--:R0:W-:Y:S01]  /*1c860*/  STL [R1+0x208], R23 ;  /* 0x0002081701007387 */ /* 0x0081e20000100800 */
[----:B------:R-:W-:-:S04]  /*1c870*/  IMAD.WIDE R2, R22, 0x2, R20 ;  /* 0x0000000216027825 */ /* 0x000fc800078e0214 */
[----:B------:R-:W3:Y:S02]  /*1c880*/  LDL.64 R20, [R1+0xbe0] ;  /* 0x000be00001147983 */ /* 0x000ee40000100a00 */
[----:B------:R-:W2:Y:S01]  /*1c890*/  LDL.64 R18, [R1+0xbd0] ;  /* 0x000bd00001127983 */ /* 0x000ea20000100a00 */
[----:B0-----:R0:W2:Y:S04]  /*1c8a0*/  LDG.E.U16 R23, [R12.64] ;  /* 0x000000040c177981 */ /* 0x0010a8000c1e1500 */
[----:B0-----:R-:W3:Y:S04]  /*1c8b0*/  LDL.64 R12, [R1+0xc30] ;  /* 0x000c3000010c7983 */ /* 0x001ee80000100a00 */
[----:B--2---:R0:W-:Y:S01]  /*1c8c0*/  STL [R1+0x204], R23 ;  /* 0x0002041701007387 */ /* 0x0041e20000100800 */
[----:B------:R1:W-:Y:S03]  /*1c8d0*/  STL [R1+0x200], R9 ;  /* 0x0002000901007387 */ /* 0x0003e60000100800 */
[----:B0-----:R5:W2:Y:S01]  /*1c8e0*/  LDG.E.U16 R23, [R2.64] ;  /* 0x0000000402177981 */ /* 0x001aa2000c1e1500 */
[----:B-1----:R-:W-:Y:S01]  /*1c8f0*/  HMMA.16816.F32 R8, R24, R10, R4 ;  /* 0x0000000a1808723c */ /* 0x002fe20000001804 */
[----:B------:R-:W2:Y:S02]  /*1c900*/  LDL.LU.64 R6, [R1+0x21a8] ;  /* 0x0021a80001067983 */ /* 0x000ea40000300a00 */
[----:B------:R-:W2:Y:S02]  /*1c910*/  LDL.LU.64 R4, [R1+0x21a0] ;  /* 0x0021a00001047983 */ /* 0x000ea40000300a00 */
[C---:B-----5:R-:W-:Y:S11]  /*1c920*/  IMAD.WIDE R2, R22.reuse, 0x2, R16 ;  /* 0x0000000216027825 */ /* 0x060ff600078e0210 */
[----:B------:R-:W-:Y:S07]  /*1c930*/  @!UPT UIADD3 URZ, URZ, URZ, URZ ;  /* 0x0000003f3f3ff290 */ /* 0x000fee000fffe03f */
[----:B------:R4:W-:Y:S01]  /*1c940*/  STL.64 [R1+0xa0], R8 ;  /* 0x0000a00801007387 */ /* 0x0009e20000100a00 */
[----:B------:R0:W-:Y:S02]  /*1c950*/  STL.64 [R1+0xa8], R10 ;  /* 0x0000a80a01007387 */ /* 0x0001e40000100a00 */
[----:B------:R-:W-:Y:S02]  /*1c960*/  STL [R1+0x2190], R22 ;  /* 0x0021901601007387 */ /* 0x000fe40000100800 */
[----:B---3--:R1:W-:Y:S02]  /*1c970*/  STL.64 [R1+0x2188], R20 ;  /* 0x0021881401007387 */ /* 0x0083e40000100a00 */
[----:B----4-:R-:W-:-:S04]  /*1c980*/  IMAD.WIDE R8, R22, 0x2, R14 ;  /* 0x0000000216087825 */ /* 0x010fc800078e020e */
[----:B0-----:R-:W-:Y:S01]  /*1c990*/  IMAD.WIDE R10, R22, 0x2, R12 ;  /* 0x00000002160a7825 */ /* 0x001fe200078e020c */
[----:B-1----:R0:W3:Y:S04]  /*1c9a0*/  LDG.E.U16 R21, [R8.64] ;  /* 0x0000000408157981 */ /* 0x0020e8000c1e1500 */
[----:B------:R1:W4:Y:S04]  /*1c9b0*/  LDG.E.U16 R20, [R10.64] ;  /* 0x000000040a147981 */ /* 0x000328000c1e1500 */
[----:B-1----:R1:W5:Y:S01]  /*1c9c0*/  LDG.E.U16 R10, [R2.64] ;  /* 0x00000004020a7981 */ /* 0x002362000c1e1500 */
[----:B--2---:R-:W-:-:S03]  /*1c9d0*/  IMAD.MOV.U32 R22, RZ, RZ, R7 ;  /* 0x000000ffff167224 */ /* 0x004fc600078e0007 */
[----:B------:R-:W2:Y:S01]  /*1c9e0*/  LDL.LU R7, [R1+0x2198] ;  /* 0x0021980001077983 */ /* 0x000ea20000300800 */
[----:B------:R0:W-:Y:S02]  /*1c9f0*/  STL [R1+0x1fc], R23 ;  /* 0x0001fc1701007387 */ /* 0x0001e40000100800 */
[----:B0-----:R-:W-:Y:S02]  /*1ca00*/  MOV R23, R0 ;  /* 0x0000000000177202 */ /* 0x001fe40000000f00 */
[----:B------:R-:W5:Y:S01]  /*1ca10*/  LDL.LU R0, [R1+0x2194] ;  /* 0x0021940001007983 */ /* 0x000f620000300800 */
[----:B------:R-:W5:Y:S02]  /*1ca20*/  LDL.64 R16, [R1+0xbc0] ;  /* 0x000bc00001107983 */ /* 0x000f640000100a00 */
[----:B------:R-:W5:Y:S02]  /*1ca30*/  LDL.64 R14, [R1+0xbb0] ;  /* 0x000bb000010e7983 */ /* 0x000f640000100a00 */
[----:B------:R-:W5:Y:S01]  /*1ca40*/  LDL.64 R12, [R1+0xba0] ;  /* 0x000ba000010c7983 */ /* 0x000f620000100a00 */
[----:B------:R-:W5:Y:S04]  /*1ca50*/  LDL R11, [R1+0x75c] ;  /* 0x00075c00010b7983 */ /* 0x000f680000100800 */
[----:B------:R-:W5:Y:S04]  /*1ca60*/  LDL.64 R8, [R1+0xc00] ;  /* 0x000c000001087983 */ /* 0x000f680000100a00 */
[----:B-1----:R-:W5:Y:S01]  /*1ca70*/  LDL.64 R2, [R1+0xbf0] ;  /* 0x000bf00001027983 */ /* 0x002f620000100a00 */
[----:B--2---:R-:W-:Y:S03]  /*1ca80*/  HMMA.16816.F32 R24, R24, R22, R4 ;  /* 0x000000161818723c */ /* 0x004fe60000001804 */
[----:B------:R-:W2:Y:S01]  /*1ca90*/  LDL.LU R22, [R1+0x2190] ;  /* 0x0021900001167983 */ /* 0x000ea20000300800 */
[----:B---3--:R-:W-:Y:S02]  /*1caa0*/  STL [R1+0x1f4], R21 ;  /* 0x0001f41501007387 */ /* 0x008fe40000100800 */
[----:B----4-:R0:W-:Y:S02]  /*1cab0*/  STL [R1+0x1f8], R20 ;  /* 0x0001f81401007387 */ /* 0x0101e40000100800 */
[----:B0-----:R-:W3:Y:S11]  /*1cac0*/  LDL.LU.64 R20, [R1+0x2188] ;  /* 0x0021880001147983 */ /* 0x001ef60000300a00 */
[----:B------:R-:W-:Y:S04]  /*1cad0*/  @!UPT UIADD3 URZ, URZ, URZ, URZ ;  /* 0x0000003f3f3ff290 */ /* 0x000fe8000fffe03f */
[----:B------:R0:W-:Y:S01]  /*1cae0*/  STL.64 [R1+0x60], R24 ;  /* 0x0000601801007387 */ /* 0x0001e20000100a00 */
[----:B------:R1:W-:Y:S02]  /*1caf0*/  STL.64 [R1+0x68], R26 ;  /* 0x0000681a01007387 */ /* 0x0003e40000100a00 */
[----:B-----5:R4:W-:Y:S01]  /*1cb00*/  STL [R1+0x1f0], R10 ;  /* 0x0001f00a01007387 */ /* 0x0209e20000100800 */
[----:B0-----:R-:W5:Y:S04]  /*1cb10*/  LDL.64 R24, [R1+0xb80] ;  /* 0x000b800001187983 */ /* 0x001f680000100a00 */
[----:B-1----:R-:W5:Y:S01]  /*1cb20*/  LDL.64 R26, [R1+0xb90] ;  /* 0x000b9000011a7983 */ /* 0x002f620000100a00 */
[----:B--2---:R-:W-:-:S05]  /*1cb30*/  IMAD.WIDE R8, R22, 0x2, R8 ;  /* 0x0000000216087825 */ /* 0x004fca00078e0208 */
[----:B------:R0:W2:Y:S01]  /*1cb40*/  LDG.E.U16 R23, [R8.64] ;  /* 0x0000000408177981 */ /* 0x0000a2000c1e1500 */
[----:B------:R-:W-:-:S04]  /*1cb50*/  IMAD.WIDE R6, R22, 0x2, R2 ;  /* 0x0000000216067825 */ /* 0x000fc800078e0202 */
[C---:B------:R-:W-:Y:S01]  /*1cb60*/  IMAD.WIDE R2, R22.reuse, 0x2, R18 ;  /* 0x0000000216027825 */ /* 0x040fe200078e0212 */
[----:B----4-:R1:W4:Y:S03]  /*1cb70*/  LDG.E.U16 R10, [R6.64] ;  /* 0x00000004060a7981 */ /* 0x010326000c1e1500 */
[C---:B---3--:R-:W-:Y:S01]  /*1cb80*/  IMAD.WIDE R4, R22.reuse, 0x2, R20 ;  /* 0x0000000216047825 */ /* 0x048fe200078e0214 */
[----:B------:R3:W4:Y:S03]  /*1cb90*/  LDG.E.U16 R19, [R2.64] ;  /* 0x0000000402137981 */ /* 0x000726000c1e1500 */
[----:B------:R-:W4:Y:S01]  /*1cba0*/  LDL.64 R20, [R1+0xb70] ;  /* 0x000b700001147983 */ /* 0x000f220000100a00 */
[----:B0-----:R-:W4:Y:S04]  /*1cbb0*/  LDL.64 R8, [R1+0xd38] ;  /* 0x000d380001087983 */ /* 0x001f280000100a00 */
[----:B------:R0:W4:Y:S01]  /*1cbc0*/  LDG.E.U16 R18, [R4.64] ;  /* 0x0000000404127981 */ /* 0x000122000c1e1500 */
[----:B-1----:R-:W-:-:S04]  /*1cbd0*/  IMAD.WIDE R6, R22, 0x2, R16 ;  /* 0x0000000216067825 */ /* 0x002fc800078e0210 */
[C---:B---3--:R-:W-:Y:S02]  /*1cbe0*/  IMAD.WIDE R2, R22.reuse, 0x2, R12 ;  /* 0x0000000216027825 */ /* 0x048fe400078e020c */
[----:B------:R-:W3:Y:S04]  /*1cbf0*/  LDL.64 R12, [R1+0xd48] ;  /* 0x000d4800010c7983 */ /* 0x000ee80000100a00 */
[----:B------:R-:W3:Y:S01]  /*1cc00*/  LDG.E.U16 R7, [R6.64] ;  /* 0x0000000406077981 */ /* 0x000ee2000c1e1500 */
[----:B0-----:R-:W-:-:S04]  /*1cc10*/  IMAD.WIDE R4, R22, 0x2, R14 ;  /* 0x0000000216047825 */ /* 0x001fc800078e020e */
[----:B------:R-:W3:Y:S01]  /*1cc20*/  LDL.64 R14, [R1+0xd58] ;  /* 0x000d5800010e7983 */ /* 0x000ee20000100a00 */
[----:B--2---:R0:W-:Y:S04]  /*1cc30*/  STL [R1+0x1ec], R23 ;  /* 0x0001ec1701007387 */ /* 0x0041e80000100800 */
[----:B0-----:R5:W2:Y:S04]  /*1cc40*/  LDG.E.U16 R23, [R4.64] ;  /* 0x0000000404177981 */ /* 0x001aa8000c1e1500 */
[----:B----4-:R0:W-:Y:S01]  /*1cc50*/  STL [R1+0x1e8], R10 ;  /* 0x0001e80a01007387 */ /* 0x0101e20000100800 */
[----:B------:R-:W4:Y:S02]  /*1cc60*/  LDL.LU R16, [R1+0x1b0] ;  /* 0x0001b00001107983 */ /* 0x000f240000300800 */
[----:B------:R-:W4:Y:S02]  /*1cc70*/  LDL.LU R17, [R1+0x1b4] ;  /* 0x0001b40001117983 */ /* 0x000f240000300800 */
[----:B------:R1:W-:Y:S01]  /*1cc80*/  STL [R1+0x1e4], R18 ;  /* 0x0001e41201007387 */ /* 0x0003e20000100800 */
[----:B0-----:R0:W4:Y:S04]  /*1cc90*/  LDG.E.U16 R10, [R2.64] ;  /* 0x00000004020a7981 */ /* 0x001128000c1e1500 */
[----:B-1----:R-:W4:Y:S01]  /*1cca0*/  LDL.LU R18, [R1+0x1b8] ;  /* 0x0001b80001127983 */ /* 0x002f220000300800 */
[----:B------:R1:W-:Y:S02]  /*1ccb0*/  STL [R1+0x1e0], R19 ;  /* 0x0001e01301007387 */ /* 0x0003e40000100800 */
[----:B-1----:R-:W-:-:S02]  /*1ccc0*/  MOV R19, R0 ;  /* 0x0000000000137202 */ /* 0x002fc40000000f00 */
[----:B------:R-:W1:Y:S01]  /*1ccd0*/  S2R R0, SR_TID.X ;  /* 0x0000000000007919 */ /* 0x000e620000002100 */
[----:B0-----:R-:W-:-:S03]  /*1cce0*/  IMAD.WIDE R2, R22, 0x2, R20 ;  /* 0x0000000216027825 */ /* 0x001fc600078e0214 */
[----:B---3--:R0:W-:Y:S01]  /*1ccf0*/  STL [R1+0x1dc], R7 ;  /* 0x0001dc0701007387 */ /* 0x0081e20000100800 */
[----:B-----5:R-:W-:-:S04]  /*1cd00*/  IMAD.WIDE R4, R22, 0x2, R24 ;  /* 0x0000000216047825 */ /* 0x020fc800078e0218 */
[C---:B0-----:R-:W-:Y:S02]  /*1cd10*/  IMAD.WIDE R6, R22.reuse, 0x2, R26 ;  /* 0x0000000216067825 */ /* 0x041fe400078e021a */
[----:B------:R0:W3:Y:S04]  /*1cd20*/  LDG.E.U16 R27, [R2.64] ;  /* 0x00000004021b7981 */ /* 0x0000e8000c1e1500 */
[----:B------:R5:W3:Y:S04]  /*1cd30*/  LDG.E.U16 R25, [R6.64] ;  /* 0x0000000406197981 */ /* 0x000ae8000c1e1500 */
[----:B------:R1:W3:Y:S01]  /*1cd40*/  LDG.E.U16 R26, [R4.64] ;  /* 0x00000004041a7981 */ /* 0x0002e2000c1e1500 */
[----:B0-----:R-:W-:-:S04]  /*1cd50*/  IMAD.WIDE R2, R22, 0x2, R8 ;  /* 0x0000000216027825 */ /* 0x001fc800078e0208 */
[----:B-----5:R-:W-:-:S04]  /*1cd60*/  IMAD.WIDE R6, R22, 0x2, R14 ;  /* 0x0000000216067825 */ /* 0x020fc800078e020e */
[----:B-1----:R-:W-:Y:S01]  /*1cd70*/  IMAD.WIDE R4, R22, 0x2, R12 ;  /* 0x0000000216047825 */ /* 0x002fe200078e020c */
[C---:B------:R-:W-:Y:S01]  /*1cd80*/  SHF.L.U32 R22, R0.reuse, 0x1, RZ ;  /* 0x0000000100167819 */ /* 0x040fe200000006ff */
[----:B------:R0:W5:Y:S04]  /*1cd90*/  LDG.E.U16 R13, [R6.64] ;  /* 0x00000004060d7981 */ /* 0x000168000c1e1500 */
[----:B------:R0:W3:Y:S04]  /*1cda0*/  LDG.E.U16 R12, [R4.64] ;  /* 0x00000004040c7981 */ /* 0x0000e8000c1e1500 */
[----:B0-----:R-:W-:Y:S04]  /*1cdb0*/  LDSM.16.MT88.4 R4, [R11+0x1c000] ;  /* 0x01c000000b04783b */ /* 0x001fe80000004200 */
[----:B--2---:R0:W-:Y:S02]  /*1cdc0*/  STL [R1+0x1d8], R23 ;  /* 0x0001d81701007387 */ /* 0x0041e40000100800 */
[----:B0-----:R-:W-:-:S02]  /*1cdd0*/  LOP3.LUT R23, R0, 0x7, RZ, 0xc0, !PT ;  /* 0x0000000700177812 */ /* 0x001fc400078ec0ff */
[----:B------:R-:W2:Y:S03]  /*1cde0*/  LDG.E.U16 R0, [R2.64] ;  /* 0x0000000402007981 */ /* 0x000ea6000c1e1500 */
[----:B------:R-:W-:-:S05]  /*1cdf0*/  IMAD R23, R23, 0x210, RZ ;  /* 0x0000021017177824 */ /* 0x000fca00078e02ff */
[----:B------:R-:W-:-:S04]  /*1ce00*/  LOP3.LUT R15, R23, 0x30, R22, 0x78, !PT ;  /* 0x00000030170f7812 */ /* 0x000fc800078e7816 */
[----:B------:R-:W-:-:S05]  /*1ce10*/  LOP3.LUT R15, R15, 0x40, RZ, 0x3c, !PT ;  /* 0x000000400f0f7812 */ /* 0x000fca00078e3cff */
[----:B------:R-:W0:Y:S04]  /*1ce20*/  LDSM.16.M88.4 R20, [R15+0x21180] ;  /* 0x021180000f14783b */ /* 0x000e280000000200 */
[----:B--2---:R-:W-:Y:S01]  /*1ce30*/  STL [R1+0x1ed8], R0 ;  /* 0x001ed80001007387 */ /* 0x004fe20000100800 */
[----:B------:R-:W-:Y:S02]  /*1ce40*/  STL [R1+0x2160], R11 ;  /* 0x0021600b01007387 */ /* 0x000fe40000100800 */
[----:B----4-:R-:W-:Y:S02]  /*1ce50*/  STL [R1+0x1d4], R10 ;  /* 0x0001d40a01007387 */ /* 0x010fe40000100800 */
[----:B------:R-:W1:Y:S04]  /*1ce60*/  LDSM.16.M88.4 R8, [R15+0x20180] ;  /* 0x020180000f08783b */ /* 0x000e680000000200 */
[----:B0-----:R-:W-:Y:S01]  /*1ce70*/  STL [R1+0x2068], R22 ;  /* 0x0020681601007387 */ /* 0x001fe20000100800 */
[----:B------:R-:W-:Y:S03]  /*1ce80*/  STL [R1+0x2064], R23 ;  /* 0x0020641701007387 */ /* 0x000fe60000100800 */
[----:B-1----:R-:W-:Y:S01]  /*1ce90*/  STL.64 [R1+0x8], R10 ;  /* 0x0000080a01007387 */ /* 0x002fe20000100a00 */
[----:B---3--:R-:W-:Y:S02]  /*1cea0*/  STL [R1+0x1c8], R27 ;  /* 0x0001c81b01007387 */ /* 0x008fe40000100800 */
[----:B------:R-:W-:Y:S02]  /*1ceb0*/  STL [R1+0x1cc], R26 ;  /* 0x0001cc1a01007387 */ /* 0x000fe40000100800 */
[----:B------:R-:W-:Y:S02]  /*1cec0*/  STL [R1+0x1d0], R25 ;  /* 0x0001d01901007387 */ /* 0x000fe40000100800 */
[----:B------:R-:W0:Y:S04]  /*1ced0*/  LDSM.16.M88.4 R24, [R15+0x22180] ;  /* 0x022180000f18783b */ /* 0x000e280000000200 */
[----:B0-----:R-:W-:Y:S01]  /*1cee0*/  STL.64 [R1+0x50], R24 ;  /* 0x0000501801007387 */ /* 0x001fe20000100a00 */
[----:B------:R-:W-:Y:S02]  /*1cef0*/  STL.64 [R1+0x58], R26 ;  /* 0x0000581a01007387 */ /* 0x000fe40000100a00 */
[----:B------:R-:W0:Y:S02]  /*1cf00*/  LDSM.16.M88.4 R24, [R15+0x23180] ;  /* 0x023180000f18783b */ /* 0x000e240000000200 */
[----:B0-----:R-:W-:Y:S02]  /*1cf10*/  STL.64 [R1+0x40], R24 ;  /* 0x0000401801007387 */ /* 0x001fe40000100a00 */
[----:B------:R-:W-:Y:S02]  /*1cf20*/  STL.64 [R1+0x48], R26 ;  /* 0x0000481a01007387 */ /* 0x000fe40000100a00 */
[----:B------:R-:W0:Y:S02]  /*1cf30*/  LDSM.16.M88.4 R24, [R15+0x24180] ;  /* 0x024180000f18783b */ /* 0x000e240000000200 */
[----:B0-----:R-:W-:Y:S02]  /*1cf40*/  STL.64 [R1+0x30], R24 ;  /* 0x0000301801007387 */ /* 0x001fe40000100a00 */
[----:B------:R-:W-:Y:S02]  /*1cf50*/  STL.64 [R1+0x38], R26 ;  /* 0x0000381a01007387 */ /* 0x000fe40000100a00 */
[----:B------:R-:W0:Y:S02]  /*1cf60*/  LDSM.16.M88.4 R24, [R15+0x25180] ;  /* 0x025180000f18783b */ /* 0x000e240000000200 */
[----:B0-----:R-:W-:Y:S02]  /*1cf70*/  STL.64 [R1+0x20], R24 ;  /* 0x0000201801007387 */ /* 0x001fe40000100a00 */
[----:B------:R-:W-:Y:S02]  /*1cf80*/  STL [R1+0x28], R26 ;  /* 0x0000281a01007387 */ /* 0x000fe40000100800 */
[----:B------:R-:W-:-:S02]  /*1cf90*/  IMAD.MOV.U32 R0, RZ, RZ, R27 ;  /* 0x000000ffff007224 */ /* 0x000fc400078e001b */
[----:B------:R-:W0:Y:S04]  /*1cfa0*/  LDSM.16.M88.4 R24, [R15+0x26180] ;  /* 0x026180000f18783b */ /* 0x000e280000000200 */
[----:B------:R-:W-:Y:S04]  /*1cfb0*/  STL [R1+0x2058], R0 ;  /* 0x0020580001007387 */ /* 0x000fe80000100800 */
[----:B0-----:R-:W-:Y:S01]  /*1cfc0*/  STL.64 [R1+0x10], R24 ;  /* 0x0000101801007387 */ /* 0x001fe20000100a00 */
[----:B------:R-:W-:Y:S02]  /*1cfd0*/  STL.64 [R1+0x18], R26 ;  /* 0x0000181a01007387 */ /* 0x000fe40000100a00 */
[----:B------:R-:W0:Y:S04]  /*1cfe0*/  LDSM.16.M88.4 R24, [R15+0x27180] ;  /* 0x027180000f18783b */ /* 0x000e280000000200 */
[----:B-----5:R-:W-:Y:S01]  /*1cff0*/  STL [R1+0x1c4], R13 ;  /* 0x0001c40d01007387 */ /* 0x020fe20000100800 */
[----:B0-----:R-:W-:Y:S01]  /*1d000*/  STL.64 [R1+0x2110], R26 ;  /* 0x0021101a01007387 */ /* 0x001fe20000100a00 */
[----:B------:R-:W-:Y:S02]  /*1d010*/  STL [R1+0x1c0], R12 ;  /* 0x0001c00c01007387 */ /* 0x000fe40000100800 */
[----:B------:R0:W-:Y:S02]  /*1d020*/  STL.64 [R1+0x2108], R24 ;  /* 0x0021081801007387 */ /* 0x0001e40000100a00 */
[----:B0-----:R-:W2:Y:S01]  /*1d030*/  LDL.LU.64 R24, [R1+0x10] ;  /* 0x0000100001187983 */ /* 0x001ea20000300a00 */
[----:B------:R-:W-:-:S02]  /*1d040*/  MOV R13, R8 ;  /* 0x00000008000d7202 */ /* 0x000fc40000000f00 */
[----:B------:R-:W-:Y:S01]  /*1d050*/  MOV R12, R9 ;  /* 0x00000009000c7202 */ /* 0x000fe20000000f00 */
[----:B--2---:R0:W-:Y:S04]  /*1d060*/  STL.64 [R1+0x2128], R24 ;  /* 0x0021281801007387 */ /* 0x0041e80000100a00 */
[----:B0-----:R-:W2:Y:S01]  /*1d070*/  LDL.LU.64 R24, [R1+0x20] ;  /* 0x0000200001187983 */ /* 0x001ea20000300a00 */
[C---:B------:R-:W-:Y:S03]  /*1d080*/  HMMA.16816.F32 R16, R4.reuse, R8, R16 ;  /* 0x000000080410723c */ /* 0x040fe60000001810 */
[----:B--2---:R-:W-:Y:S01]  /*1d090*/  STL.64 [R1+0x2140], R24 ;  /* 0x0021401801007387 */ /* 0x004fe20000100a00 */
[----:B------:R0:W-:Y:S03]  /*1d0a0*/  STL.64 [R1+0x2100], R12 ;  /* 0x0021000c01007387 */ /* 0x0001e60000100a00 */
[----:B0-----:R-:W2:Y:S01]  /*1d0b0*/  LDL.LU R12, [R1+0x160] ;  /* 0x00016000010c7983 */ /* 0x001ea20000300800 */
[----:B------:R-:W2:Y:S02]  /*1d0c0*/  LDL.LU R13, [R1+0x164] ;  /* 0x00016400010d7983 */ /* 0x000ea40000300800 */
[----:B------:R-:W3:Y:S02]  /*1d0d0*/  LDL.LU R14, [R1+0x168] ;  /* 0x00016800010e7983 */ /* 0x000ee40000300800 */
[----:B------:R-:W3:Y:S01]  /*1d0e0*/  LDL.LU R15, [R1+0x16c] ;  /* 0x00016c00010f7983 */ /* 0x000ee20000300800 */
[----:B------:R-:W4:Y:S01]  /*1d0f0*/  LDL.LU R8, [R1+0xf0] ;  /* 0x0000f00001087983 */ /* 0x000f220000300800 */
[----:B------:R-:W4:Y:S02]  /*1d100*/  LDL.LU R9, [R1+0xf4] ;  /* 0x0000f40001097983 */ /* 0x000f240000300800 */
[----:B------:R-:W5:Y:S02]  /*1d110*/  LDL.LU R10, [R1+0xf8] ;  /* 0x0000f800010a7983 */ /* 0x000f640000300800 */
[----:B------:R-:W5:Y:S02]  /*1d120*/  LDL.LU R11, [R1+0xfc] ;  /* 0x0000fc00010b7983 */ /* 0x000f640000300800 */
[----:B-----5:R-:W-:Y:S01]  /*1d130*/  STL.64 [R1+0x2170], R10 ;  /* 0x0021700a01007387 */ /* 0x020fe20000100a00 */
[----:B----4-:R0:W-:Y:S03]  /*1d140*/  STL.64 [R1+0x2168], R8 ;  /* 0x0021680801007387 */ /* 0x0101e60000100a00 */
[----:B0-----:R-:W4:Y:S04]  /*1d150*/  LDL.LU.64 R8, [R1+0x50] ;  /* 0x0000500001087983 */ /* 0x001f280000300a00 */
[----:B----4-:R0:W-:Y:S04]  /*1d160*/  STL.64 [R1+0x2180], R8 ;  /* 0x0021800801007387 */ /* 0x0101e80000100a00 */
[----:B0-----:R-:W4:Y:S01]  /*1d170*/  LDL.LU R8, [R1+0x1a0] ;  /* 0x0001a00001087983 */ /* 0x001f220000300800 */
[----:B------:R-:W4:Y:S02]  /*1d180*/  LDL.LU R9, [R1+0x1a4] ;  /* 0x0001a40001097983 */ /* 0x000f240000300800 */
[----:B------:R-:W4:Y:S02]  /*1d190*/  LDL.LU R10, [R1+0x1a8] ;  /* 0x0001a800010a7983 */ /* 0x000f240000300800 */
[----:B------:R-:W4:Y:S01]  /*1d1a0*/  LDL.LU R11, [R1+0x1ac] ;  /* 0x0001ac00010b7983 */ /* 0x000f220000300800 */
[----:B------:R-:W5:Y:S04]  /*1d1b0*/  LDL.LU.64 R24, [R1+0x30] ;  /* 0x0000300001187983 */ /* 0x000f680000300a00 */
[----:B-----5:R0:W-:Y:S04]  /*1d1c0*/  STL.64 [R1+0x2158], R24 ;  /* 0x0021581801007387 */ /* 0x0201e80000100a00 */
[----:B0-----:R-:W5:Y:S04]  /*1d1d0*/  LDL.LU.64 R24, [R1+0x40] ;  /* 0x0000400001187983 */ /* 0x001f680000300a00 */
[----:B-----5:R0:W-:Y:S04]  /*1d1e0*/  STL.64 [R1+0x2178], R24 ;  /* 0x0021781801007387 */ /* 0x0201e80000100a00 */
[----:B0-----:R-:W5:Y:S01]  /*1d1f0*/  LDL.LU R24, [R1+0x190] ;  /* 0x0001900001187983 */ /* 0x001f620000300800 */
[----:B------:R-:W5:Y:S02]  /*1d200*/  LDL.LU R25, [R1+0x194] ;  /* 0x0001940001197983 */ /* 0x000f640000300800 */
[----:B------:R-:W5:Y:S02]  /*1d210*/  LDL.LU R26, [R1+0x198] ;  /* 0x00019800011a7983 */ /* 0x000f640000300800 */
[----:B------:R-:W5:Y:S01]  /*1d220*/  LDL.LU R27, [R1+0x19c] ;  /* 0x00019c00011b7983 */ /* 0x000f620000300800 */
[----:B---3--:R-:W-:Y:S01]  /*1d230*/  STL.64 [R1+0x2120], R14 ;  /* 0x0021200e01007387 */ /* 0x008fe20000100a00 */
[----:B--2---:R0:W-:Y:S03]  /*1d240*/  STL.64 [R1+0x2118], R12 ;  /* 0x0021180c01007387 */ /* 0x0041e60000100a00 */
[----:B0-----:R-:W2:Y:S01]  /*1d250*/  LDL.LU R12, [R1+0xc0] ;  /* 0x0000c000010c7983 */ /* 0x001ea20000300800 */
[----:B------:R-:W2:Y:S02]  /*1d260*/  LDL.LU R13, [R1+0xc4] ;  /* 0x0000c400010d7983 */ /* 0x000ea40000300800 */
[----:B------:R-:W3:Y:S02]  /*1d270*/  LDL.LU R14, [R1+0xc8] ;  /* 0x0000c800010e7983 */ /* 0x000ee40000300800 */
[----:B------:R-:W3:Y:S01]  /*1d280*/  LDL.LU R15, [R1+0xcc] ;  /* 0x0000cc00010f7983 */ /* 0x000ee20000300800 */
[----:B----4-:R-:W-:Y:S01]  /*1d290*/  HMMA.16816.F32 R8, R4, R20, R8 ;  /* 0x000000140408723c */ /* 0x010fe20000001808 */
[----:B---3--:R-:W-:Y:S01]  /*1d2a0*/  STL.64 [R1+0x2138], R14 ;  /* 0x0021380e01007387 */ /* 0x008fe20000100a00 */
[----:B--2---:R0:W-:Y:S03]  /*1d2b0*/  STL.64 [R1+0x2130], R12 ;  /* 0x0021300c01007387 */ /* 0x0041e60000100a00 */
[----:B0-----:R-:W2:Y:S01]  /*1d2c0*/  LDL.LU R12, [R1+0x170] ;  /* 0x00017000010c7983 */ /* 0x001ea20000300800 */
[----:B------:R-:W2:Y:S02]  /*1d2d0*/  LDL.LU R13, [R1+0x174] ;  /* 0x00017400010d7983 */ /* 0x000ea40000300800 */
[----:B------:R-:W3:Y:S02]  /*1d2e0*/  LDL.LU R14, [R1+0x178] ;  /* 0x00017800010e7983 */ /* 0x000ee40000300800 */
[----:B------:R-:W3:Y:S11]  /*1d2f0*/  LDL.LU R15, [R1+0x17c] ;  /* 0x00017c00010f7983 */ /* 0x000ef60000300800 */
[----:B------:R-:W-:Y:S03]  /*1d300*/  @!UPT UIADD3 URZ, URZ, URZ, URZ ;  /* 0x0000003f3f3ff290 */ /* 0x000fe6000fffe03f */
[----:B------:R-:W-:Y:S01]  /*1d310*/  MOV R22, R9 ;  /* 0x0000000900167202 */ /* 0x000fe20000000f00 */
[----:B---3--:R-:W-:Y:S01]  /*1d320*/  STL.64 [R1+0x2150], R14 ;  /* 0x0021500e01007387 */ /* 0x008fe20000100a00 */
[----:B--2---:R0:W-:Y:S03]  /*1d330*/  STL.64 [R1+0x2148], R12 ;  /* 0x0021480c01007387 */ /* 0x0041e60000100a00 */
[----:B0-----:R-:W2:Y:S01]  /*1d340*/  LDL.LU R12, [R1+0x180] ;  /* 0x00018000010c7983 */ /* 0x001ea20000300800 */
[----:B------:R-:W2:Y:S02]  /*1d350*/  LDL.LU R13, [R1+0x184] ;  /* 0x00018400010d7983 */ /* 0x000ea40000300800 */
[----:B------:R-:W2:Y:S02]  /*1d360*/  LDL.LU R14, [R1+0x188] ;  /* 0x00018800010e7983 */ /* 0x000ea40000300800 */
[----:B------:R-:W2:Y:S01]  /*1d370*/  LDL.LU R15, [R1+0x18c] ;  /* 0x00018c00010f7983 */ /* 0x000ea20000300800 */
[----:B------:R-:W-:Y:S01]  /*1d380*/  STL.64 [R1+0x2088], R18 ;  /* 0x0020881201007387 */ /* 0x000fe20000100a00 */
[----:B------:R0:W-:Y:S03]  /*1d390*/  STL.64 [R1+0x2080], R16 ;  /* 0x0020801001007387 */ /* 0x0001e60000100a00 */
[----:B0-----:R-:W3:Y:S01]  /*1d3a0*/  LDL.LU R16, [R1+0xb0] ;  /* 0x0000b00001107983 */ /* 0x001ee20000300800 */
[----:B------:R-:W3:Y:S02]  /*1d3b0*/  LDL.LU R17, [R1+0xb4] ;  /* 0x0000b40001117983 */ /* 0x000ee40000300800 */
[----:B------:R-:W3:Y:S02]  /*1d3c0*/  LDL.LU R18, [R1+0xb8] ;  /* 0x0000b80001127983 */ /* 0x000ee40000300800 */
[----:B------:R-:W3:Y:S01]  /*1d3d0*/  LDL.LU R19, [R1+0xbc] ;  /* 0x0000bc0001137983 */ /* 0x000ee20000300800 */
[----:B------:R0:W-:Y:S01]  /*1d3e0*/  STL [R1+0x90], R8 ;  /* 0x0000900801007387 */ /* 0x0001e20000100800 */
[----:B------:R-:W-:Y:S03]  /*1d3f0*/  STL [R1+0x9c], R11 ;  /* 0x00009c0b01007387 */ /* 0x000fe60000100800 */
[----:B0-----:R-:W5:Y:S01]  /*1d400*/  LDL.LU.64 R8, [R1+0x2180] ;  /* 0x0021800001087983 */ /* 0x001f620000300a00 */
[----:B------:R-:W-:-:S05]  /*1d410*/  IMAD.MOV.U32 R23, RZ, RZ, R10 ;  /* 0x000000ffff177224 */ /* 0x000fca00078e000a */
[----:B------:R-:W-:Y:S01]  /*1d420*/  STL [R1+0x20f4], R23 ;  /* 0x0020f41701007387 */ /* 0x000fe20000100800 */
[----:B------:R-:W-:Y:S01]  /*1d430*/  STL [R1+0x20f0], R22 ;  /* 0x0020f01601007387 */ /* 0x000fe20000100800 */
[C---:B-----5:R-:W-:Y:S01]  /*1d440*/  HMMA.16816.F32 R24, R4.reuse, R8, R24 ;  /* 0x000000080418723c */ /* 0x060fe20000001818 */
[----:B------:R-:W-:Y:S02]  /*1d450*/  MOV R2, R8 ;  /* 0x0000000800027202 */ /* 0x000fe40000000f00 */
[----:B------:R-:W-:Y:S11]  /*1d460*/  MOV R0, R9 ;  /* 0x0000000900007202 */ /* 0x000ff60000000f00 */
[----:B------:R-:W-:Y:S09]  /*1d470*/  @!UPT UIADD3 URZ, URZ, URZ, URZ ;  /* 0x0000003f3f3ff290 */ /* 0x000ff2000fffe03f */
[----:B------:R0:W-:Y:S01]  /*1d480*/  STL.64 [R1+0x100], R24 ;  /* 0x0001001801007387 */ /* 0x0001e20000100a00 */
[----:B------:R-:W-:Y:S03]  /*1d490*/  STL.64 [R1+0x108], R26 ;  /* 0x0001081a01007387 */ /* 0x000fe60000100a00 */
[----:B0-----:R-:W4:Y:S01]  /*1d4a0*/  LDL.LU.64 R24, [R1+0x2178] ;  /* 0x0021780001187983 */ /* 0x001f220000300a00 */
[----:B------:R-:W4:Y:S02]  /*1d4b0*/  LDL.LU.64 R10, [R1+0x2170] ;  /* 0x00217000010a7983 */ /* 0x000f240000300a00 */
[----:B------:R-:W4:Y:S02]  /*1d4c0*/  LDL.LU.64 R8, [R1+0x2168] ;  /* 0x0021680001087983 */ /* 0x000f240000300a00 */
[----:B------:R-:W-:Y:S01]  /*1d4d0*/  STL [R1+0x20fc], R0 ;  /* 0x0020fc0001007387 */ /* 0x000fe20000100800 */
[----:B------:R-:W-:Y:S01]  /*1d4e0*/  STL [R1+0x20f8], R2 ;  /* 0x0020f80201007387 */ /* 0x000fe20000100800 */
[C---:B----4-:R-:W-:Y:S11]  /*1d4f0*/  HMMA.16816.F32 R8, R4.reuse, R24, R8 ;  /* 0x000000180408723c */ /* 0x050ff60000001808 */
[----:B------:R-:W-:Y:S11]  /*1d500*/  @!UPT UIADD3 URZ, URZ, URZ, URZ ;  /* 0x0000003f3f3ff290 */ /* 0x000ff6000fffe03f */
[----:B------:R-:W-:Y:S01]  /*1d510*/  @!UPT UIADD3 URZ, URZ, URZ, URZ ;  /* 0x0000003f3f3ff290 */ /* 0x000fe2000fffe03f */
[----:B------:R0:W-:Y:S01]  /*1d520*/  STL.64 [R1+0xf0], R8 ;  /* 0x0000f00801007387 */ /* 0x0001e20000100a00 */
[----:B------:R1:W-:Y:S01]  /*1d530*/  STL.64 [R1+0xf8], R10 ;  /* 0x0000f80a01007387 */ /* 0x0003e20000100a00 */
[----:B0-----:R-:W-:Y:S02]  /*1d540*/  MOV R9, R24 ;  /* 0x0000001800097202 */ /* 0x001fe40000000f00 */
[----:B-1----:R-:W4:Y:S01]  /*1d550*/  LDL.LU R11, [R1+0x2160] ;  /* 0x00216000010b7983 */ /* 0x002f220000300800 */
[----:B------:R-:W-:Y:S02]  /*1d560*/  IMAD.MOV.U32 R8, RZ, RZ, R25 ;  /* 0x000000ffff087224 */ /* 0x000fe400078e0019 */
[----:B------:R-:W2:Y:S02]  /*1d570*/  LDL.LU.64 R24, [R1+0x2158] ;  /* 0x0021580001187983 */ /* 0x000ea40000300a00 */
[----:B--2---:R-:W-:Y:S01]  /*1d580*/  HMMA.16816.F32 R12, R4, R24, R12 ;  /* 0x00000018040c723c */ /* 0x004fe2000000180c */
[----:B------:R-:W-:-:S02]  /*1d590*/  MOV R22, R24 ;  /* 0x0000001800167202 */ /* 0x000fc40000000f00 */
[----:B------:R-:W-:Y:S11]  /*1d5a0*/  MOV R3, R25 ;  /* 0x0000001900037202 */ /* 0x000ff60000000f00 */
[----:B------:R-:W-:Y:S09]  /*1d5b0*/  @!UPT UIADD3 URZ, URZ, URZ, URZ ;  /* 0x0000003f3f3ff290 */ /* 0x000ff2000fffe03f */
[----:B------:R-:W-:Y:S01]  /*1d5c0*/  STL.64 [R1+0xe0], R12 ;  /* 0x0000e00c01007387 */ /* 0x000fe20000100a00 */
[----:B------:R0:W-:Y:S03]  /*1d5d0*/  STL.64 [R1+0xe8], R14 ;  /* 0x0000e80e01007387 */ /* 0x0001e60000100a00 */
[----:B0-----:R-:W2:Y:S01]  /*1d5e0*/  LDL.LU.64 R14, [R1+0x2150] ;  /* 0x00215000010e7983 */ /* 0x001ea20000300a00 */
[----:B------:R-:W2:Y:S02]  /*1d5f0*/  LDL.LU.64 R12, [R1+0x2148] ;  /* 0x00214800010c7983 */ /* 0x000ea40000300a00 */
[----:B------:R-:W2:Y:S02]  /*1d600*/  LDL.LU.64 R24, [R1+0x2140] ;  /* 0x0021400001187983 */ /* 0x000ea40000300a00 */
[C---:B--2---:R-:W-:Y:S01]  /*1d610*/  HMMA.16816.F32 R12, R4.reuse, R24, R12 ;  /* 0x00000018040c723c */ /* 0x044fe2000000180c */
[----:B------:R-:W-:Y:S01]  /*1d620*/  MOV R2, R24 ;  /* 0x0000001800027202 */ /* 0x000fe20000000f00 */
[----:B------:R-:W-:Y:S11]  /*1d630*/  IMAD.MOV.U32 R23, RZ, RZ, R25 ;  /* 0x000000ffff177224 */ /* 0x000ff600078e0019 */
[----:B------:R-:W-:Y:S10]  /*1d640*/  @!UPT UIADD3 URZ, URZ, URZ, URZ ;  /* 0x0000003f3f3ff290 */ /* 0x000ff4000fffe03f */
[----:B------:R-:W-:Y:S01]  /*1d650*/  STL.64 [R1+0xd0], R12 ;  /* 0x0000d00c01007387 */ /* 0x000fe20000100a00 */
[----:B------:R0:W-:Y:S03]  /*1d660*/  STL.64 [R1+0xd8], R14 ;  /* 0x0000d80e01007387 */ /* 0x0001e60000100a00 */
[----:B0-----:R-:W2:Y:S01]  /*1d670*/  LDL.LU.64 R14, [R1+0x2138] ;  /* 0x00213800010e7983 */ /* 0x001ea20000300a00 */
[----:B------:R-:W2:Y:S02]  /*1d680*/  LDL.LU.64 R12, [R1+0x2130] ;  /* 0x00213000010c7983 */ /* 0x000ea40000300a00 */
        /* <DEDUP_REMOVED lines=9> */
[----:B------:R-:W5:Y:S02]  /*1d720*/  LDL.LU.64 R26, [R1+0x2110] ;  /* 0x00211000011a7983 */ /* 0x000f640000300a00 */
[----:B------:R-:W2:Y:S02]  /*1d730*/  LDL.LU.64 R24, [R1+0x2108] ;  /* 0x0021080001187983 */ /* 0x000ea40000300a00 */
[----:B--2---:R-:W-:Y:S01]  /*1d740*/  HMMA.16816.F32 R4, R4, R24, R12 ;  /* 0x000000180404723c */ /* 0x004fe2000000180c */
[----:B------:R-:W2:Y:S11]  /*1d750*/  LDL.LU.64 R12, [R1+0x2100] ;  /* 0x00210000010c7983 */ /* 0x000eb60000300a00 */
[----:B------:R-:W-:Y:S11]  /*1d760*/  @!UPT UIADD3 URZ, URZ, URZ, URZ ;  /* 0x0000003f3f3ff290 */ /* 0x000ff6000fffe03f */
[----:B------:R-:W-:Y:S01]  /*1d770*/  STL.64 [R1+0x80], R4 ;  /* 0x0000800401007387 */ /* 0x000fe20000100a00 */
[----:B------:R-:W-:Y:S02]  /*1d780*/  STL.64 [R1+0x88], R6 ;  /* 0x0000880601007387 */ /* 0x000fe40000100a00 */
[----:B-----5:R-:W-:Y:S02]  /*1d790*/  STL.64 [R1+0x2098], R26 ;  /* 0x0020981a01007387 */ /* 0x020fe40000100a00 */
[----:B------:R0:W-:Y:S02]  /*1d7a0*/  STL.64 [R1+0x2090], R24 ;  /* 0x0020901801007387 */ /* 0x0001e40000100a00 */
[----:B0-----:R-:W5:Y:S01]  /*1d7b0*/  LDL.LU R24, [R1+0x140] ;  /* 0x0001400001187983 */ /* 0x001f620000300800 */
[----:B------:R-:W5:Y:S01]  /*1d7c0*/  LDL.LU R25, [R1+0x144] ;  /* 0x0001440001197983 */ /* 0x000f620000300800 */
[----:B------:R-:W-:Y:S02]  /*1d7d0*/  MOV R26, R29 ;  /* 0x0000001d001a7202 */ /* 0x000fe40000000f00 */
[----:B------:R-:W-:Y:S01]  /*1d7e0*/  MOV R27, R28 ;  /* 0x0000001c001b7202 */ /* 0x000fe20000000f00 */
[----:B----4-:R-:W-:Y:S01]  /*1d7f0*/  STL [R1+0x20e0], R11 ;  /* 0x0020e00b01007387 */ /* 0x010fe20000100800 */
[----:B--2---:R-:W-:Y:S01]  /*1d800*/  MOV R4, R13 ;  /* 0x0000000d00047202 */ /* 0x004fe20000000f00 */
[----:B------:R-:W-:-:S02]  /*1d810*/  IMAD.MOV.U32 R5, RZ, RZ, R12 ;  /* 0x000000ffff057224 */ /* 0x000fc400078e000c */
[----:B------:R-:W5:Y:S05]  /*1d820*/  LDSM.16.MT88.4 R12, [R11+0x1c100] ;  /* 0x01c100000b0c783b */ /* 0x000f6a0000004200 */
[C---:B-----5:R-:W-:Y:S08]  /*1d830*/  HMMA.16816.F32 R24, R12.reuse, R4, R24 ;  /* 0x000000040c18723c */ /* 0x060ff00000001818 */
[----:B---3--:R-:W-:Y:S11]  /*1d840*/  HMMA.16816.F32 R4, R12, R20, R16 ;  /* 0x000000140c04723c */ /* 0x008ff60000001810 */
[----:B------:R-:W-:Y:S04]  /*1d850*/  @!UPT UIADD3 URZ, URZ, URZ, URZ ;  /* 0x0000003f3f3ff290 */ /* 0x000fe8000fffe03f */
[----:B------:R0:W-:Y:S01]  /*1d860*/  STL.64 [R1+0x70], R24 ;  /* 0x0000701801007387 */ /* 0x0001e20000100a00 */
[----:B------:R-:W-:Y:S02]  /*1d870*/  STL.64 [R1+0x78], R26 ;  /* 0x0000781a01007387 */ /* 0x000fe40000100a00 */
[----:B------:R-:W2:Y:S02]  /*1d880*/  LDL.LU R16, [R1+0x60] ;  /* 0x0000600001107983 */ /* 0x000ea40000300800 */
[----:B------:R-:W2:Y:S01]  /*1d890*/  LDL.LU R17, [R1+0x64] ;  /* 0x0000640001117983 */ /* 0x000ea20000300800 */
[----:B------:R-:W3:Y:S01]  /*1d8a0*/  LDL.LU R18, [R1+0x68] ;  /* 0x0000680001127983 */ /* 0x000ee20000300800 */
[----:B------:R-:W3:Y:S02]  /*1d8b0*/  LDL.LU R19, [R1+0x6c] ;  /* 0x00006c0001137983 */ /* 0x000ee40000300800 */
[----:B------:R-:W-:Y:S01]  /*1d8c0*/  MOV R29, R4 ;  /* 0x00000004001d7202 */ /* 0x000fe20000000f00 */
[----:B------:R-:W-:Y:S01]  /*1d8d0*/  IMAD.MOV.U32 R28, RZ, RZ, R5 ;  /* 0x000000ffff1c7224 */ /* 0x000fe200078e0005 */
[----:B------:R-:W-:-:S02]  /*1d8e0*/  MOV R4, R9 ;  /* 0x0000000900047202 */ /* 0x000fc40000000f00 */
[----:B------:R-:W-:Y:S02]  /*1d8f0*/  MOV R5, R8 ;  /* 0x0000000800057202 */ /* 0x000fe40000000f00 */
[----:B0-----:R-:W-:Y:S02]  /*1d900*/  MOV R24, R0 ;  /* 0x0000000000187202 */ /* 0x001fe40000000f00 */
[----:B------:R-:W-:Y:S02]  /*1d910*/  MOV R21, R6 ;  /* 0x0000000600157202 */ /* 0x000fe40000000f00 */
[----:B------:R-:W-:Y:S01]  /*1d920*/  MOV R20, R7 ;  /* 0x0000000700147202 */ /* 0x000fe20000000f00 */
[----:B------:R-:W-:Y:S01]  /*1d930*/  IMAD.MOV.U32 R25, RZ, RZ, R10 ;  /* 0x000000ffff197224 */ /* 0x000fe200078e000a */
[----:B---3--:R-:W-:Y:S01]  /*1d940*/  STL.64 [R1+0x20a8], R18 ;  /* 0x0020a81201007387 */ /* 0x008fe20000100a00 */
[----:B--2---:R-:W-:Y:S02]  /*1d950*/  STL.64 [R1+0x20a0], R16 ;  /* 0x0020a01001007387 */ /* 0x004fe40000100a00 */
[----:B------:R-:W2:Y:S02]  /*1d960*/  LDL.LU R0, [R1+0x20fc] ;  /* 0x0020fc0001007983 */ /* 0x000ea40000300800 */
[----:B------:R0:W-:Y:S02]  /*1d970*/  STL.64 [R1+0x20e8], R4 ;  /* 0x0020e80401007387 */ /* 0x0001e40000100a00 */
[----:B0-----:R-:W3:Y:S01]  /*1d980*/  LDL.LU R4, [R1+0x130] ;  /* 0x0001300001047983 */ /* 0x001ee20000300800 */
[----:B------:R-:W3:Y:S02]  /*1d990*/  LDL.LU R5, [R1+0x134] ;  /* 0x0001340001057983 */ /* 0x000ee40000300800 */
[----:B------:R-:W3:Y:S02]  /*1d9a0*/  LDL.LU R6, [R1+0x138] ;  /* 0x0001380001067983 */ /* 0x000ee40000300800 */
[----:B------:R-:W3:Y:S01]  /*1d9b0*/  LDL.LU R7, [R1+0x13c] ;  /* 0x00013c0001077983 */ /* 0x000ee20000300800 */
[----:B------:R-:W4:Y:S01]  /*1d9c0*/  LDL.LU R8, [R1+0x120] ;  /* 0x0001200001087983 */ /* 0x000f220000300800 */
[----:B------:R-:W4:Y:S02]  /*1d9d0*/  LDL.LU R9, [R1+0x124] ;  /* 0x0001240001097983 */ /* 0x000f240000300800 */
[----:B------:R-:W4:Y:S02]  /*1d9e0*/  LDL.LU R10, [R1+0x128] ;  /* 0x00012800010a7983 */ /* 0x000f240000300800 */
[----:B------:R-:W4:Y:S01]  /*1d9f0*/  LDL.LU R11, [R1+0x12c] ;  /* 0x00012c00010b7983 */ /* 0x000f220000300800 */
[----:B------:R0:W-:Y:S02]  /*1da00*/  STL.64 [R1+0x20b0], R24 ;  /* 0x0020b01801007387 */ /* 0x0001e40000100a00 */
[----:B0-----:R-:W-:Y:S01]  /*1da10*/  MOV R24, R2 ;  /* 0x0000000200187202 */ /* 0x001fe20000000f00 */
[----:B------:R-:W-:Y:S01]  /*1da20*/  IMAD.MOV.U32 R25, RZ, RZ, R23 ;  /* 0x000000ffff197224 */ /* 0x000fe200078e0017 */
[----:B------:R-:W5:Y:S01]  /*1da30*/  LDL.LU R2, [R1+0x20f8] ;  /* 0x0020f80001027983 */ /* 0x000f620000300800 */
[----:B------:R-:W2:Y:S03]  /*1da40*/  LDL.LU R23, [R1+0x20f4] ;  /* 0x0020f40001177983 */ /* 0x000ea60000300800 */
[----:B------:R0:W-:Y:S02]  /*1da50*/  STL.64 [R1+0x20c8], R24 ;  /* 0x0020c81801007387 */ /* 0x0001e40000100a00 */
[----:B0-----:R-:W-:-:S02]  /*1da60*/  MOV R24, R22 ;  /* 0x0000001600187202 */ /* 0x001fc40000000f00 */
[----:B------:R-:W2:Y:S01]  /*1da70*/  LDL.LU R22, [R1+0x20f0] ;  /* 0x0020f00001167983 */ /* 0x000ea20000300800 */
[----:B------:R-:W2:Y:S02]  /*1da80*/  LDL.LU R16, [R1+0xa0] ;  /* 0x0000a00001107983 */ /* 0x000ea40000300800 */
[----:B------:R-:W2:Y:S02]  /*1da90*/  LDL.LU R17, [R1+0xa4] ;  /* 0x0000a40001117983 */ /* 0x000ea40000300800 */
[----:B------:R-:W2:Y:S01]  /*1daa0*/  LDL.LU R18, [R1+0xa8] ;  /* 0x0000a80001127983 */ /* 0x000ea20000300800 */
[----:B------:R-:W2:Y:S04]  /*1dab0*/  LDL.LU R19, [R1+0xac] ;  /* 0x0000ac0001137983 */ /* 0x000ea80000300800 */
[----:B--2---:R-:W-:Y:S01]  /*1dac0*/  STL.64 [R1+0x20c0], R18 ;  /* 0x0020c01201007387 */ /* 0x004fe20000100a00 */
[----:B------:R0:W-:Y:S03]  /*1dad0*/  STL.64 [R1+0x20b8], R16 ;  /* 0x0020b81001007387 */ /* 0x0001e60000100a00 */
[----:B0-----:R-:W2:Y:S01]  /*1dae0*/  LDL.LU R16, [R1+0x110] ;  /* 0x0001100001107983 */ /* 0x001ea20000300800 */
[----:B------:R-:W2:Y:S02]  /*1daf0*/  LDL.LU R17, [R1+0x114] ;  /* 0x0001140001117983 */ /* 0x000ea40000300800 */
[----:B------:R-:W2:Y:S02]  /*1db00*/  LDL.LU R18, [R1+0x118] ;  /* 0x0001180001127983 */ /* 0x000ea40000300800 */
[----:B------:R-:W2:Y:S02]  /*1db10*/  LDL.LU R19, [R1+0x11c] ;  /* 0x00011c0001137983 */ /* 0x000ea40000300800 */
[----:B--2---:R-:W-:Y:S01]  /*1db20*/  STL.64 [R1+0x20d8], R18 ;  /* 0x0020d81201007387 */ /* 0x004fe20000100a00 */
[----:B------:R0:W-:Y:S03]  /*1db30*/  STL.64 [R1+0x20d0], R16 ;  /* 0x0020d01001007387 */ /* 0x0001e60000100a00 */
[----:B0-----:R-:W2:Y:S01]  /*1db40*/  LDL.LU R16, [R1+0x150] ;  /* 0x0001500001107983 */ /* 0x001ea20000300800 */
[----:B------:R-:W2:Y:S02]  /*1db50*/  LDL.LU R17, [R1+0x154] ;  /* 0x0001540001117983 */ /* 0x000ea40000300800 */
[----:B------:R-:W2:Y:S02]  /*1db60*/  LDL.LU R18, [R1+0x158] ;  /* 0x0001580001127983 */ /* 0x000ea40000300800 */
[----:B------:R-:W2:Y:S01]  /*1db70*/  LDL.LU R19, [R1+0x15c] ;  /* 0x00015c0001137983 */ /* 0x000ea20000300800 */
[----:B------:R-:W-:Y:S01]  /*1db80*/  STL.64 [R1+0x2078], R22 ;  /* 0x0020781601007387 */ /* 0x000fe20000100a00 */
[----:B------:R5:W-:Y:S02]  /*1db90*/  STL.64 [R1+0x2070], R20 ;  /* 0x0020701401007387 */ /* 0x000be40000100a00 */
[----:B------:R0:W-:Y:S02]  /*1dba0*/  STL [R1+0x1fbc], R28 ;  /* 0x001fbc1c01007387 */ /* 0x0001e40000100800 */
[----:B------:R1:W-:Y:S01]  /*1dbb0*/  STL [R1+0x1fb8], R29 ;  /* 0x001fb81d01007387 */ /* 0x0003e20000100800 */
[----:B-----5:R-:W-:Y:S01]  /*1dbc0*/  MOV R20, R2 ;  /* 0x0000000200147202 */ /* 0x020fe20000000f00 */
[----:B------:R-:W-:-:S07]  /*1dbd0*/  IMAD.MOV.U32 R21, RZ, RZ, R0 ;  /* 0x000000ffff157224 */ /* 0x000fce00078e0000 */
[C---:B---3--:R-:W-:Y:S01]  /*1dbe0*/  HMMA.16816.F32 R20, R12.reuse, R20, R4 ;  /* 0x000000140c14723c */ /* 0x048fe20000001804 */
[----:B------:R-:W4:Y:S01]  /*1dbf0*/  LDL.LU.64 R4, [R1+0x20e8] ;  /* 0x0020e80001047983 */ /* 0x000f220000300a00 */
[----:B------:R-:W-:Y:S11]  /*1dc00*/  MOV R25, R3 ;  /* 0x0000000300197202 */ /* 0x000ff60000000f00 */
[----:B------:R-:W-:Y:S11]  /*1dc10*/  @!UPT UIADD3 URZ, URZ, URZ, URZ ;  /* 0x0000003f3f3ff290 */ /* 0x000ff6000fffe03f */
[----:B------:R-:W-:Y:S02]  /*1dc20*/  MOV R2, R23 ;  /* 0x0000001700027202 */ /* 0x000fe40000000f00 */
[----:B------:R-:W-:Y:S01]  /*1dc30*/  MOV R3, R22 ;  /* 0x0000001600037202 */ /* 0x000fe20000000f00 */
[----:B------:R-:W-:Y:S01]  /*1dc40*/  STL.64 [R1+0x140], R20 ;  /* 0x0001401401007387 */ /* 0x000fe20000100a00 */
[----:B------:R-:W3:Y:S02]  /*1dc50*/  LDL.LU.64 R22, [R1+0x8] ;  /* 0x0000080001167983 */ /* 0x000ee40000300a00 */
[----:B------:R-:W-:Y:S01]  /*1dc60*/  STL [R1+0x1fc4], R2 ;  /* 0x001fc40201007387 */ /* 0x000fe20000100800 */
[----:B------:R-:W-:Y:S01]  /*1dc70*/  STL [R1+0x1fc0], R3 ;  /* 0x001fc00301007387 */ /* 0x000fe20000100800 */
[C---:B----4-:R-:W-:Y:S03]  /*1dc80*/  HMMA.16816.F32 R4, R12.reuse, R4, R8 ;  /* 0x000000040c04723c */ /* 0x050fe60000001808 */
[----:B------:R-:W4:Y:S11]  /*1dc90*/  LDL.LU R11, [R1+0x20e0] ;  /* 0x0020e000010b7983 */ /* 0x000f360000300800 */
[----:B------:R-:W-:Y:S09]  /*1dca0*/  @!UPT UIADD3 URZ, URZ, URZ, URZ ;  /* 0x0000003f3f3ff290 */ /* 0x000ff2000fffe03f */
[----:B------:R-:W-:Y:S01]  /*1dcb0*/  STL.64 [R1+0x130], R4 ;  /* 0x0001300401007387 */ /* 0x000fe20000100a00 */
[----:B0-----:R-:W-:Y:S01]  /*1dcc0*/  MOV R28, R6 ;  /* 0x00000006001c7202 */ /* 0x001fe20000000f00 */
[----:B-1----:R-:W-:Y:S01]  /*1dcd0*/  IMAD.MOV.U32 R29, RZ, RZ, R7 ;  /* 0x000000ffff1d7224 */ /* 0x002fe200078e0007 */
[----:B--2---:R-:W-:Y:S04]  /*1dce0*/  HMMA.16816.F32 R24, R12, R24, R16 ;  /* 0x000000180c18723c */ /* 0x004fe80000001810 */
[----:B------:R-:W-:Y:S01]  /*1dcf0*/  STL [R1+0x1fcc], R29 ;  /* 0x001fcc1d01007387 */ /* 0x000fe20000100800 */
[----:B------:R-:W-:Y:S03]  /*1dd00*/  STL [R1+0x1fc8], R28 ;  /* 0x001fc81c01007387 */ /* 0x000fe60000100800 */
[----:B----4-:R-:W-:Y:S02]  /*1dd10*/  LDSM.16.MT88.4 R4, [R11+0x1e000] ;  /* 0x01e000000b04783b */ /* 0x010fe40000004200 */
[----:B------:R-:W0:Y:S02]  /*1dd20*/  LDSM.16.MT88.4 R8, [R11+0x1e100] ;  /* 0x01e100000b08783b */ /* 0x000e240000004200 */
[----:B0-----:R-:W-:Y:S02]  /*1dd30*/  STL [R1+0x1fd8], R9 ;  /* 0x001fd80901007387 */ /* 0x001fe40000100800 */
[----:B------:R-:W-:Y:S02]  /*1dd40*/  STL [R1+0x1fd4], R10 ;  /* 0x001fd40a01007387 */ /* 0x000fe40000100800 */
[----:B------:R-:W-:Y:S02]  /*1dd50*/  STL [R1+0x1fd0], R11 ;  /* 0x001fd00b01007387 */ /* 0x000fe40000100800 */
[----:B------:R-:W2:Y:S01]  /*1dd60*/  LDL.LU.64 R18, [R1+0x20d8] ;  /* 0x0020d80001127983 */ /* 0x000ea20000300a00 */
[----:B------:R-:W2:Y:S04]  /*1dd70*/  LDL.LU.64 R16, [R1+0x20d0] ;  /* 0x0020d00001107983 */ /* 0x000ea80000300a00 */
[----:B------:R0:W-:Y:S02]  /*1dd80*/  STL.64 [R1+0x120], R24 ;  /* 0x0001201801007387 */ /* 0x0001e40000100a00 */
[----:B0-----:R-:W2:Y:S01]  /*1dd90*/  LDL.LU.64 R24, [R1+0x20c8] ;  /* 0x0020c80001187983 */ /* 0x001ea20000300a00 */
[----:B------:R-:W-:-:S02]  /*1dda0*/  MOV R2, R26 ;  /* 0x0000001a00027202 */ /* 0x000fc40000000f00 */
[----:B------:R-:W-:-:S05]  /*1ddb0*/  MOV R3, R27 ;  /* 0x0000001b00037202 */ /* 0x000fca0000000f00 */
[----:B------:R0:W-:Y:S01]  /*1ddc0*/  STL [R1+0x2054], R3 ;  /* 0x0020540301007387 */ /* 0x0001e20000100800 */
[----:B------:R1:W-:Y:S01]  /*1ddd0*/  STL [R1+0x2050], R2 ;  /* 0x0020500201007387 */ /* 0x0003e20000100800 */
[----:B--2---:R-:W-:Y:S02]  /*1dde0*/  HMMA.16816.F32 R24, R12, R24, R16 ;  /* 0x000000180c18723c */ /* 0x004fe40000001810 */
[----:B------:R-:W2:Y:S01]  /*1ddf0*/  LDL.LU.64 R18, [R1+0x20c0] ;  /* 0x0020c00001127983 */ /* 0x000ea20000300a00 */
[----:B------:R-:W2:Y:S11]  /*1de00*/  LDL.LU.64 R16, [R1+0x20b8] ;  /* 0x0020b80001107983 */ /* 0x000eb60000300a00 */
[----:B------:R-:W-:Y:S10]  /*1de10*/  @!UPT UIADD3 URZ, URZ, URZ, URZ ;  /* 0x0000003f3f3ff290 */ /* 0x000ff4000fffe03f */
[----:B------:R-:W-:Y:S01]  /*1de20*/  MOV R10, R24 ;  /* 0x00000018000a7202 */ /* 0x000fe20000000f00 */
[----:B------:R-:W-:Y:S02]  /*1de30*/  IMAD.MOV.U32 R11, RZ, RZ, R25 ;  /* 0x000000ffff0b7224 */ /* 0x000fe400078e0019 */
[----:B------:R-:W2:Y:S01]  /*1de40*/  LDL.LU.64 R24, [R1+0x20b0] ;  /* 0x0020b00001187983 */ /* 0x000ea20000300a00 */
[----:B------:R-:W-:Y:S02]  /*1de50*/  MOV R29, R26 ;  /* 0x0000001a001d7202 */ /* 0x000fe40000000f00 */
[----:B------:R-:W-:-:S05]  /*1de60*/  MOV R28, R27 ;  /* 0x0000001b001c7202 */ /* 0x000fca0000000f00 */
[----:B------:R-:W-:Y:S01]  /*1de70*/  STL [R1+0x2060], R28 ;  /* 0x0020601c01007387 */ /* 0x000fe20000100800 */
[----:B------:R-:W-:Y:S01]  /*1de80*/  STL [R1+0x205c], R29 ;  /* 0x00205c1d01007387 */ /* 0x000fe20000100800 */
[C---:B--2---:R-:W-:Y:S02]  /*1de90*/  HMMA.16816.F32 R24, R12.reuse, R24, R16 ;  /* 0x000000180c18723c */ /* 0x044fe40000001810 */
[----:B------:R-:W2:Y:S01]  /*1dea0*/  LDL.LU.64 R18, [R1+0x20a8] ;  /* 0x0020a80001127983 */ /* 0x000ea20000300a00 */
[----:B------:R-:W2:Y:S11]  /*1deb0*/  LDL.LU.64 R16, [R1+0x20a0] ;  /* 0x0020a00001107983 */ /* 0x000eb60000300a00 */
[----:B------:R-:W-:Y:S09]  /*1dec0*/  @!UPT UIADD3 URZ, URZ, URZ, URZ ;  /* 0x0000003f3f3ff290 */ /* 0x000ff2000fffe03f */
[----:B------:R4:W-:Y:S01]  /*1ded0*/  STL [R1+0xa4], R25 ;  /* 0x0000a41901007387 */ /* 0x0009e20000100800 */
[----:B0-----:R-:W-:Y:S01]  /*1dee0*/  IMAD.MOV.U32 R3, RZ, RZ, R26 ;  /* 0x000000ffff037224 */ /* 0x001fe200078e001a */
[----:B-1----:R-:W-:Y:S02]  /*1def0*/  MOV R2, R27 ;  /* 0x0000001b00027202 */ /* 0x002fe40000000f00 */
[----:B------:R-:W-:Y:S01]  /*1df00*/  MOV R0, R24 ;  /* 0x0000001800007202 */ /* 0x000fe20000000f00 */
[----:B------:R-:W5:Y:S04]  /*1df10*/  LDL.LU.64 R26, [R1+0x2098] ;  /* 0x00209800011a7983 */ /* 0x000f680000300a00 */
[----:B----4-:R-:W2:Y:S02]  /*1df20*/  LDL.LU.64 R24, [R1+0x2090] ;  /* 0x0020900001187983 */ /* 0x010ea40000300a00 */
[----:B--2---:R-:W-:Y:S02]  /*1df30*/  HMMA.16816.F32 R12, R12, R24, R16 ;  /* 0x000000180c0c723c */ /* 0x004fe40000001810 */
[----:B------:R-:W2:Y:S01]  /*1df40*/  LDL.LU.64 R18, [R1+0x2088] ;  /* 0x0020880001127983 */ /* 0x000ea20000300a00 */
[----:B------:R-:W2:Y:S02]  /*1df50*/  LDL.LU.64 R16, [R1+0x2080] ;  /* 0x0020800001107983 */ /* 0x000ea40000300a00 */
[----:B---3--:R-:W-:-:S02]  /*1df60*/  IMAD.MOV.U32 R9, RZ, RZ, R22 ;  /* 0x000000ffff097224 */ /* 0x008fc400078e0016 */
[----:B------:R-:W-:Y:S11]  /*1df70*/  MOV R24, R23 ;  /* 0x0000001700187202 */ /* 0x000ff60000000f00 */
[----:B------:R-:W-:Y:S05]  /*1df80*/  @!UPT UIADD3 URZ, URZ, URZ, URZ ;  /* 0x0000003f3f3ff290 */ /* 0x000fea000fffe03f */
[----:B------:R2:W-:Y:S01]  /*1df90*/  STL.64 [R1+0x60], R12 ;  /* 0x0000600c01007387 */ /* 0x0005e20000100a00 */
[----:B------:R-:W-:Y:S02]  /*1dfa0*/  MOV R28, R14 ;  /* 0x0000000e001c7202 */ /* 0x000fe40000000f00 */
[----:B------:R-:W-:Y:S01]  /*1dfb0*/  MOV R29, R15 ;  /* 0x0000000f001d7202 */ /* 0x000fe20000000f00 */
[----:B------:R-:W3:Y:S01]  /*1dfc0*/  LDL R25, [R1+0x600] ;  /* 0x0006000001197983 */ /* 0x000ee20000100800 */
[----:B--2---:R-:W-:Y:S01]  /*1dfd0*/  HMMA.16816.F32 R12, R4, R22, R16 ;  /* 0x00000016040c723c */ /* 0x004fe20000001810 */
[----:B------:R-:W2:Y:S01]  /*1dfe0*/  LDL.LU.64 R22, [R1+0x2078] ;  /* 0x0020780001167983 */ /* 0x000ea20000300a00 */
[----:B------:R-:W4:Y:S02]  /*1dff0*/  LDL.LU.64 R20, [R1+0x2070] ;  /* 0x0020700001147983 */ /* 0x000f240000300a00 */
[----:B------:R-:W3:Y:S03]  /*1e000*/  LDL.LU R16, [R1+0x90] ;  /* 0x0000900001107983 */ /* 0x000ee60000300800 */
[----:B--2---:R-:W-:-:S02]  /*1e010*/  MOV R17, R22 ;  /* 0x0000001600117202 */ /* 0x004fc40000000f00 */
[----:B------:R-:W-:Y:S01]  /*1e020*/  MOV R18, R23 ;  /* 0x0000001700127202 */ /* 0x000fe20000000f00 */
[----:B------:R-:W2:Y:S01]  /*1e030*/  LDL.LU R22, [R1+0x2068] ;  /* 0x0020680001167983 */ /* 0x000ea20000300800 */
[----:B------:R-:W2:Y:S02]  /*1e040*/  LDL.LU R23, [R1+0x2064] ;  /* 0x0020640001177983 */ /* 0x000ea40000300800 */
[----:B------:R-:W4:Y:S02]  /*1e050*/  LDL.LU R19, [R1+0x9c] ;  /* 0x00009c0001137983 */ /* 0x000f240000300800 */
[----:B-----5:R-:W-:Y:S01]  /*1e060*/  STL.64 [R1+0x1ff8], R26 ;  /* 0x001ff81a01007387 */ /* 0x020fe20000100a00 */
[----:B---3--:R-:W-:Y:S01]  /*1e070*/  STL.64 [R1+0x1ff0], R24 ;  /* 0x001ff01801007387 */ /* 0x008fe20000100a00 */
[----:B------:R-:W-:Y:S02]  /*1e080*/  STL.64 [R1+0x1fe8], R10 ;  /* 0x001fe80a01007387 */ /* 0x000fe40000100a00 */
[----:B------:R-:W-:Y:S04]  /*1e090*/  STL.64 [R1+0x1fe0], R8 ;  /* 0x001fe00801007387 */ /* 0x000fe80000100a00 */
[----:B------:R-:W-:Y:S01]  /*1e0a0*/  STL [R1+0x1ee8], R12 ;  /* 0x001ee80c01007387 */ /* 0x000fe20000100800 */
[----:B------:R-:W-:Y:S01]  /*1e0b0*/  STL [R1+0x1ee4], R13 ;  /* 0x001ee40d01007387 */ /* 0x000fe20000100800 */
[----:B------:R-:W-:Y:S02]  /*1e0c0*/  STL [R1+0x1ee0], R14 ;  /* 0x001ee00e01007387 */ /* 0x000fe40000100800 */
[----:B------:R-:W-:Y:S01]  /*1e0d0*/  STL [R1+0x1edc], R15 ;  /* 0x001edc0f01007387 */ /* 0x000fe20000100800 */
[----:B--2---:R-:W-:Y:S01]  /*1e0e0*/  STL.64 [R1+0x1fb0], R22 ;  /* 0x001fb01601007387 */ /* 0x004fe20000100a00 */
[----:B----4-:R0:W-:Y:S01]  /*1e0f0*/  STL.64 [R1+0x1fa8], R20 ;  /* 0x001fa81401007387 */ /* 0x0101e20000100a00 */
[C---:B------:R-:W-:Y:S02]  /*1e100*/  HMMA.16816.F32 R16, R4.reuse, R22, R16 ;  /* 0x000000160410723c */ /* 0x040fe40000001810 */
[----:B0-----:R-:W2:Y:S01]  /*1e110*/  LDL.LU R20, [R1+0x80] ;  /* 0x0000800001147983 */ /* 0x001ea20000300800 */
[----:B------:R-:W2:Y:S02]  /*1e120*/  LDL.LU R21, [R1+0x84] ;  /* 0x0000840001157983 */ /* 0x000ea40000300800 */
[----:B------:R-:W3:Y:S02]  /*1e130*/  LDL.LU R22, [R1+0x88] ;  /* 0x0000880001167983 */ /* 0x000ee40000300800 */
[----:B------:R-:W3:Y:S02]  /*1e140*/  LDL.LU R23, [R1+0x8c] ;  /* 0x00008c0001177983 */ /* 0x000ee40000300800 */
[----:B---3--:R-:W-:Y:S01]  /*1e150*/  STL.64 [R1+0x2008], R22 ;  /* 0x0020081601007387 */ /* 0x008fe20000100a00 */
[----:B--2---:R0:W-:Y:S03]  /*1e160*/  STL.64 [R1+0x2000], R20 ;  /* 0x0020001401007387 */ /* 0x0041e60000100a00 */
[----:B0-----:R-:W2:Y:S01]  /*1e170*/  LDL.LU R20, [R1+0xd0] ;  /* 0x0000d00001147983 */ /* 0x001ea20000300800 */
[----:B------:R-:W2:Y:S02]  /*1e180*/  LDL.LU R21, [R1+0xd4] ;  /* 0x0000d40001157983 */ /* 0x000ea40000300800 */
[----:B------:R-:W3:Y:S02]  /*1e190*/  LDL.LU R22, [R1+0xd8] ;  /* 0x0000d80001167983 */ /* 0x000ee40000300800 */
[----:B------:R-:W3:Y:S02]  /*1e1a0*/  LDL.LU R23, [R1+0xdc] ;  /* 0x0000dc0001177983 */ /* 0x000ee40000300800 */
[----:B---3--:R0:W-:Y:S01]  /*1e1b0*/  STL.64 [R1+0x2018], R22 ;  /* 0x0020181601007387 */ /* 0x0081e20000100a00 */
[----:B--2---:R-:W-:Y:S03]  /*1e1c0*/  STL.64 [R1+0x2010], R20 ;  /* 0x0020101401007387 */ /* 0x004fe60000100a00 */
[----:B0-----:R-:W2:Y:S04]  /*1e1d0*/  LDL.LU.64 R22, [R1+0x38] ;  /* 0x0000380001167983 */ /* 0x001ea80000300a00 */
[----:B--2---:R0:W-:Y:S04]  /*1e1e0*/  STL.64 [R1+0x2030], R22 ;  /* 0x0020301601007387 */ /* 0x0041e80000100a00 */
[----:B0-----:R-:W2:Y:S04]  /*1e1f0*/  LDL.LU.64 R22, [R1+0x48] ;  /* 0x0000480001167983 */ /* 0x001ea80000300a00 */
[----:B--2---:R0:W-:Y:S01]  /*1e200*/  STL.64 [R1+0x2048], R22 ;  /* 0x0020481601007387 */ /* 0x0041e20000100a00 */
[----:B------:R-:W2:Y:S02]  /*1e210*/  LDL.LU R24, [R1+0xc0] ;  /* 0x0000c00001187983 */ /* 0x000ea40000300800 */
[----:B------:R-:W2:Y:S02]  /*1e220*/  LDL.LU R25, [R1+0xc4] ;  /* 0x0000c40001197983 */ /* 0x000ea40000300800 */
[----:B------:R-:W3:Y:S01]  /*1e230*/  LDL.LU R26, [R1+0xc8] ;  /* 0x0000c800011a7983 */ /* 0x000ee20000300800 */
[----:B------:R-:W3:Y:S01]  /*1e240*/  LDL.LU R27, [R1+0xcc] ;  /* 0x0000cc00011b7983 */ /* 0x000ee20000300800 */
[----:B------:R-:W4:Y:S02]  /*1e250*/  LDL.LU R12, [R1+0x100] ;  /* 0x00010000010c7983 */ /* 0x000f240000300800 */
[----:B------:R-:W4:Y:S02]  /*1e260*/  LDL.LU R13, [R1+0x104] ;  /* 0x00010400010d7983 */ /* 0x000f240000300800 */
[----:B------:R-:W4:Y:S01]  /*1e270*/  LDL.LU R14, [R1+0x108] ;  /* 0x00010800010e7983 */ /* 0x000f220000300800 */
[----:B------:R-:W4:Y:S04]  /*1e280*/  LDL.LU R15, [R1+0x10c] ;  /* 0x00010c00010f7983 */ /* 0x000f280000300800 */
[----:B0-----:R-:W4:Y:S04]  /*1e290*/  LDL.LU.64 R22, [R1+0x58] ;  /* 0x0000580001167983 */ /* 0x001f280000300a00 */
[----:B---3--:R-:W-:Y:S01]  /*1e2a0*/  STL.64 [R1+0x2028], R26 ;  /* 0x0020281a01007387 */ /* 0x008fe20000100a00 */
[----:B--2---:R0:W-:Y:S03]  /*1e2b0*/  STL.64 [R1+0x2020], R24 ;  /* 0x0020201801007387 */ /* 0x0041e60000100a00 */
        /* <DEDUP_REMOVED lines=8> */
[----:B------:R-:W2:Y:S02]  /*1e340*/  LDL.LU R26, [R1+0xf8] ;  /* 0x0000f800011a7983 */ /* 0x000ea40000300800 */
[----:B------:R-:W2:Y:S01]  /*1e350*/  LDL.LU R27, [R1+0xfc] ;  /* 0x0000fc00011b7983 */ /* 0x000ea20000300800 */
[----:B------:R-:W3:Y:S01]  /*1e360*/  LDL.LU.64 R10, [R1+0x18] ;  /* 0x00001800010a7983 */ /* 0x000ee20000300a00 */
[----:B------:R0:W-:Y:S02]  /*1e370*/  STL [R1+0x1ef8], R16 ;  /* 0x001ef81001007387 */ /* 0x0001e40000100800 */
[----:B------:R1:W-:Y:S02]  /*1e380*/  STL [R1+0x1ef4], R17 ;  /* 0x001ef41101007387 */ /* 0x0003e40000100800 */
[----:B------:R5:W-:Y:S01]  /*1e390*/  STL [R1+0x1ef0], R18 ;  /* 0x001ef01201007387 */ /* 0x000be20000100800 */
[----:B------:R4:W-:Y:S04]  /*1e3a0*/  STL [R1+0x1eec], R19 ;  /* 0x001eec1301007387 */ /* 0x0009e80000100800 */
[----:B0-----:R-:W2:Y:S01]  /*1e3b0*/  LDL.LU R16, [R1+0x60] ;  /* 0x0000600001107983 */ /* 0x001ea20000300800 */
[----:B-1----:R-:W2:Y:S02]  /*1e3c0*/  LDL.LU R17, [R1+0x64] ;  /* 0x0000640001117983 */ /* 0x002ea40000300800 */
[----:B-----5:R-:W-:Y:S01]  /*1e3d0*/  IMAD.MOV.U32 R18, RZ, RZ, R28 ;  /* 0x000000ffff127224 */ /* 0x020fe200078e001c */
[----:B----4-:R-:W-:Y:S01]  /*1e3e0*/  MOV R19, R29 ;  /* 0x0000001d00137202 */ /* 0x010fe20000000f00 */
[----:B------:R-:W4:Y:S01]  /*1e3f0*/  LDL.LU R28, [R1+0x2060] ;  /* 0x00206000011c7983 */ /* 0x000f220000300800 */
[----:B------:R-:W5:Y:S03]  /*1e400*/  LDL.LU R29, [R1+0x205c] ;  /* 0x00205c00011d7983 */ /* 0x000f660000300800 */
[----:B------:R-:W-:Y:S01]  /*1e410*/  STL.64 [R1+0x1f38], R18 ;  /* 0x001f381201007387 */ /* 0x000fe20000100a00 */
[----:B------:R-:W-:Y:S03]  /*1e420*/  HMMA.16816.F32 R12, R4, R22, R12 ;  /* 0x00000016040c723c */ /* 0x000fe6000000180c */
[----:B--2---:R0:W-:Y:S02]  /*1e430*/  STL.64 [R1+0x1f30], R16 ;  /* 0x001f301001007387 */ /* 0x0041e40000100a00 */
[----:B0-----:R-:W-:-:S02]  /*1e440*/  MOV R16, R0 ;  /* 0x0000000000107202 */ /* 0x001fc40000000f00 */
[----:B------:R-:W2:Y:S01]  /*1e450*/  LDL.LU R0, [R1+0x2058] ;  /* 0x0020580001007983 */ /* 0x000ea20000300800 */
[----:B------:R-:W2:Y:S01]  /*1e460*/  LDL.LU R17, [R1+0xa4] ;  /* 0x0000a40001117983 */ /* 0x000ea20000300800 */
[----:B------:R-:W-:Y:S01]  /*1e470*/  MOV R18, R3 ;  /* 0x0000000300127202 */ /* 0x000fe20000000f00 */
[----:B------:R-:W-:Y:S01]  /*1e480*/  IMAD.MOV.U32 R19, RZ, RZ, R2 ;  /* 0x000000ffff137224 */ /* 0x000fe200078e0002 */
[----:B------:R-:W3:Y:S01]  /*1e490*/  LDL.LU R3, [R1+0x2054] ;  /* 0x0020540001037983 */ /* 0x000ee20000300800 */
[----:B------:R-:W3:Y:S03]  /*1e4a0*/  LDL.LU R2, [R1+0x2050] ;  /* 0x0020500001027983 */ /* 0x000ee60000300800 */
[----:B------:R0:W-:Y:S04]  /*1e4b0*/  STL.64 [R1+0x1f48], R18 ;  /* 0x001f481201007387 */ /* 0x0001e80000100a00 */
[----:B--2---:R-:W-:Y:S01]  /*1e4c0*/  STL.64 [R1+0x1f40], R16 ;  /* 0x001f401001007387 */ /* 0x004fe20000100a00 */
[----:B0-----:R-:W2:Y:S03]  /*1e4d0*/  LDL.LU R18, [R1+0x28] ;  /* 0x0000280001127983 */ /* 0x001ea60000300800 */
[----:B------:R0:W-:Y:S02]  /*1e4e0*/  STL.64 [R1+0x5c0], R12 ;  /* 0x0005c00c01007387 */ /* 0x0001e40000100a00 */
[----:B------:R1:W-:Y:S01]  /*1e4f0*/  STL.64 [R1+0x5c8], R14 ;  /* 0x0005c80e01007387 */ /* 0x0003e20000100a00 */
[----:B0-----:R-:W-:-:S02]  /*1e500*/  MOV R13, R22 ;  /* 0x00000016000d7202 */ /* 0x001fc40000000f00 */
[----:B------:R-:W-:Y:S02]  /*1e510*/  MOV R12, R23 ;  /* 0x00000017000c7202 */ /* 0x000fe40000000f00 */
[----:B------:R-:W2:Y:S02]  /*1e520*/  LDL.LU.64 R22, [R1+0x2048] ;  /* 0x0020480001167983 */ /* 0x000ea40000300a00 */
[C---:B--2---:R-:W-:Y:S01]  /*1e530*/  HMMA.16816.F32 R24, R4.reuse, R22, R24 ;  /* 0x000000160418723c */ /* 0x044fe20000001818 */
[----:B------:R-:W-:Y:S01]  /*1e540*/  IMAD.MOV.U32 R16, RZ, RZ, R22 ;  /* 0x000000ffff107224 */ /* 0x000fe200078e0016 */
[----:B-1----:R-:W-:Y:S11]  /*1e550*/  MOV R15, R23 ;  /* 0x00000017000f7202 */ /* 0x002ff60000000f00 */
[----:B------:R-:W-:Y:S10]  /*1e560*/  @!UPT UIADD3 URZ, URZ, URZ, URZ ;  /* 0x0000003f3f3ff290 */ /* 0x000ff4000fffe03f */
[----:B------:R-:W-:Y:S01]  /*1e570*/  STL.64 [R1+0x2a0], R24 ;  /* 0x0002a01801007387 */ /* 0x000fe20000100a00 */
[----:B------:R0:W-:Y:S03]  /*1e580*/  STL.64 [R1+0x2a8], R26 ;  /* 0x0002a81a01007387 */ /* 0x0001e60000100a00 */
[----:B0-----:R-:W2:Y:S01]  /*1e590*/  LDL.LU.64 R26, [R1+0x2040] ;  /* 0x00204000011a7983 */ /* 0x001ea20000300a00 */
[----:B------:R-:W2:Y:S02]  /*1e5a0*/  LDL.LU.64 R24, [R1+0x2038] ;  /* 0x0020380001187983 */ /* 0x000ea40000300a00 */
[----:B------:R-:W2:Y:S01]  /*1e5b0*/  LDL.LU.64 R22, [R1+0x2030] ;  /* 0x0020300001167983 */ /* 0x000ea20000300a00 */
[----:B------:R-:W-:Y:S01]  /*1e5c0*/  MOV R19, R0 ;  /* 0x0000000000137202 */ /* 0x000fe20000000f00 */
        /* <DEDUP_REMOVED lines=9> */
[----:B------:R-:W2:Y:S01]  /*1e660*/  LDL.LU.64 R20, [R1+0x2010] ;  /* 0x0020100001147983 */ /* 0x000ea20000300a00 */
[----:B---3--:R-:W-:Y:S01]  /*1e670*/  MOV R14, R10 ;  /* 0x0000000a000e7202 */ /* 0x008fe20000000f00 */
[C---:B--2---:R-:W-:Y:S08]  /*1e680*/  HMMA.16816.F32 R20, R4.reuse, R18, R20 ;  /* 0x000000120414723c */ /* 0x044ff00000001814 */
[----:B------:R-:W-:Y:S11]  /*1e690*/  HMMA.16816.F32 R24, R4, R10, R24 ;  /* 0x0000000a0418723c */ /* 0x000ff60000001818 */
[----:B------:R-:W-:Y:S04]  /*1e6a0*/  @!UPT UIADD3 URZ, URZ, URZ, URZ ;  /* 0x0000003f3f3ff290 */ /* 0x000fe8000fffe03f */
[----:B------:R-:W-:Y:S01]  /*1e6b0*/  STL.64 [R1+0x5f0], R20 ;  /* 0x0005f01401007387 */ /* 0x000fe20000100a00 */
[----:B------:R0:W-:Y:S03]  /*1e6c0*/  STL.64 [R1+0x5f8], R22 ;  /* 0x0005f81601007387 */ /* 0x0001e60000100a00 */
[----:B0-----:R-:W2:Y:S01]  /*1e6d0*/  LDL.LU.64 R22, [R1+0x2008] ;  /* 0x0020080001167983 */ /* 0x001ea20000300a00 */
[----:B------:R-:W2:Y:S02]  /*1e6e0*/  LDL.LU.64 R20, [R1+0x2000] ;  /* 0x0020000001147983 */ /* 0x000ea40000300a00 */
[----:B------:R0:W-:Y:S02]  /*1e6f0*/  STL.64 [R1+0x1f60], R18 ;  /* 0x001f601201007387 */ /* 0x0001e40000100a00 */
[----:B0-----:R-:W-:Y:S01]  /*1e700*/  IMAD.MOV.U32 R18, RZ, RZ, R8 ;  /* 0x000000ffff127224 */ /* 0x001fe200078e0008 */
[----:B------:R-:W-:-:S05]  /*1e710*/  MOV R19, R0 ;  /* 0x0000000000137202 */ /* 0x000fca0000000f00 */
[----:B------:R-:W-:Y:S01]  /*1e720*/  STL.64 [R1+0x1f78], R18 ;  /* 0x001f781201007387 */ /* 0x000fe20000100a00 */
[----:B------:R-:W-:Y:S02]  /*1e730*/  STL.64 [R1+0x790], R24 ;  /* 0x0007901801007387 */ /* 0x000fe40000100a00 */
[----:B------:R0:W-:Y:S02]  /*1e740*/  STL.64 [R1+0x798], R26 ;  /* 0x0007981a01007387 */ /* 0x0001e40000100a00 */
[----:B0-----:R-:W2:Y:S01]  /*1e750*/  LDL.LU.64 R26, [R1+0x1ff8] ;  /* 0x001ff800011a7983 */ /* 0x001ea20000300a00 */
[----:B------:R-:W3:Y:S01]  /*1e760*/  LDL.LU.64 R24, [R1+0x1ff0] ;  /* 0x001ff00001187983 */ /* 0x000ee20000300a00 */
[----:B------:R-:W-:Y:S02]  /*1e770*/  MOV R0, R11 ;  /* 0x0000000b00007202 */ /* 0x000fe40000000f00 */
[----:B------:R-:W3:Y:S01]  /*1e780*/  LDL.LU.64 R10, [R1+0x1fe8] ;  /* 0x001fe800010a7983 */ /* 0x000ee20000300a00 */
[----:B------:R-:W3:Y:S01]  /*1e790*/  LDL.LU.64 R8, [R1+0x1fe0] ;  /* 0x001fe00001087983 */ /* 0x000ee20000300a00 */
[----:B------:R-:W-:-:S02]  /*1e7a0*/  MOV R18, R16 ;  /* 0x0000001000127202 */ /* 0x000fc40000000f00 */
[----:B------:R-:W-:Y:S01]  /*1e7b0*/  MOV R19, R15 ;  /* 0x0000000f00137202 */ /* 0x000fe20000000f00 */
[----:B--2---:R-:W-:Y:S01]  /*1e7c0*/  HMMA.16816.F32 R4, R4, R26, R20 ;  /* 0x0000001a0404723c */ /* 0x004fe20000001814 */
[----:B------:R-:W2:Y:S11]  /*1e7d0*/  LDL.LU R20, [R1+0x70] ;  /* 0x0000700001147983 */ /* 0x000eb60000300800 */
[----:B------:R-:W-:Y:S11]  /*1e7e0*/  @!UPT UIADD3 URZ, URZ, URZ, URZ ;  /* 0x0000003f3f3ff290 */ /* 0x000ff6000fffe03f */
[----:B------:R-:W-:Y:S01]  /*1e7f0*/  STL.64 [R1+0x780], R4 ;  /* 0x0007800401007387 */ /* 0x000fe20000100a00 */
[----:B------:R3:W-:Y:S02]  /*1e800*/  STL.64 [R1+0x788], R6 ;  /* 0x0007880601007387 */ /* 0x0007e40000100a00 */
[----:B------:R-:W2:Y:S02]  /*1e810*/  LDL.LU R21, [R1+0x74] ;  /* 0x0000740001157983 */ /* 0x000ea40000300800 */
[----:B------:R-:W2:Y:S01]  /*1e820*/  LDL.LU R22, [R1+0x78] ;  /* 0x0000780001167983 */ /* 0x000ea20000300800 */
[----:B------:R-:W2:Y:S01]  /*1e830*/  LDL.LU R23, [R1+0x7c] ;  /* 0x00007c0001177983 */ /* 0x000ea20000300800 */
[----:B---3--:R-:W-:-:S03]  /*1e840*/  IMAD.MOV.U32 R6, RZ, RZ, R9 ;  /* 0x000000ffff067224 */ /* 0x008fc600078e0009 */
[----:B------:R-:W2:Y:S01]  /*1e850*/  LDL.LU R9, [R1+0x1fd8] ;  /* 0x001fd80001097983 */ /* 0x000ea20000300800 */
[----:B------:R-:W-:Y:S01]  /*1e860*/  STL.64 [R1+0x1f90], R18 ;  /* 0x001f901201007387 */ /* 0x000fe20000100a00 */
[----:B------:R-:W-:Y:S01]  /*1e870*/  MOV R7, R24 ;  /* 0x0000001800077202 */ /* 0x000fe20000000f00 */
[----:B------:R-:W-:Y:S01]  /*1e880*/  STL.64 [R1+0x1f58], R26 ;  /* 0x001f581a01007387 */ /* 0x000fe20000100a00 */
[----:B------:R0:W-:Y:S01]  /*1e890*/  STL [R1+0x1f50], R25 ;  /* 0x001f501901007387 */ /* 0x0001e20000100800 */
[----:B------:R-:W-:Y:S02]  /*1e8a0*/  MOV R24, R10 ;  /* 0x0000000a00187202 */ /* 0x000fe40000000f00 */
[----:B------:R-:W2:Y:S01]  /*1e8b0*/  LDL.LU R10, [R1+0x1fd4] ;  /* 0x001fd400010a7983 */ /* 0x000ea20000300800 */
[----:B0-----:R-:W-:Y:S01]  /*1e8c0*/  MOV R25, R11 ;  /* 0x0000000b00197202 */ /* 0x001fe20000000f00 */
[----:B-----5:R-:W-:Y:S01]  /*1e8d0*/  IMAD.MOV.U32 R26, RZ, RZ, R29 ;  /* 0x000000ffff1a7224 */ /* 0x020fe200078e001d */
[----:B----4-:R-:W-:Y:S01]  /*1e8e0*/  MOV R27, R28 ;  /* 0x0000001c001b7202 */ /* 0x010fe20000000f00 */
[----:B------:R-:W2:Y:S01]  /*1e8f0*/  LDL.LU R11, [R1+0x1fd0] ;  /* 0x001fd000010b7983 */ /* 0x000ea20000300800 */
[----:B------:R-:W3:Y:S02]  /*1e900*/  LDL.LU R29, [R1+0x1fcc] ;  /* 0x001fcc00011d7983 */ /* 0x000ee40000300800 */
[----:B------:R-:W4:Y:S01]  /*1e910*/  LDL.LU R28, [R1+0x1fc8] ;  /* 0x001fc800011c7983 */ /* 0x000f220000300800 */
[----:B------:R-:W-:Y:S01]  /*1e920*/  STL.64 [R1+0x1f70], R26 ;  /* 0x001f701a01007387 */ /* 0x000fe20000100a00 */
[----:B------:R0:W-:Y:S03]  /*1e930*/  STL.64 [R1+0x1f68], R24 ;  /* 0x001f681801007387 */ /* 0x0001e60000100a00 */
[----:B0-----:R-:W5:Y:S01]  /*1e940*/  LDL.LU R24, [R1+0x120] ;  /* 0x0001200001187983 */ /* 0x001f620000300800 */
[----:B------:R-:W5:Y:S01]  /*1e950*/  LDL.LU R25, [R1+0x124] ;  /* 0x0001240001197983 */ /* 0x000f620000300800 */
[----:B------:R-:W-:-:S02]  /*1e960*/  MOV R26, R2 ;  /* 0x00000002001a7202 */ /* 0x000fc40000000f00 */
[----:B------:R-:W-:Y:S01]  /*1e970*/  MOV R27, R3 ;  /* 0x00000003001b7202 */ /* 0x000fe20000000f00 */
[----:B------:R-:W2:Y:S01]  /*1e980*/  LDL.LU R2, [R1+0x1fc4] ;  /* 0x001fc40001027983 */ /* 0x000ea20000300800 */
[----:B------:R-:W2:Y:S03]  /*1e990*/  LDL.LU R3, [R1+0x1fc0] ;  /* 0x001fc00001037983 */ /* 0x000ea60000300800 */
[----:B------:R-:W-:Y:S04]  /*1e9a0*/  STL.64 [R1+0x1f88], R26 ;  /* 0x001f881a01007387 */ /* 0x000fe80000100a00 */
[----:B-----5:R0:W-:Y:S04]  /*1e9b0*/  STL.64 [R1+0x1f80], R24 ;  /* 0x001f801801007387 */ /* 0x0201e80000100a00 */
[----:B0-----:R-:W5:Y:S01]  /*1e9c0*/  LDL.LU R24, [R1+0x130] ;  /* 0x0001300001187983 */ /* 0x001f620000300800 */
[----:B------:R-:W5:Y:S02]  /*1e9d0*/  LDL.LU R25, [R1+0x134] ;  /* 0x0001340001197983 */ /* 0x000f640000300800 */
[----:B----4-:R-:W-:Y:S01]  /*1e9e0*/  IMAD.MOV.U32 R26, RZ, RZ, R28 ;  /* 0x000000ffff1a7224 */ /* 0x010fe200078e001c */
[----:B---3--:R-:W-:Y:S01]  /*1e9f0*/  MOV R27, R29 ;  /* 0x0000001d001b7202 */ /* 0x008fe20000000f00 */
[----:B------:R-:W3:Y:S01]  /*1ea00*/  LDL.LU R28, [R1+0x1fbc] ;  /* 0x001fbc00011c7983 */ /* 0x000ee20000300800 */
[----:B------:R-:W4:Y:S03]  /*1ea10*/  LDL.LU R29, [R1+0x1fb8] ;  /* 0x001fb800011d7983 */ /* 0x000f260000300800 */
[----:B------:R-:W-:Y:S01]  /*1ea20*/  STL.64 [R1+0x1fa0], R26 ;  /* 0x001fa01a01007387 */ /* 0x000fe20000100a00 */
[----:B--2---:R-:W-:Y:S03]  /*1ea30*/  HMMA.16816.F32 R4, R8, R6, R20 ;  /* 0x000000060804723c */ /* 0x004fe60000001814 */
[----:B-----5:R0:W-:Y:S04]  /*1ea40*/  STL.64 [R1+0x1f98], R24 ;  /* 0x001f981801007387 */ /* 0x0201e80000100a00 */
[----:B0-----:R-:W2:Y:S01]  /*1ea50*/  LDL.LU R24, [R1+0x140] ;  /* 0x0001400001187983 */ /* 0x001ea20000300800 */
[----:B------:R-:W2:Y:S02]  /*1ea60*/  LDL.LU R25, [R1+0x144] ;  /* 0x0001440001197983 */ /* 0x000ea40000300800 */
[----:B------:R-:W5:Y:S02]  /*1ea70*/  LDL.LU.64 R22, [R1+0x1fb0] ;  /* 0x001fb00001167983 */ /* 0x000f640000300a00 */
[----:B------:R-:W2:Y:S01]  /*1ea80*/  LDL.LU.64 R20, [R1+0x1fa8] ;  /* 0x001fa80001147983 */ /* 0x000ea20000300a00 */
[----:B------:R-:W-:-:S02]  /*1ea90*/  MOV R26, R3 ;  /* 0x00000003001a7202 */ /* 0x000fc40000000f00 */
[----:B------:R-:W-:Y:S02]  /*1eaa0*/  MOV R27, R2 ;  /* 0x00000002001b7202 */ /* 0x000fe40000000f00 */
[----:B------:R-:W5:Y:S06]  /*1eab0*/  LDL.64 R2, [R1+0xd28] ;  /* 0x000d280001027983 */ /* 0x000f6c0000100a00 */
[----:B------:R4:W-:Y:S02]  /*1eac0*/  STL [R1+0x1f08], R4 ;  /* 0x001f080401007387 */ /* 0x0009e40000100800 */
[----:B------:R3:W-:Y:S02]  /*1ead0*/  STL [R1+0x1f04], R5 ;  /* 0x001f040501007387 */ /* 0x0007e40000100800 */
[----:B------:R2:W-:Y:S01]  /*1eae0*/  STL [R1+0x1f00], R6 ;  /* 0x001f000601007387 */ /* 0x0005e20000100800 */
[----:B------:R0:W-:Y:S01]  /*1eaf0*/  STL [R1+0x1efc], R7 ;  /* 0x001efc0701007387 */ /* 0x0001e20000100800 */
[----:B------:R-:W-:-:S02]  /*1eb00*/  IMAD.MOV.U32 R18, RZ, RZ, R13 ;  /* 0x000000ffff127224 */ /* 0x000fc400078e000d */
[----:B----4-:R-:W-:Y:S01]  /*1eb10*/  IMAD.MOV.U32 R4, RZ, RZ, R29 ;  /* 0x000000ffff047224 */ /* 0x010fe200078e001d */
[----:B---3--:R-:W-:Y:S02]  /*1eb20*/  MOV R5, R28 ;  /* 0x0000001c00057202 */ /* 0x008fe40000000f00 */
[----:B------:R-:W-:Y:S01]  /*1eb30*/  MOV R19, R12 ;  /* 0x0000000c00137202 */ /* 0x000fe20000000f00 */
[----:B------:R-:W3:Y:S04]  /*1eb40*/  LDL.64 R28, [R1+0xd18] ;  /* 0x000d1800011c7983 */ /* 0x000ee80000100a00 */
[----:B------:R-:W4:Y:S01]  /*1eb50*/  LDL.64 R12, [R1+0xd08] ;  /* 0x000d0800010c7983 */ /* 0x000f220000100a00 */
[----:B--2---:R-:W-:Y:S02]  /*1eb60*/  MOV R6, R21 ;  /* 0x0000001500067202 */ /* 0x004fe40000000f00 */
[----:B0-----:R-:W-:Y:S01]  /*1eb70*/  MOV R7, R20 ;  /* 0x0000001400077202 */ /* 0x001fe20000000f00 */
[C---:B------:R-:W-:Y:S08]  /*1eb80*/  HMMA.16816.F32 R16, R8.reuse, R18, R24 ;  /* 0x000000120810723c */ /* 0x040ff00000001818 */
[C---:B-----5:R-:W-:Y:S01]  /*1eb90*/  HMMA.16816.F32 R20, R8.reuse, R22, R4 ;  /* 0x000000160814723c */ /* 0x060fe20000001804 */
[----:B------:R-:W2:Y:S11]  /*1eba0*/  LDL.64 R6, [R1+0xcf8] ;  /* 0x000cf80001067983 */ /* 0x000eb60000100a00 */
[----:B------:R-:W-:Y:S11]  /*1ebb0*/  @!UPT UIADD3 URZ, URZ, URZ, URZ ;  /* 0x0000003f3f3ff290 */ /* 0x000ff6000fffe03f */
[----:B------:R-:W-:Y:S01]  /*1ebc0*/  STL [R1+0x1f18], R20 ;  /* 0x001f181401007387 */ /* 0x000fe20000100800 */
[----:B------:R-:W-:Y:S02]  /*1ebd0*/  STL [R1+0x1f14], R21 ;  /* 0x001f141501007387 */ /* 0x000fe40000100800 */
[----:B------:R-:W-:Y:S02]  /*1ebe0*/  STL [R1+0x1f10], R22 ;  /* 0x001f101601007387 */ /* 0x000fe40000100800 */
[----:B------:R-:W-:Y:S01]  /*1ebf0*/  STL [R1+0x1f0c], R23 ;  /* 0x001f0c1701007387 */ /* 0x000fe20000100800 */
[----:B------:R-:W5:Y:S01]  /*1ec00*/  LDL.LU.64 R26, [R1+0x1fa0] ;  /* 0x001fa000011a7983 */ /* 0x000f620000300a00 */
[----:B------:R-:W5:Y:S02]  /*1ec10*/  LDL.LU.64 R24, [R1+0x1f98] ;  /* 0x001f980001187983 */ /* 0x000f640000300a00 */
[----:B------:R-:W-:Y:S02]  /*1ec20*/  STL.64 [R1+0x5e0], R16 ;  /* 0x0005e01001007387 */ /* 0x000fe40000100a00 */
[----:B------:R0:W-:Y:S02]  /*1ec30*/  STL.64 [R1+0x5e8], R18 ;  /* 0x0005e81201007387 */ /* 0x0001e40000100a00 */
[----:B0-----:R-:W5:Y:S01]  /*1ec40*/  LDL.LU.64 R18, [R1+0x1f90] ;  /* 0x001f900001127983 */ /* 0x001f620000300a00 */
[----:B------:R-:W2:Y:S01]  /*1ec50*/  LDL.64 R4, [R1+0xce8] ;  /* 0x000ce80001047983 */ /* 0x000ea20000100a00 */
[C---:B-----5:R-:W-:Y:S02]  /*1ec60*/  HMMA.16816.F32 R16, R8.reuse, R18, R24 ;  /* 0x000000120810723c */ /* 0x060fe40000001818 */
[----:B------:R-:W5:Y:S01]  /*1ec70*/  LDL.LU.64 R26, [R1+0x1f88] ;  /* 0x001f8800011a7983 */ /* 0x000f620000300a00 */
[----:B------:R-:W5:Y:S11]  /*1ec80*/  LDL.LU.64 R24, [R1+0x1f80] ;  /* 0x001f800001187983 */ /* 0x000f760000300a00 */
[----:B------:R-:W-:Y:S09]  /*1ec90*/  @!UPT UIADD3 URZ, URZ, URZ, URZ ;  /* 0x0000003f3f3ff290 */ /* 0x000ff2000fffe03f */
[----:B------:R-:W-:Y:S01]  /*1eca0*/  STL.64 [R1+0x5d0], R16 ;  /* 0x0005d01001007387 */ /* 0x000fe20000100a00 */
[----:B------:R0:W-:Y:S03]  /*1ecb0*/  STL.64 [R1+0x5d8], R18 ;  /* 0x0005d81201007387 */ /* 0x0001e60000100a00 */
[----:B0-----:R-:W5:Y:S02]  /*1ecc0*/  LDL.LU.64 R18, [R1+0x1f78] ;  /* 0x001f780001127983 */ /* 0x001f640000300a00 */
[C---:B-----5:R-:W-:Y:S02]  /*1ecd0*/  HMMA.16816.F32 R16, R8.reuse, R18, R24 ;  /* 0x000000120810723c */ /* 0x060fe40000001818 */
[----:B------:R-:W5:Y:S01]  /*1ece0*/  LDL.LU.64 R26, [R1+0x1f70] ;  /* 0x001f7000011a7983 */ /* 0x000f620000300a00 */
[----:B------:R-:W5:Y:S11]  /*1ecf0*/  LDL.LU.64 R24, [R1+0x1f68] ;  /* 0x001f680001187983 */ /* 0x000f760000300a00 */
[----:B------:R-:W-:Y:S09]  /*1ed00*/  @!UPT UIADD3 URZ, URZ, URZ, URZ ;  /* 0x0000003f3f3ff290 */ /* 0x000ff2000fffe03f */
[----:B------:R-:W-:Y:S01]  /*1ed10*/  STL.64 [R1+0x730], R16 ;  /* 0x0007301001007387 */ /* 0x000fe20000100a00 */
[----:B------:R0:W-:Y:S03]  /*1ed20*/  STL.64 [R1+0x738], R18 ;  /* 0x0007381201007387 */ /* 0x0001e60000100a00 */
[----:B0-----:R-:W5:Y:S02]  /*1ed30*/  LDL.LU.64 R18, [R1+0x1f60] ;  /* 0x001f600001127983 */ /* 0x001f640000300a00 */
[----:B-----5:R-:W-:Y:S02]  /*1ed40*/  HMMA.16816.F32 R16, R8, R18, R24 ;  /* 0x000000120810723c */ /* 0x020fe40000001818 */
[----:B------:R-:W5:Y:S01]  /*1ed50*/  LDL.LU.64 R26, [R1+0x1f58] ;  /* 0x001f5800011a7983 */ /* 0x000f620000300a00 */
[----:B------:R-:W2:Y:S11]  /*1ed60*/  LDL.LU R25, [R1+0x1f50] ;  /* 0x001f500001197983 */ /* 0x000eb60000300800 */
[----:B------:R-:W-:Y:S09]  /*1ed70*/  @!UPT UIADD3 URZ, URZ, URZ, URZ ;  /* 0x0000003f3f3ff290 */ /* 0x000ff2000fffe03f */
[----:B------:R-:W-:Y:S01]  /*1ed80*/  STL.64 [R1+0x720], R16 ;  /* 0x0007201001007387 */ /* 0x000fe20000100a00 */
[----:B------:R0:W-:Y:S03]  /*1ed90*/  STL.64 [R1+0x728], R18 ;  /* 0x0007281201007387 */ /* 0x0001e60000100a00 */
[----:B0-----:R-:W2:Y:S01]  /*1eda0*/  LDL.LU.64 R18, [R1+0x1f48] ;  /* 0x001f480001127983 */ /* 0x001ea20000300a00 */
[----:B------:R-:W2:Y:S02]  /*1edb0*/  LDL.LU.64 R16, [R1+0x1f40] ;  /* 0x001f400001107983 */ /* 0x000ea40000300a00 */
[----:B------:R-:W-:Y:S01]  /*1edc0*/  IMAD.MOV.U32 R22, RZ, RZ, R14 ;  /* 0x000000ffff167224 */ /* 0x000fe200078e000e */
[----:B------:R-:W-:-:S07]  /*1edd0*/  MOV R23, R0 ;  /* 0x0000000000177202 */ /* 0x000fce0000000f00 */
[C---:B--2---:R-:W-:Y:S01]  /*1ede0*/  HMMA.16816.F32 R20, R8.reuse, R22, R16 ;  /* 0x000000160814723c */ /* 0x044fe20000001810 */
[----:B------:R-:W5:Y:S01]  /*1edf0*/  LDL.LU.64 R18, [R1+0x1f38] ;  /* 0x001f380001127983 */ /* 0x000f620000300a00 */
[----:B------:R-:W5:Y:S02]  /*1ee00*/  LDL.LU.64 R16, [R1+0x1f30] ;  /* 0x001f300001107983 */ /* 0x000f640000300a00 */
[C---:B------:R-:W-:Y:S11]  /*1ee10*/  IMAD.WIDE R2, R25.reuse, 0x2, R2 ;  /* 0x0000000219027825 */ /* 0x040ff600078e0202 */
[----:B------:R-:W-:Y:S08]  /*1ee20*/  @!UPT UIADD3 URZ, URZ, URZ, URZ ;  /* 0x0000003f3f3ff290 */ /* 0x000ff0000fffe03f */
[----:B------:R-:W-:Y:S01]  /*1ee30*/  STL.64 [R1+0x770], R20 ;  /* 0x0007701401007387 */ /* 0x000fe20000100a00 */
[----:B------:R-:W-:Y:S01]  /*1ee40*/  STL.64 [R1+0x778], R22 ;  /* 0x0007781601007387 */ /* 0x000fe20000100a00 */
[----:B-----5:R-:W-:Y:S02]  /*1ee50*/  HMMA.16816.F32 R8, R8, R26, R16 ;  /* 0x0000001a0808723c */ /* 0x020fe40000001810 */
[----:B------:R-:W2:Y:S11]  /*1ee60*/  LDL.64 R18, [R1+0xcd8] ;  /* 0x000cd80001127983 */ /* 0x000eb60000100a00 */
[----:B------:R-:W-:Y:S10]  /*1ee70*/  @!UPT UIADD3 URZ, URZ, URZ, URZ ;  /* 0x0000003f3f3ff290 */ /* 0x000ff4000fffe03f */
[----:B------:R3:W-:Y:S01]  /*1ee80*/  STL.64 [R1+0x760], R8 ;  /* 0x0007600801007387 */ /* 0x0007e20000100a00 */
[----:B------:R0:W-:Y:S02]  /*1ee90*/  STL.64 [R1+0x768], R10 ;  /* 0x0007680a01007387 */ /* 0x0001e40000100a00 */
[----:B------:R-:W5:Y:S02]  /*1eea0*/  LDL.64 R16, [R1+0xcc8] ;  /* 0x000cc80001107983 */ /* 0x000f640000100a00 */
[----:B------:R-:W5:Y:S02]  /*1eeb0*/  LDL.64 R14, [R1+0xcb8] ;  /* 0x000cb800010e7983 */ /* 0x000f640000100a00 */
[C---:B---3--:R-:W-:Y:S02]  /*1eec0*/  IMAD.WIDE R8, R25.reuse, 0x2, R28 ;  /* 0x0000000219087825 */ /* 0x048fe400078e021c */
[----:B------:R4:W3:Y:S04]  /*1eed0*/  LDG.E.U16 R28, [R2.64] ;  /* 0x00000004021c7981 */ /* 0x0008e8000c1e1500 */
[----:B------:R1:W3:Y:S02]  /*1eee0*/  LDG.E.U16 R24, [R8.64] ;  /* 0x0000000408187981 */ /* 0x0002e4000c1e1500 */
[----:B-1----:R-:W-:-:S05]  /*1eef0*/  IMAD.WIDE R8, R25, 0x2, R6 ;  /* 0x0000000219087825 */ /* 0x002fca00078e0206 */
[----:B------:R5:W3:Y:S01]  /*1ef00*/  LDG.E.U16 R29, [R8.64] ;  /* 0x00000004081d7981 */ /* 0x000ae2000c1e1500 */
[----:B----4-:R-:W-:-:S04]  /*1ef10*/  IMAD.WIDE R2, R25, 0x2, R12 ;  /* 0x0000000219027825 */ /* 0x010fc800078e020c */
[C---:B0-----:R-:W-:Y:S01]  /*1ef20*/  IMAD.WIDE R10, R25.reuse, 0x2, R4 ;  /* 0x00000002190a7825 */ /* 0x041fe200078e0204 */
[----:B------:R2:W4:Y:S03]  /*1ef30*/  LDG.E.U16 R0, [R2.64] ;  /* 0x0000000402007981 */ /* 0x000526000c1e1500 */
[----:B--2---:R-:W-:-:S04]  /*1ef40*/  IMAD.WIDE R2, R25, 0x2, R18 ;  /* 0x0000000219027825 */ /* 0x004fc800078e0212 */
[C---:B-----5:R-:W-:Y:S01]  /*1ef50*/  IMAD.WIDE R8, R25.reuse, 0x2, R16 ;  /* 0x0000000219087825 */ /* 0x060fe200078e0210 */
[----:B---3--:R0:W-:Y:S03]  /*1ef60*/  STL [R1+0x1ed0], R28 ;  /* 0x001ed01c01007387 */ /* 0x0081e60000100800 */
[----:B------:R-:W2:Y:S02]  /*1ef70*/  LDL.64 R6, [R1+0xc98] ;  /* 0x000c980001067983 */ /* 0x000ea40000100a00 */
[----:B------:R-:W3:Y:S02]  /*1ef80*/  LDL.64 R12, [R1+0xca8] ;  /* 0x000ca800010c7983 */ /* 0x000ee40000100a00 */
[----:B------:R-:W5:Y:S01]  /*1ef90*/  LDL.64 R4, [R1+0xc88] ;  /* 0x000c880001047983 */ /* 0x000f620000100a00 */
[----:B0-----:R0:W5:Y:S04]  /*1efa0*/  LDG.E.U16 R28, [R10.64] ;  /* 0x000000040a1c7981 */ /* 0x001168000c1e1500 */
[----:B------:R1:W-:Y:S01]  /*1efb0*/  STL [R1+0x1ecc], R29 ;  /* 0x001ecc1d01007387 */ /* 0x0003e20000100800 */
[----:B------:R-:W5:Y:S02]  /*1efc0*/  LDL.64 R26, [R1+0xc78] ;  /* 0x000c7800011a7983 */ /* 0x000f640000100a00 */
[----:B------:R-:W5:Y:S02]  /*1efd0*/  LDL.64 R22, [R1+0xc68] ;  /* 0x000c680001167983 */ /* 0x000f640000100a00 */
[----:B------:R-:W5:Y:S01]  /*1efe0*/  LDL.64 R20, [R1+0xc58] ;  /* 0x000c580001147983 */ /* 0x000f620000100a00 */
[----:B------:R0:W-:Y:S04]  /*1eff0*/  STL [R1+0x4c], R24 ;  /* 0x00004c1801007387 */ /* 0x0001e80000100800 */
[----:B-1----:R3:W5:Y:S04]  /*1f000*/  LDG.E.U16 R29, [R2.64] ;  /* 0x00000004021d7981 */ /* 0x002768000c1e1500 */
[----:B0-----:R2:W5:Y:S01]  /*1f010*/  LDG.E.U16 R24, [R8.64] ;  /* 0x0000000408187981 */ /* 0x001562000c1e1500 */
[----:B------:R-:W-:-:S04]  /*1f020*/  IMAD.WIDE R10, R25, 0x2, R14 ;  /* 0x00000002190a7825 */ /* 0x000fc800078e020e */
[----:B----4-:R0:W-:Y:S02]  /*1f030*/  STL [R1+0x44], R0 ;  /* 0x0000440001007387 */ /* 0x0101e40000100800 */
[----:B------:R-:W4:Y:S01]  /*1f040*/  LDL.64 R18, [R1+0xc48] ;  /* 0x000c480001127983 */ /* 0x000f220000100a00 */
[----:B------:R-:W4:Y:S04]  /*1f050*/  LDL.64 R16, [R1+0xc38] ;  /* 0x000c380001107983 */ /* 0x000f280000100a00 */
[----:B------:R-:W4:Y:S04]  /*1f060*/  LDL.64 R14, [R1+0xc28] ;  /* 0x000c2800010e7983 */ /* 0x000f280000100a00 */
[----:B0-----:R5:W4:Y:S01]  /*1f070*/  LDG.E.U16 R0, [R10.64] ;  /* 0x000000040a007981 */ /* 0x001b22000c1e1500 */
[----:B--2---:R-:W-:-:S04]  /*1f080*/  IMAD.WIDE R8, R25, 0x2, R6 ;  /* 0x0000000219087825 */ /* 0x004fc800078e0206 */
[----:B---3--:R-:W-:-:S04]  /*1f090*/  IMAD.WIDE R2, R25, 0x2, R12 ;  /* 0x0000000219027825 */ /* 0x008fc800078e020c */
[C---:B-----5:R-:W-:Y:S01]  /*1f0a0*/  IMAD.WIDE R10, R25.reuse, 0x2, R4 ;  /* 0x00000002190a7825 */ /* 0x060fe200078e0204 */
[----:B------:R0:W-:Y:S03]  /*1f0b0*/  STL [R1+0x58], R28 ;  /* 0x0000581c01007387 */ /* 0x0001e60000100800 */
[----:B------:R-:W2:Y:S01]  /*1f0c0*/  LDL.64 R12, [R1+0xc18] ;  /* 0x000c1800010c7983 */ /* 0x000ea20000100a00 */
[----:B0-----:R0:W3:Y:S04]  /*1f0d0*/  LDG.E.U16 R28, [R2.64] ;  /* 0x00000004021c7981 */ /* 0x0010e8000c1e1500 */
[----:B------:R1:W-:Y:S04]  /*1f0e0*/  STL [R1+0x54], R29 ;  /* 0x0000541d01007387 */ /* 0x0003e80000100800 */
[----:B------:R5:W-:Y:S01]  /*1f0f0*/  STL [R1+0x50], R24 ;  /* 0x0000501801007387 */ /* 0x000be20000100800 */
[----:B0-----:R-:W-:-:S03]  /*1f100*/  IMAD.WIDE R2, R25, 0x2, R26 ;  /* 0x0000000219027825 */ /* 0x001fc600078e021a */
[----:B------:R-:W3:Y:S01]  /*1f110*/  LDL.64 R4, [R1+0xbf8] ;  /* 0x000bf80001047983 */ /* 0x000ee20000100a00 */
[----:B------:R-:W3:Y:S03]  /*1f120*/  LDL.64 R6, [R1+0xc08] ;  /* 0x000c080001067983 */ /* 0x000ee60000100a00 */
[----:B-1----:R0:W3:Y:S04]  /*1f130*/  LDG.E.U16 R29, [R8.64] ;  /* 0x00000004081d7981 */ /* 0x0020e8000c1e1500 */
[----:B-----5:R1:W5:Y:S01]  /*1f140*/  LDG.E.U16 R24, [R10.64] ;  /* 0x000000040a187981 */ /* 0x020362000c1e1500 */
[----:B0-----:R-:W-:-:S04]  /*1f150*/  IMAD.WIDE R8, R25, 0x2, R22 ;  /* 0x0000000219087825 */ /* 0x001fc800078e0216 */
[C---:B-1----:R-:W-:Y:S02]  /*1f160*/  IMAD.WIDE R10, R25.reuse, 0x2, R20 ;  /* 0x00000002190a7825 */ /* 0x042fe400078e0214 */
[----:B------:R0:W5:Y:S04]  /*1f170*/  LDG.E.U16 R21, [R8.64] ;  /* 0x0000000408157981 */ /* 0x000168000c1e1500 */
[----:B------:R1:W5:Y:S04]  /*1f180*/  LDG.E.U16 R20, [R2.64] ;  /* 0x0000000402147981 */ /* 0x000368000c1e1500 */
[----:B----4-:R4:W-:Y:S01]  /*1f190*/  STL [R1+0x48], R0 ;  /* 0x0000480001007387 */ /* 0x0109e20000100800 */
[----:B-1----:R-:W-:-:S04]  /*1f1a0*/  IMAD.WIDE R2, R25, 0x2, R18 ;  /* 0x0000000219027825 */ /* 0x002fc800078e0212 */
[C---:B0-----:R-:W-:Y:S01]  /*1f1b0*/  IMAD.WIDE R8, R25.reuse, 0x2, R16 ;  /* 0x0000000219087825 */ /* 0x041fe200078e0210 */
[----:B----4-:R0:W4:Y:S04]  /*1f1c0*/  LDG.E.U16 R0, [R10.64] ;  /* 0x000000040a007981 */ /* 0x010128000c1e1500 */
[----:B------:R2:W4:Y:S02]  /*1f1d0*/  LDG.E.U16 R17, [R2.64] ;  /* 0x0000000402117981 */ /* 0x000524000c1e1500 */
[C---:B--2---:R-:W-:Y:S02]  /*1f1e0*/  IMAD.WIDE R2, R25.reuse, 0x2, R12 ;  /* 0x0000000219027825 */ /* 0x044fe400078e020c */
[----:B---3--:R-:W-:Y:S02]  /*1f1f0*/  STL [R1+0x3c], R29 ;  /* 0x00003c1d01007387 */ /* 0x008fe40000100800 */
[----:B------:R1:W-:Y:S02]  /*1f200*/  STL [R1+0x40], R28 ;  /* 0x0000401c01007387 */ /* 0x0003e40000100800 */
[----:B------:R-:W2:Y:S01]  /*1f210*/  LDL.64 R26, [R1+0xbc8] ;  /* 0x000bc800011a7983 */ /* 0x000ea20000100a00 */
[----:B-1----:R-:W3:Y:S01]  /*1f220*/  LDL.64 R28, [R1+0xbd8] ;  /* 0x000bd800011c7983 */ /* 0x002ee20000100a00 */
[----:B-----5:R1:W-:Y:S03]  /*1f230*/  STL [R1+0x38], R24 ;  /* 0x0000381801007387 */ /* 0x0203e60000100800 */
[----:B------:R-:W5:Y:S04]  /*1f240*/  LDL.64 R22, [R1+0xbb8] ;  /* 0x000bb80001167983 */ /* 0x000f680000100a00 */
[----:B-1----:R1:W5:Y:S04]  /*1f250*/  LDG.E.U16 R24, [R2.64] ;  /* 0x0000000402187981 */ /* 0x002368000c1e1500 */
[----:B-1----:R-:W5:Y:S01]  /*1f260*/  LDL.64 R2, [R1+0xbe8] ;  /* 0x000be80001027983 */ /* 0x002f620000100a00 */
[----:B------:R-:W-:Y:S02]  /*1f270*/  STL [R1+0x30], R21 ;  /* 0x0000301501007387 */ /* 0x000fe40000100800 */
[----:B------:R1:W-:Y:S02]  /*1f280*/  STL [R1+0x34], R20 ;  /* 0x0000341401007387 */ /* 0x0003e40000100800 */
[----:B------:R-:W5:Y:S02]  /*1f290*/  LDL.64 R18, [R1+0xb98] ;  /* 0x000b980001127983 */ /* 0x000f640000100a00 */
[----:B0-----:R-:W-:-:S02]  /*1f2a0*/  IMAD.WIDE R10, R25, 0x2, R14 ;  /* 0x00000002190a7825 */ /* 0x001fc400078e020e */
[----:B------:R0:W5:Y:S04]  /*1f2b0*/  LDG.E.U16 R15, [R8.64] ;  /* 0x00000004080f7981 */ /* 0x000168000c1e1500 */
[----:B------:R0:W5:Y:S04]  /*1f2c0*/  LDG.E.U16 R14, [R10.64] ;  /* 0x000000040a0e7981 */ /* 0x000168000c1e1500 */
[----:B-1----:R-:W5:Y:S01]  /*1f2d0*/  LDL.64 R20, [R1+0xba8] ;  /* 0x000ba80001147983 */ /* 0x002f620000100a00 */
[----:B0-----:R-:W-:-:S04]  /*1f2e0*/  IMAD.WIDE R10, R25, 0x2, R4 ;  /* 0x00000002190a7825 */ /* 0x001fc800078e0204 */
[C---:B------:R-:W-:Y:S01]  /*1f2f0*/  IMAD.WIDE R8, R25.reuse, 0x2, R6 ;  /* 0x0000000219087825 */ /* 0x040fe200078e0206 */
[----:B----4-:R0:W-:Y:S04]  /*1f300*/  STL [R1+0x2c], R0 ;  /* 0x00002c0001007387 */ /* 0x0101e80000100800 */
[----:B------:R2:W4:Y:S04]  /*1f310*/  LDG.E.U16 R13, [R10.64] ;  /* 0x000000040a0d7981 */ /* 0x000528000c1e1500 */
[----:B0-----:R3:W4:Y:S01]  /*1f320*/  LDG.E.U16 R0, [R8.64] ;  /* 0x0000000408007981 */ /* 0x001722000c1e1500 */
[----:B------:R0:W-:Y:S02]  /*1f330*/  STL [R1+0x28], R17 ;  /* 0x0000281101007387 */ /* 0x0001e40000100800 */
[----:B------:R-:W4:Y:S02]  /*1f340*/  LDL.64 R6, [R1+0xb78] ;  /* 0x000b780001067983 */ /* 0x000f240000100a00 */
[----:B------:R-:W4:Y:S01]  /*1f350*/  LDL.64 R4, [R1+0xb68] ;  /* 0x000b680001047983 */ /* 0x000f220000100a00 */
[----:B0-----:R-:W4:Y:S01]  /*1f360*/  LDL.64 R16, [R1+0xb88] ;  /* 0x000b880001107983 */ /* 0x001f220000100a00 */
[----:B--2---:R-:W-:-:S04]  /*1f370*/  IMAD.WIDE R10, R25, 0x2, R26 ;  /* 0x00000002190a7825 */ /* 0x004fc800078e021a */
[C---:B---3--:R-:W-:Y:S02]  /*1f380*/  IMAD.WIDE R8, R25.reuse, 0x2, R28 ;  /* 0x0000000219087825 */ /* 0x048fe400078e021c */
[----:B------:R5:W2:Y:S04]  /*1f390*/  LDG.E.U16 R28, [R10.64] ;  /* 0x000000040a1c7981 */ /* 0x000aa8000c1e1500 */
[----:B------:R0:W3:Y:S01]  /*1f3a0*/  LDG.E.U16 R29, [R8.64] ;  /* 0x00000004081d7981 */ /* 0x0000e2000c1e1500 */
[----:B-----5:R-:W-:-:S05]  /*1f3b0*/  IMAD.WIDE R10, R25, 0x2, R18 ;  /* 0x00000002190a7825 */ /* 0x020fca00078e0212 */
[----:B------:R4:W5:Y:S04]  /*1f3c0*/  LDG.E.U16 R27, [R10.64] ;  /* 0x000000040a1b7981 */ /* 0x000968000c1e1500 */
[----:B------:R1:W-:Y:S04]  /*1f3d0*/  STL [R1+0x24], R15 ;  /* 0x0000240f01007387 */ /* 0x0003e80000100800 */
[----:B-1----:R-:W2:Y:S01]  /*1f3e0*/  LDL.LU R15, [R1+0x2d4] ;  /* 0x0002d400010f7983 */ /* 0x002ea20000300800 */
[----:B------:R1:W-:Y:S03]  /*1f3f0*/  STL [R1+0x20], R14 ;  /* 0x0000200e01007387 */ /* 0x0003e60000100800 */
[----:B-1----:R-:W2:Y:S01]  /*1f400*/  LDL.LU R14, [R1+0x2d0] ;  /* 0x0002d000010e7983 */ /* 0x002ea20000300800 */
[----:B------:R-:W2:Y:S02]  /*1f410*/  LDL.LU R12, [R1+0x2bc] ;  /* 0x0002bc00010c7983 */ /* 0x000ea40000300800 */
[----:B------:R1:W-:Y:S02]  /*1f420*/  STL [R1+0x1c], R24 ;  /* 0x00001c1801007387 */ /* 0x0003e40000100800 */
[----:B------:R-:W-:-:S04]  /*1f430*/  IMAD.WIDE R2, R25, 0x2, R2 ;  /* 0x0000000219027825 */ /* 0x000fc800078e0202 */
[----:B0-----:R-:W-:-:S04]  /*1f440*/  IMAD.WIDE R8, R25, 0x2, R20 ;  /* 0x0000000219087825 */ /* 0x001fc800078e0214 */
[C---:B----4-:R-:W-:Y:S01]  /*1f450*/  IMAD.WIDE R10, R25.reuse, 0x2, R4 ;  /* 0x00000002190a7825 */ /* 0x050fe200078e0204 */
[----:B------:R0:W4:Y:S04]  /*1f460*/  LDG.E.U16 R18, [R8.64] ;  /* 0x0000000408127981 */ /* 0x000128000c1e1500 */
[----:B-1----:R1:W2:Y:S02]  /*1f470*/  LDG.E.U16 R24, [R2.64] ;  /* 0x0000000402187981 */ /* 0x0022a4000c1e1500 */
[----:B-1----:R-:W-:-:S04]  /*1f480*/  IMAD.WIDE R2, R25, 0x2, R22 ;  /* 0x0000000219027825 */ /* 0x002fc800078e0216 */
[C---:B0-----:R-:W-:Y:S01]  /*1f490*/  IMAD.WIDE R8, R25.reuse, 0x2, R6 ;  /* 0x0000000219087825 */ /* 0x041fe200078e0206 */
[----:B------:R0:W2:Y:S03]  /*1f4a0*/  LDG.E.U16 R19, [R2.64] ;  /* 0x0000000402137981 */ /* 0x0000a6000c1e1500 */
[----:B0-----:R-:W-:-:S05]  /*1f4b0*/  IMAD.WIDE R2, R25, 0x2, R16 ;  /* 0x0000000219027825 */ /* 0x001fca00078e0210 */
[----:B------:R0:W2:Y:S04]  /*1f4c0*/  LDG.E.U16 R26, [R2.64] ;  /* 0x00000004021a7981 */ /* 0x0000a8000c1e1500 */
[----:B-----5:R-:W-:Y:S01]  /*1f4d0*/  STL [R1+0x1ec8], R27 ;  /* 0x001ec81b01007387 */ /* 0x020fe20000100800 */
[----:B------:R1:W-:Y:S03]  /*1f4e0*/  STL [R1+0x18], R0 ;  /* 0x0000180001007387 */ /* 0x0003e60000100800 */
[----:B-1----:R-:W1:Y:S02]  /*1f4f0*/  S2R R0, SR_TID.X ;  /* 0x0000000000007919 */ /* 0x002e640000002100 */
[----:B-1----:R-:W-:-:S04]  /*1f500*/  LOP3.LUT R25, R0, 0xff, RZ, 0xc0, !PT ;  /* 0x000000ff00197812 */ /* 0x002fc800078ec0ff */
[----:B0-----:R-:W-:Y:S02]  /*1f510*/  SHF.L.U32 R2, R25, 0x1, RZ ;  /* 0x0000000119027819 */ /* 0x001fe400000006ff */
[----:B------:R-:W5:Y:S01]  /*1f520*/  LDG.E.U16 R25, [R8.64] ;  /* 0x0000000408197981 */ /* 0x000f62000c1e1500 */
[----:B------:R-:W-:-:S03]  /*1f530*/  LOP3.LUT R0, R0, 0xc0, RZ, 0xc0, !PT ;  /* 0x000000c000007812 */ /* 0x000fc600078ec0ff */
[----:B------:R0:W-:Y:S01]  /*1f540*/  STL [R1+0x14], R13 ;  /* 0x0000140d01007387 */ /* 0x0001e20000100800 */
[----:B------:R-:W-:-:S04]  /*1f550*/  SHF.R.U32.HI R0, RZ, 0x2, R0 ;  /* 0x00000002ff007819 */ /* 0x000fc80000011600 */
[----:B------:R-:W-:Y:S01]  /*1f560*/  LOP3.LUT R3, R2, R0, RZ, 0x3c, !PT ;  /* 0x0000000002037212 */ /* 0x000fe200078e3cff */
[----:B0-----:R-:W3:Y:S04]  /*1f570*/  LDL.LU R13, [R1+0x2b8] ;  /* 0x0002b800010d7983 */ /* 0x001ee80000300800 */
[----:B--2---:R-:W-:Y:S01]  /*1f580*/  STL [R1+0x1ed4], R26 ;  /* 0x001ed41a01007387 */ /* 0x004fe20000100800 */
[----:B------:R-:W2:Y:S02]  /*1f590*/  LDL.LU R0, [R1+0x2b4] ;  /* 0x0002b40001007983 */ /* 0x000ea40000300800 */
[----:B------:R-:W-:Y:S01]  /*1f5a0*/  STL [R1+0x1f1c], R2 ;  /* 0x001f1c0201007387 */ /* 0x000fe20000100800 */
[----:B-----5:R-:W-:Y:S01]  /*1f5b0*/  STL [R1+0x1f20], R25 ;  /* 0x001f201901007387 */ /* 0x020fe20000100800 */
[----:B------:R0:W-:Y:S03]  /*1f5c0*/  STL [R1+0x10], R24 ;  /* 0x0000101801007387 */ /* 0x0001e60000100800 */
[----:B0-----:R-:W5:Y:S01]  /*1f5d0*/  LDG.E.U16 R24, [R10.64] ;  /* 0x000000040a187981 */ /* 0x001f62000c1e1500 */
[----:B------:R-:W-:Y:S06]  /*1f5e0*/  BAR.SYNC.DEFER_BLOCKING 0x0 ;  /* 0x0000000000007b1d */ /* 0x000fec0000010000 */
[----:B-----5:R0:W-:Y:S01]  /*1f5f0*/  STL [R1+0x1f24], R24 ;  /* 0x001f241801007387 */ /* 0x0201e20000100800 */
[----:B---3--:R-:W-:Y:S03]  /*1f600*/  STL [R1+0xc], R29 ;  /* 0x00000c1d01007387 */ /* 0x008fe60000100800 */
[----:B0-----:R-:W3:Y:S01]  /*1f610*/  LDL.LU R24, [R1+0x29c] ;  /* 0x00029c0001187983 */ /* 0x001ee20000300800 */
[----:B------:R-:W-:Y:S03]  /*1f620*/  STL [R1+0x8], R28 ;  /* 0x0000081c01007387 */ /* 0x000fe60000100800 */
[----:B------:R-:W-:Y:S01]  /*1f630*/  STS.U16 [R3+0x20000], R15 ;  /* 0x0200000f03007388 */ /* 0x000fe20000000400 */
[----:B------:R-:W-:Y:S02]  /*1f640*/  STS.U16 [R3+0x20400], R14 ;  /* 0x0204000e03007388 */ /* 0x000fe40000000400 */
[----:B------:R-:W-:Y:S02]  /*1f650*/  STS.U16 [R3+0x20800], R12 ;  /* 0x0208000c03007388 */ /* 0x000fe40000000400 */
[----:B------:R-:W-:Y:S01]  /*1f660*/  STS.U16 [R3+0x20c00], R13 ;  /* 0x020c000d03007388 */ /* 0x000fe20000000400 */
[----:B--2---:R-:W-:Y:S04]  /*1f670*/  STS.U16 [R3+0x21000], R0 ;  /* 0x0210000003007388 */ /* 0x004fe80000000400 */
[----:B---3--:R0:W-:Y:S04]  /*1f680*/  STL [R1+0x1f28], R24 ;  /* 0x001f281801007387 */ /* 0x0081e80000100800 */
[----:B0-----:R-:W2:Y:S01]  /*1f690*/  LDL.LU R24, [R1+0x2b0] ;  /* 0x0002b00001187983 */ /* 0x001ea20000300800 */
[----:B------:R-:W3:Y:S02]  /*1f6a0*/  LDL.LU R25, [R1+0x298] ;  /* 0x0002980001197983 */ /* 0x000ee40000300800 */
[----:B------:R-:W5:Y:S02]  /*1f6b0*/  LDL.LU R2, [R1+0x294] ;  /* 0x0002940001027983 */ /* 0x000f640000300800 */
[----:B------:R-:W-:Y:S01]  /*1f6c0*/  STL [R1+0x4], R19 ;  /* 0x0000041301007387 */ /* 0x000fe20000100800 */
[----:B------:R-:W3:Y:S01]  /*1f6d0*/  LDL.LU R20, [R1+0x290] ;  /* 0x0002900001147983 */ /* 0x000ee20000300800 */
[----:B----4-:R0:W-:Y:S02]  /*1f6e0*/  STL [R1], R18 ;  /* 0x0000001201007387 */ /* 0x0101e40000100800 */
[----:B------:R-:W4:Y:S02]  /*1f6f0*/  LDL.LU R21, [R1+0x21c] ;  /* 0x00021c0001157983 */ /* 0x000f240000300800 */
[----:B------:R-:W3:Y:S01]  /*1f700*/  LDL.LU R22, [R1+0x218] ;  /* 0x0002180001167983 */ /* 0x000ee20000300800 */
[----:B------:R-:W3:Y:S01]  /*1f710*/  LDL.LU R23, [R1+0x214] ;  /* 0x0002140001177983 */ /* 0x000ee20000300800 */
[----:B------:R-:W3:Y:S02]  /*1f720*/  LDL.LU R4, [R1+0x210] ;  /* 0x0002100001047983 */ /* 0x000ee40000300800 */
[----:B------:R-:W3:Y:S02]  /*1f730*/  LDL.LU R5, [R1+0x20c] ;  /* 0x00020c0001057983 */ /* 0x000ee40000300800 */
[----:B------:R-:W3:Y:S01]  /*1f740*/  LDL.LU R6, [R1+0x208] ;  /* 0x0002080001067983 */ /* 0x000ee20000300800 */
[----:B------:R-:W3:Y:S01]  /*1f750*/  LDL.LU R7, [R1+0x204] ;  /* 0x0002040001077983 */ /* 0x000ee20000300800 */
[----:B------:R-:W3:Y:S02]  /*1f760*/  LDL.LU R16, [R1+0x200] ;  /* 0x0002000001107983 */ /* 0x000ee40000300800 */
[----:B------:R-:W3:Y:S02]  /*1f770*/  LDL.LU R17, [R1+0x1fc] ;  /* 0x0001fc0001117983 */ /* 0x000ee40000300800 */
[----:B0-----:R-:W3:Y:S01]  /*1f780*/  LDL.LU R18, [R1+0x1f8] ;  /* 0x0001f80001127983 */ /* 0x001ee20000300800 */
[----:B------:R-:W3:Y:S01]  /*1f790*/  LDL.LU R19, [R1+0x1f4] ;  /* 0x0001f40001137983 */ /* 0x000ee20000300800 */
[----:B------:R-:W3:Y:S02]  /*1f7a0*/  LDL.LU R12, [R1+0x1f0] ;  /* 0x0001f000010c7983 */ /* 0x000ee40000300800 */
[----:B------:R-:W3:Y:S02]  /*1f7b0*/  LDL.LU R8, [R1+0x1ec] ;  /* 0x0001ec0001087983 */ /* 0x000ee40000300800 */
        /* <DEDUP_REMOVED lines=10> */
[----:B------:R-:W3:Y:S03]  /*1f860*/  LDL.LU R28, [R1+0x1c0] ;  /* 0x0001c000011c7983 */ /* 0x000ee60000300800 */
[----:B--2---:R0:W-:Y:S04]  /*1f870*/  STS.U16 [R3+0x21400], R24 ;  /* 0x0214001803007388 */ /* 0x0041e80000000400 */
[----:B0-----:R-:W2:Y:S04]  /*1f880*/  LDL.LU R24, [R1+0x1f28] ;  /* 0x001f280001187983 */ /* 0x001ea80000300800 */
[----:B--2---:R0:W-:Y:S01]  /*1f890*/  STS.U16 [R3+0x21800], R24 ;  /* 0x0218001803007388 */ /* 0x0041e20000000400 */
[----:B---3--:R1:W-:Y:S02]  /*1f8a0*/  STS.U16 [R3+0x21c00], R25 ;  /* 0x021c001903007388 */ /* 0x0083e40000000400 */
[----:B-----5:R2:W-:Y:S02]  /*1f8b0*/  STS.U16 [R3+0x22000], R2 ;  /* 0x0220000203007388 */ /* 0x0205e40000000400 */
[----:B------:R3:W-:Y:S01]  /*1f8c0*/  STS.U16 [R3+0x22400], R20 ;  /* 0x0224001403007388 */ /* 0x0007e20000000400 */
[----:B----4-:R4:W-:Y:S01]  /*1f8d0*/  STS.U16 [R3+0x22800], R21 ;  /* 0x0228001503007388 */ /* 0x0109e20000000400 */
[----:B------:R4:W-:Y:S02]  /*1f8e0*/  STS.U16 [R3+0x22c00], R22 ;  /* 0x022c001603007388 */ /* 0x0009e40000000400 */
[----:B------:R4:W-:Y:S01]  /*1f8f0*/  STS.U16 [R3+0x23000], R23 ;  /* 0x0230001703007388 */ /* 0x0009e20000000400 */
[----:B0-----:R-:W5:Y:S01]  /*1f900*/  LDL.LU R24, [R1+0x1f24] ;  /* 0x001f240001187983 */ /* 0x001f620000300800 */
[----:B-1----:R-:W5:Y:S02]  /*1f910*/  LDL.LU R25, [R1+0x1f20] ;  /* 0x001f200001197983 */ /* 0x002f640000300800 */
[----:B--2---:R-:W2:Y:S02]  /*1f920*/  LDL.LU R2, [R1+0x1f1c] ;  /* 0x001f1c0001027983 */ /* 0x004ea40000300800 */
[----:B---3--:R-:W3:Y:S01]  /*1f930*/  LDL.LU R20, [R1+0x1f18] ;  /* 0x001f180001147983 */ /* 0x008ee20000300800 */
[----:B----4-:R-:W4:Y:S01]  /*1f940*/  LDL.LU R21, [R1+0x1f14] ;  /* 0x001f140001157983 */ /* 0x010f220000300800 */
[----:B------:R-:W3:Y:S03]  /*1f950*/  LDL.LU R22, [R1+0x1f10] ;  /* 0x001f100001167983 */ /* 0x000ee60000300800 */
[----:B------:R0:W-:Y:S01]  /*1f960*/  STS.U16 [R3+0x23400], R4 ;  /* 0x0234000403007388 */ /* 0x0001e20000000400 */
[----:B------:R-:W3:Y:S02]  /*1f970*/  LDL.LU R23, [R1+0x1f0c] ;  /* 0x001f0c0001177983 */ /* 0x000ee40000300800 */
[----:B------:R1:W-:Y:S02]  /*1f980*/  STS.U16 [R3+0x23800], R5 ;  /* 0x0238000503007388 */ /* 0x0003e40000000400 */
[----:B------:R1:W-:Y:S01]  /*1f990*/  STS.U16 [R3+0x23c00], R6 ;  /* 0x023c000603007388 */ /* 0x0003e20000000400 */
[----:B------:R1:W-:Y:S01]  /*1f9a0*/  STS.U16 [R3+0x24000], R7 ;  /* 0x0240000703007388 */ /* 0x0003e20000000400 */
[----:B------:R1:W-:Y:S02]  /*1f9b0*/  STS.U16 [R3+0x24400], R16 ;  /* 0x0244001003007388 */ /* 0x0003e40000000400 */
[----:B------:R1:W-:Y:S01]  /*1f9c0*/  STS.U16 [R3+0x24800], R17 ;  /* 0x0248001103007388 */ /* 0x0003e20000000400 */
[----:B0-----:R-:W3:Y:S01]  /*1f9d0*/  LDL.LU R4, [R1+0x1f08] ;  /* 0x001f080001047983 */ /* 0x001ee20000300800 */
[----:B-1----:R-:W3:Y:S03]  /*1f9e0*/  LDL.LU R5, [R1+0x1f04] ;  /* 0x001f040001057983 */ /* 0x002ee60000300800 */
[----:B------:R-:W4:Y:S01]  /*1f9f0*/  LDL.LU R6, [R1+0x1f00] ;  /* 0x001f000001067983 */ /* 0x000f220000300800 */
[----:B------:R0:W-:Y:S03]  /*1fa00*/  STS.U16 [R3+0x24c00], R18 ;  /* 0x024c001203007388 */ /* 0x0001e60000000400 */
[----:B------:R-:W5:Y:S01]  /*1fa10*/  LDL.LU R7, [R1+0x1efc] ;  /* 0x001efc0001077983 */ /* 0x000f620000300800 */
[----:B------:R-:W5:Y:S02]  /*1fa20*/  LDL.LU R16, [R1+0x1ef8] ;  /* 0x001ef80001107983 */ /* 0x000f640000300800 */
[----:B------:R-:W5:Y:S01]  /*1fa30*/  LDL.LU R17, [R1+0x1ef4] ;  /* 0x001ef40001117983 */ /* 0x000f620000300800 */
[----:B------:R1:W-:Y:S01]  /*1fa40*/  STS.U16 [R3+0x25000], R19 ;  /* 0x0250001303007388 */ /* 0x0003e20000000400 */
[----:B------:R1:W-:Y:S02]  /*1fa50*/  STS.U16 [R3+0x25400], R12 ;  /* 0x0254000c03007388 */ /* 0x0003e40000000400 */
[----:B------:R-:W-:Y:S02]  /*1fa60*/  STS.U16 [R3+0x25800], R8 ;  /* 0x0258000803007388 */ /* 0x000fe40000000400 */
[----:B------:R1:W-:Y:S01]  /*1fa70*/  STS.U16 [R3+0x25c00], R13 ;  /* 0x025c000d03007388 */ /* 0x0003e20000000400 */
[----:B0-----:R-:W5:Y:S04]  /*1fa80*/  LDL.LU R18, [R1+0x1ef0] ;  /* 0x001ef00001127983 */ /* 0x001f680000300800 */
[----:B------:R0:W-:Y:S04]  /*1fa90*/  STS.U16 [R3+0x26000], R14 ;  /* 0x0260000e03007388 */ /* 0x0001e80000000400 */
[----:B-1----:R-:W5:Y:S01]  /*1faa0*/  LDL.LU R19, [R1+0x1eec] ;  /* 0x001eec0001137983 */ /* 0x002f620000300800 */
[----:B------:R-:W5:Y:S02]  /*1fab0*/  LDL.LU R12, [R1+0x1ee8] ;  /* 0x001ee800010c7983 */ /* 0x000f640000300800 */
[----:B------:R1:W-:Y:S02]  /*1fac0*/  STS.U16 [R3+0x26400], R15 ;  /* 0x0264000f03007388 */ /* 0x0003e40000000400 */
[----:B------:R1:W-:Y:S01]  /*1fad0*/  STS.U16 [R3+0x26800], R0 ;  /* 0x0268000003007388 */ /* 0x0003e20000000400 */
[----:B------:R-:W5:Y:S04]  /*1fae0*/  LDL.LU R13, [R1+0x1ee4] ;  /* 0x001ee400010d7983 */ /* 0x000f680000300800 */
[----:B0-----:R-:W5:Y:S01]  /*1faf0*/  LDL.LU R14, [R1+0x1ee0] ;  /* 0x001ee000010e7983 */ /* 0x001f620000300800 */
[----:B-1----:R-:W5:Y:S03]  /*1fb00*/  LDL.LU R15, [R1+0x1edc] ;  /* 0x001edc00010f7983 */ /* 0x002f660000300800 */
[----:B------:R-:W5:Y:S04]  /*1fb10*/  LDL.LU R0, [R1+0x1ed8] ;  /* 0x001ed80001007983 */ /* 0x000f680000300800 */
[----:B------:R-:W0:Y:S04]  /*1fb20*/  S2R R8, SR_TID.X ;  /* 0x0000000000087919 */ /* 0x000e280000002100 */
[----:B------:R-:W-:Y:S01]  /*1fb30*/  STS.U16 [R3+0x26c00], R10 ;  /* 0x026c000a03007388 */ /* 0x000fe20000000400 */
[----:B------:R1:W-:Y:S02]  /*1fb40*/  STS.U16 [R3+0x27000], R11 ;  /* 0x0270000b03007388 */ /* 0x0003e40000000400 */
[----:B------:R-:W-:Y:S02]  /*1fb50*/  STS.U16 [R3+0x27400], R9 ;  /* 0x0274000903007388 */ /* 0x000fe40000000400 */
[----:B------:R1:W-:Y:S01]  /*1fb60*/  STS.U16 [R3+0x27800], R26 ;  /* 0x0278001a03007388 */ /* 0x0003e20000000400 */
[----:B------:R1:W-:Y:S04]  /*1fb70*/  STS.U16 [R3+0x27c00], R27 ;  /* 0x027c001b03007388 */ /* 0x0003e80000000400 */
[----:B-1----:R-:W5:Y:S04]  /*1fb80*/  LDL R11, [R1+0x5d8] ;  /* 0x0005d800010b7983 */ /* 0x002f680000100800 */
[----:B------:R-:W5:Y:S04]  /*1fb90*/  LDL R26, [R1+0x5e4] ;  /* 0x0005e400011a7983 */ /* 0x000f680000100800 */
[----:B------:R-:W5:Y:S01]  /*1fba0*/  LDL R27, [R1+0x740] ;  /* 0x00074000011b7983 */ /* 0x000f620000100800 */
[----:B0-----:R-:W-:-:S04]  /*1fbb0*/  LOP3.LUT R8, R8, 0xc0, RZ, 0xc0, !PT ;  /* 0x000000c008087812 */ /* 0x001fc800078ec0ff */
[----:B------:R-:W-:-:S04]  /*1fbc0*/  SHF.R.U32.HI R8, RZ, 0x2, R8 ;  /* 0x00000002ff087819 */ /* 0x000fc80000011608 */
[----:B--2---:R-:W-:-:S04]  /*1fbd0*/  LOP3.LUT R2, R2, R8, RZ, 0x3c, !PT ;  /* 0x0000000802027212 */ /* 0x004fc800078e3cff */
[----:B------:R-:W-:-:S05]  /*1fbe0*/  LOP3.LUT R2, R2, 0x40, RZ, 0x3c, !PT ;  /* 0x0000004002027812 */ /* 0x000fca00078e3cff */
[----:B------:R0:W-:Y:S01]  /*1fbf0*/  STS.U16 [R2+0x20200], R29 ;  /* 0x0202001d02007388 */ /* 0x0001e20000000400 */
[----:B------:R1:W-:Y:S02]  /*1fc00*/  STS.U16 [R2+0x20600], R28 ;  /* 0x0206001c02007388 */ /* 0x0003e40000000400 */
[----:B---3--:R-:W-:Y:S02]  /*1fc10*/  FMUL R9, R5, c[0x0][0x188] ;  /* 0x0000620005097a20 */ /* 0x008fe40000400000 */
[----:B----4-:R-:W-:Y:S01]  /*1fc20*/  FMUL R10, R6, c[0x0][0x188] ;  /* 0x00006200060a7a20 */ /* 0x010fe20000400000 */
[----:B0-----:R-:W2:Y:S04]  /*1fc30*/  LDL R29, [R1+0x5ec] ;  /* 0x0005ec00011d7983 */ /* 0x001ea80000100800 */
[----:B-1----:R-:W3:Y:S01]  /*1fc40*/  LDL R28, [R1+0x2ac] ;  /* 0x0002ac00011c7983 */ /* 0x002ee20000100800 */
[----:B-----5:R-:W-:-:S02]  /*1fc50*/  FMUL R8, R14, c[0x0][0x188] ;  /* 0x000062000e087a20 */ /* 0x020fc40000400000 */
[----:B------:R-:W-:Y:S01]  /*1fc60*/  FMUL R3, R15, c[0x0][0x188] ;  /* 0x000062000f037a20 */ /* 0x000fe20000400000 */
[----:B------:R0:W-:Y:S04]  /*1fc70*/  STS.U16 [R2+0x20a00], R0 ;  /* 0x020a000002007388 */ /* 0x0001e80000000400 */
[----:B------:R-:W-:Y:S01]  /*1fc80*/  FMNMX R3, R8, R3, !PT ;  /* 0x0000000308037209 */ /* 0x000fe20007800000 */
[----:B------:R-:W-:Y:S02]  /*1fc90*/  FMUL R8, R7, c[0x0][0x188] ;  /* 0x0000620007087a20 */ /* 0x000fe40000400000 */
[----:B0-----:R-:W-:Y:S02]  /*1fca0*/  FMUL R2, R12, c[0x0][0x188] ;  /* 0x000062000c027a20 */ /* 0x001fe40000400000 */
[----:B------:R-:W-:-:S05]  /*1fcb0*/  FMUL R0, R13, c[0x0][0x188] ;  /* 0x000062000d007a20 */ /* 0x000fca0000400000 */
[----:B------:R-:W-:Y:S01]  /*1fcc0*/  FMNMX R0, R2, R0, !PT ;  /* 0x0000000002007209 */ /* 0x000fe20007800000 */
[----:B------:R-:W-:-:S05]  /*1fcd0*/  FMUL R2, R4, c[0x0][0x188] ;  /* 0x0000620004027a20 */ /* 0x000fca0000400000 */
[----:B------:R-:W-:Y:S01]  /*1fce0*/  FMNMX R9, R2, R9, !PT ;  /* 0x0000000902097209 */ /* 0x000fe20007800000 */
[----:B------:R-:W-:Y:S02]  /*1fcf0*/  FMNMX R2, R10, R8, !PT ;  /* 0x000000080a027209 */ /* 0x000fe40007800000 */
[----:B------:R-:W-:-:S05]  /*1fd00*/  FMUL R10, R18, c[0x0][0x188] ;  /* 0x00006200120a7a20 */ /* 0x000fca0000400000 */
[----:B------:R-:W-:Y:S01]  /*1fd10*/  FMNMX R3, R10, R3, !PT ;  /* 0x000000030a037209 */ /* 0x000fe20007800000 */
[----:B------:R-:W-:-:S05]  /*1fd20*/  FMUL R10, R22, c[0x0][0x188] ;  /* 0x00006200160a7a20 */ /* 0x000fca0000400000 */
[----:B------:R-:W-:Y:S01]  /*1fd30*/  FMNMX R2, R10, R2, !PT ;  /* 0x000000020a027209 */ /* 0x000fe20007800000 */
[----:B------:R-:W-:-:S05]  /*1fd40*/  FMUL R10, R19, c[0x0][0x188] ;  /* 0x00006200130a7a20 */ /* 0x000fca0000400000 */
[----:B------:R-:W-:Y:S01]  /*1fd50*/  FMNMX R3, R10, R3, !PT ;  /* 0x000000030a037209 */ /* 0x000fe20007800000 */
[----:B------:R-:W-:-:S05]  /*1fd60*/  FMUL R10, R23, c[0x0][0x188] ;  /* 0x00006200170a7a20 */ /* 0x000fca0000400000 */
[----:B------:R-:W-:Y:S02]  /*1fd70*/  FMNMX R2, R10, R2, !PT ;  /* 0x000000020a027209 */ /* 0x000fe40007800000 */
[----:B------:R-:W4:Y:S01]  /*1fd80*/  LDL R10, [R1+0x5c8] ;  /* 0x0005c800010a7983 */ /* 0x000f220000100800 */
        /* <DEDUP_REMOVED lines=8> */
[----:B------:R-:W5:Y:S01]  /*1fe10*/  LDL R8, [R1+0x5c0] ;  /* 0x0005c00001087983 */ /* 0x000f620000100800 */
[----:B----4-:R-:W-:-:S05]  /*1fe20*/  FMUL R10, R10, c[0x0][0x188] ;  /* 0x000062000a0a7a20 */ /* 0x010fca0000400000 */
[----:B------:R-:W-:Y:S02]  /*1fe30*/  FMNMX R3, R10, R3, !PT ;  /* 0x000000030a037209 */ /* 0x000fe40007800000 */
[----:B------:R-:W4:Y:S01]  /*1fe40*/  LDL R10, [R1+0x5e8] ;  /* 0x0005e800010a7983 */ /* 0x000f220000100800 */
[----:B-----5:R-:W-:-:S05]  /*1fe50*/  FMUL R8, R8, c[0x0][0x188] ;  /* 0x0000620008087a20 */ /* 0x020fca0000400000 */
        /* <DEDUP_REMOVED lines=9> */
[----:B------:R-:W-:Y:S01]  /*1fef0*/  FMNMX R3, R10, R3, !PT ;  /* 0x000000030a037209 */ /* 0x000fe20007800000 */
[----:B--2---:R-:W-:Y:S02]  /*1ff00*/  FMUL R10, R29, c[0x0][0x188] ;  /* 0x000062001d0a7a20 */ /* 0x004fe40000400000 */
[----:B------:R-:W2:Y:S03]  /*1ff10*/  LDL R29, [R1+0x74c] ;  /* 0x00074c00011d7983 */ /* 0x000ea60000100800 */
[----:B------:R-:W-:Y:S02]  /*1ff20*/  FMNMX R2, R10, R2, !PT ;  /* 0x000000020a027209 */ /* 0x000fe40007800000 */
[----:B------:R-:W4:Y:S01]  /*1ff30*/  LDL R10, [R1+0x2a8] ;  /* 0x0002a800010a7983 */ /* 0x000f220000100800 */
[----:B-----5:R-:W-:-:S05]  /*1ff40*/  FMUL R8, R8, c[0x0][0x188] ;  /* 0x0000620008087a20 */ /* 0x020fca0000400000 */
[----:B------:R-:W-:Y:S01]  /*1ff50*/  FMNMX R0, R8, R0, !PT ;  /* 0x0000000008007209 */ /* 0x000fe20007800000 */
[----:B------:R-:W-:Y:S02]  /*1ff60*/  FMUL R8, R26, c[0x0][0x188] ;  /* 0x000062001a087a20 */ /* 0x000fe40000400000 */
[----:B------:R-:W5:Y:S03]  /*1ff70*/  LDL R26, [R1+0x784] ;  /* 0x00078400011a7983 */ /* 0x000f660000100800 */
[----:B------:R-:W-:Y:S02]  /*1ff80*/  FMNMX R9, R8, R9, !PT ;  /* 0x0000000908097209 */ /* 0x000fe40007800000 */
[----:B------:R-:W2:Y:S01]  /*1ff90*/  LDL R8, [R1+0x2a0] ;  /* 0x0002a00001087983 */ /* 0x000ea20000100800 */
[----:B----4-:R-:W-:-:S05]  /*1ffa0*/  FMUL R10, R10, c[0x0][0x188] ;  /* 0x000062000a0a7a20 */ /* 0x010fca0000400000 */
[----:B------:R-:W-:Y:S02]  /*1ffb0*/  FMNMX R3, R10, R3, !PT ;  /* 0x000000030a037209 */ /* 0x000fe40007800000 */
[----:B------:R-:W4:Y:S01]  /*1ffc0*/  LDL R10, [R1+0x2a4] ;  /* 0x0002a400010a7983 */ /* 0x000f220000100800 */
[----:B--2---:R-:W-:-:S05]  /*1ffd0*/  FMUL R8, R8, c[0x0][0x188] ;  /* 0x0000620008087a20 */ /* 0x004fca0000400000 */
[----:B------:R-:W-:Y:S02]  /*1ffe0*/  FMNMX R0, R8, R0, !PT ;  /* 0x0000000008007209 */ /* 0x000fe40007800000 */
[----:B------:R-:W2:Y:S01]  /*1fff0*/  LDL R8, [R1+0x5d0] ;  /* 0x0005d00001087983 */ /* 0x000ea20000100800 */
[----:B----4-:R-:W-:-:S05]  /*20000*/  FMUL R10, R10, c[0x0][0x188] ;  /* 0x000062000a0a7a20 */ /* 0x010fca0000400000 */
[----:B------:R-:W-:Y:S01]  /*20010*/  FMNMX R0, R10, R0, !PT ;  /* 0x000000000a007209 */ /* 0x000fe20007800000 */
[----:B------:R-:W-:Y:S02]  /*20020*/  FMUL R10, R27, c[0x0][0x188] ;  /* 0x000062001b0a7a20 */ /* 0x000fe40000400000 */
[----:B------:R-:W4:Y:S03]  /*20030*/  LDL R27, [R1+0x738] ;  /* 0x00073800011b7983 */ /* 0x000f260000100800 */
[----:B------:R-:W-:Y:S02]  /*20040*/  FMNMX R0, R10, R0, !PT ;  /* 0x000000000a007209 */ /* 0x000fe40007800000 */
[----:B------:R-:W4:Y:S01]  /*20050*/  LDL R10, [R1+0x744] ;  /* 0x00074400010a7983 */ /* 0x000f220000100800 */
[----:B--2---:R-:W-:-:S05]  /*20060*/  FMUL R8, R8, c[0x0][0x188] ;  /* 0x0000620008087a20 */ /* 0x004fca0000400000 */
[----:B------:R-:W-:Y:S01]  /*20070*/  FMNMX R9, R8, R9, !PT ;  /* 0x0000000908097209 */ /* 0x000fe20007800000 */
[----:B------:R-:W-:Y:S02]  /*20080*/  FMUL R8, R11, c[0x0][0x188] ;  /* 0x000062000b087a20 */ /* 0x000fe40000400000 */
[----:B------:R-:W2:Y:S03]  /*20090*/  LDL R11, [R1+0x798] ;  /* 0x00079800010b7983 */ /* 0x000ea60000100800 */
[----:B------:R-:W-:Y:S01]  /*200a0*/  FMNMX R2, R8, R2, !PT ;  /* 0x0000000208027209 */ /* 0x000fe20007800000 */
[----:B---3--:R-:W-:Y:S02]  /*200b0*/  FMUL R8, R28, c[0x0][0x188] ;  /* 0x000062001c087a20 */ /* 0x008fe40000400000 */
[----:B------:R-:W3:Y:S03]  /*200c0*/  LDL R28, [R1+0x5fc] ;  /* 0x0005fc00011c7983 */ /* 0x000ee60000100800 */
[----:B------:R-:W-:-:S02]  /*200d0*/  FMNMX R3, R8, R3, !PT ;  /* 0x0000000308037209 */ /* 0x000fc40007800000 */
        /* <DEDUP_REMOVED lines=23> */
[----:B------:R-:W-:Y:S01]  /*20250*/  FMNMX R9, R8, R9, !PT ;  /* 0x0000000908097209 */ /* 0x000fe20007800000 */
[----:B------:R-:W-:Y:S02]  /*20260*/  FMUL R8, R29, c[0x0][0x188] ;  /* 0x000062001d087a20 */ /* 0x000fe40000400000 */
[----:B------:R-:W-:Y:S01]  /*20270*/  FMUL R11, R11, c[0x0][0x188] ;  /* 0x000062000b0b7a20 */ /* 0x000fe20000400000 */
[----:B------:R-:W2:Y:S02]  /*20280*/  LDL R29, [R1+0x72c] ;  /* 0x00072c00011d7983 */ /* 0x000ea40000100800 */
[----:B------:R-:W-:Y:S02]  /*20290*/  FMNMX R3, R8, R3, !PT ;  /* 0x0000000308037209 */ /* 0x000fe40007800000 */
[----:B------:R-:W2:Y:S01]  /*202a0*/  LDL R8, [R1+0x5f8] ;  /* 0x0005f80001087983 */ /* 0x000ea20000100800 */
[----:B----4-:R-:W-:-:S05]  /*202b0*/  FMUL R10, R10, c[0x0][0x188] ;  /* 0x000062000a0a7a20 */ /* 0x010fca0000400000 */
[----:B------:R-:W-:Y:S02]  /*202c0*/  FMNMX R0, R10, R0, !PT ;  /* 0x000000000a007209 */ /* 0x000fe40007800000 */
[----:B------:R-:W4:Y:S01]  /*202d0*/  LDL R10, [R1+0x780] ;  /* 0x00078000010a7983 */ /* 0x000f220000100800 */
[----:B--2---:R-:W-:-:S05]  /*202e0*/  FMUL R8, R8, c[0x0][0x188] ;  /* 0x0000620008087a20 */ /* 0x004fca0000400000 */
[----:B------:R-:W-:Y:S01]  /*202f0*/  FMNMX R3, R8, R3, !PT ;  /* 0x0000000308037209 */ /* 0x000fe20007800000 */
[----:B----4-:R-:W-:-:S05]  /*20300*/  FMUL R10, R10, c[0x0][0x188] ;  /* 0x000062000a0a7a20 */ /* 0x010fca0000400000 */
[----:B------:R-:W-:Y:S01]  /*20310*/  FMNMX R0, R10, R0, !PT ;  /* 0x000000000a007209 */ /* 0x000fe20007800000 */
[----:B-----5:R-:W-:Y:S02]  /*20320*/  FMUL R10, R26, c[0x0][0x188] ;  /* 0x000062001a0a7a20 */ /* 0x020fe40000400000 */
[----:B------:R-:W2:Y:S03]  /*20330*/  LDL R26, [R1+0x778] ;  /* 0x00077800011a7983 */ /* 0x000ea60000100800 */
[----:B------:R-:W-:Y:S01]  /*20340*/  FMNMX R8, R10, R0, !PT ;  /* 0x000000000a087209 */ /* 0x000fe20007800000 */
[----:B---3--:R-:W-:Y:S02]  /*20350*/  FMUL R10, R28, c[0x0][0x188] ;  /* 0x000062001c0a7a20 */ /* 0x008fe40000400000 */
[----:B------:R-:W-:Y:S01]  /*20360*/  FMUL R0, R27, c[0x0][0x188] ;  /* 0x000062001b007a20 */ /* 0x000fe20000400000 */
[----:B------:R-:W3:Y:S04]  /*20370*/  LDL R28, [R1+0x77c] ;  /* 0x00077c00011c7983 */ /* 0x000ee80000100800 */
[----:B------:R-:W4:Y:S01]  /*20380*/  LDL R27, [R1+0x768] ;  /* 0x00076800011b7983 */ /* 0x000f220000100800 */
[----:B------:R-:W-:-:S03]  /*20390*/  FMNMX R3, R10, R3, !PT ;  /* 0x000000030a037209 */ /* 0x000fc60007800000 */
[----:B------:R-:W5:Y:S01]  /*203a0*/  LDL R10, [R1+0x734] ;  /* 0x00073400010a7983 */ /* 0x000f620000100800 */
[----:B------:R-:W-:-:S03]  /*203b0*/  FMNMX R3, R11, R3, !PT ;  /* 0x000000030b037209 */ /* 0x000fc60007800000 */
[----:B------:R-:W2:Y:S01]  /*203c0*/  LDL R11, [R1+0x79c] ;  /* 0x00079c00010b7983 */ /* 0x000ea20000100800 */
[----:B-----5:R-:W-:-:S05]  /*203d0*/  FMUL R10, R10, c[0x0][0x188] ;  /* 0x000062000a0a7a20 */ /* 0x020fca0000400000 */
[----:B------:R-:W-:Y:S02]  /*203e0*/  FMNMX R9, R10, R9, !PT ;  /* 0x000000090a097209 */ /* 0x000fe40007800000 */
[----:B------:R-:W5:Y:S01]  /*203f0*/  LDL R10, [R1+0x73c] ;  /* 0x00073c00010a7983 */ /* 0x000f620000100800 */
[----:B------:R-:W-:Y:S01]  /*20400*/  FMNMX R2, R0, R2, !PT ;  /* 0x0000000200027209 */ /* 0x000fe20007800000 */
[----:B--2---:R-:W-:-:S05]  /*20410*/  FMUL R11, R11, c[0x0][0x188] ;  /* 0x000062000b0b7a20 */ /* 0x004fca0000400000 */
[----:B------:R-:W-:Y:S02]  /*20420*/  FMNMX R3, R11, R3, !PT ;  /* 0x000000030b037209 */ /* 0x000fe40007800000 */
[----:B------:R-:W2:Y:S04]  /*20430*/  LDL R11, [R1+0x788] ;  /* 0x00078800010b7983 */ /* 0x000ea80000100800 */
[----:B------:R-:W0:Y:S01]  /*20440*/  SHFL.BFLY PT, R0, R8, 0x2, 0x1f ;  /* 0x0c401f0008007f89 */ /* 0x000e2200000e0000 */
[----:B-----5:R-:W-:-:S05]  /*20450*/  FMUL R10, R10, c[0x0][0x188] ;  /* 0x000062000a0a7a20 */ /* 0x020fca0000400000 */
[----:B------:R-:W-:Y:S02]  /*20460*/  FMNMX R2, R10, R2, !PT ;  /* 0x000000020a027209 */ /* 0x000fe40007800000 */
[----:B------:R-:W5:Y:S01]  /*20470*/  LDL R10, [R1+0x720] ;  /* 0x00072000010a7983 */ /* 0x000f620000100800 */
[----:B--2---:R-:W-:Y:S01]  /*20480*/  FMUL R11, R11, c[0x0][0x188] ;  /* 0x000062000b0b7a20 */ /* 0x004fe20000400000 */
[----:B0-----:R-:W-:Y:S02]  /*20490*/  FMNMX R8, R8, R0, !PT ;  /* 0x0000000008087209 */ /* 0x001fe40007800000 */
[----:B------:R-:W2:Y:S02]  /*204a0*/  LDL R0, [R1+0x728] ;  /* 0x0007280001007983 */ /* 0x000ea40000100800 */
[----:B------:R-:W-:Y:S02]  /*204b0*/  FMNMX R3, R11, R3, !PT ;  /* 0x000000030b037209 */ /* 0x000fe40007800000 */
[----:B------:R-:W3:Y:S01]  /*204c0*/  LDL R11, [R1+0x724] ;  /* 0x00072400010b7983 */ /* 0x000ee20000100800 */
[----:B-----5:R-:W-:-:S05]  /*204d0*/  FMUL R10, R10, c[0x0][0x188] ;  /* 0x000062000a0a7a20 */ /* 0x020fca0000400000 */
[----:B------:R-:W-:Y:S02]  /*204e0*/  FMNMX R9, R10, R9, !PT ;  /* 0x000000090a097209 */ /* 0x000fe40007800000 */
[----:B------:R-:W5:Y:S01]  /*204f0*/  LDL R10, [R1+0x78c] ;  /* 0x00078c00010a7983 */ /* 0x000f620000100800 */
[----:B--2---:R-:W-:-:S05]  /*20500*/  FMUL R0, R0, c[0x0][0x188] ;  /* 0x0000620000007a20 */ /* 0x004fca0000400000 */
[----:B------:R-:W-:Y:S01]  /*20510*/  FMNMX R2, R0, R2, !PT ;  /* 0x0000000200027209 */ /* 0x000fe20007800000 */
[----:B-----5:R-:W-:-:S05]  /*20520*/  FMUL R10, R10, c[0x0][0x188] ;  /* 0x000062000a0a7a20 */ /* 0x020fca0000400000 */
[----:B------:R-:W-:Y:S01]  /*20530*/  FMNMX R3, R10, R3, !PT ;  /* 0x000000030a037209 */ /* 0x000fe20007800000 */
[----:B---3--:R-:W-:Y:S02]  /*20540*/  FMUL R10, R11, c[0x0][0x188] ;  /* 0x000062000b0a7a20 */ /* 0x008fe40000400000 */
[----:B------:R-:W-:Y:S02]  /*20550*/  FMUL R11, R29, c[0x0][0x188] ;  /* 0x000062001d0b7a20 */ /* 0x000fe40000400000 */
[----:B------:R-:W2:Y:S01]  /*20560*/  LDL.LU R29, [R1+0x2d8] ;  /* 0x0002d800011d7983 */ /* 0x000ea20000300800 */
[----:B------:R-:W-:Y:S02]  /*20570*/  FMNMX R9, R10, R9, !PT ;  /* 0x000000090a097209 */ /* 0x000fe40007800000 */
[----:B------:R-:W-:Y:S02]  /*20580*/  FMNMX R10, R11, R2, !PT ;  /* 0x000000020b0a7209 */ /* 0x000fe40007800000 */
[----:B------:R-:W3:Y:S02]  /*20590*/  LDL R11, [R1+0x770] ;  /* 0x00077000010b7983 */ /* 0x000ee40000100800 */
[----:B---3--:R-:W-:-:S05]  /*205a0*/  FMUL R11, R11, c[0x0][0x188] ;  /* 0x000062000b0b7a20 */ /* 0x008fca0000400000 */
[----:B------:R-:W-:Y:S02]  /*205b0*/  FMNMX R9, R11, R9, !PT ;  /* 0x000000090b097209 */ /* 0x000fe40007800000 */
[----:B------:R-:W3:Y:S01]  /*205c0*/  LDL R11, [R1+0x774] ;  /* 0x00077400010b7983 */ /* 0x000ee20000100800 */
[----:B------:R-:W-:-:S05]  /*205d0*/  FMUL R26, R26, c[0x0][0x188] ;  /* 0x000062001a1a7a20 */ /* 0x000fca0000400000 */
[----:B------:R-:W-:Y:S02]  /*205e0*/  FMNMX R10, R26, R10, !PT ;  /* 0x0000000a1a0a7209 */ /* 0x000fe40007800000 */
[----:B------:R-:W5:Y:S04]  /*205f0*/  LDL.LU R26, [R1+0x1ed4] ;  /* 0x001ed400011a7983 */ /* 0x000f680000300800 */
[----:B------:R-:W0:Y:S01]  /*20600*/  SHFL.BFLY PT, R0, R8, 0x1, 0x1f ;  /* 0x0c201f0008007f89 */ /* 0x000e2200000e0000 */
[----:B---3--:R-:W-:-:S05]  /*20610*/  FMUL R11, R11, c[0x0][0x188] ;  /* 0x000062000b0b7a20 */ /* 0x008fca0000400000 */
[----:B------:R-:W-:Y:S02]  /*20620*/  FMNMX R9, R11, R9, !PT ;  /* 0x000000090b097209 */ /* 0x000fe40007800000 */
[----:B------:R-:W3:Y:S01]  /*20630*/  LDL R11, [R1+0x760] ;  /* 0x00076000010b7983 */ /* 0x000ee20000100800 */
[----:B------:R-:W-:Y:S01]  /*20640*/  FMUL R28, R28, c[0x0][0x188] ;  /* 0x000062001c1c7a20 */ /* 0x000fe20000400000 */
[----:B0-----:R-:W-:-:S04]  /*20650*/  FMNMX R0, R8, R0, !PT ;  /* 0x0000000008007209 */ /* 0x001fc80007800000 */
[----:B------:R-:W-:Y:S02]  /*20660*/  FMNMX R10, R28, R10, !PT ;  /* 0x0000000a1c0a7209 */ /* 0x000fe40007800000 */
[----:B------:R-:W2:Y:S04]  /*20670*/  LDL.LU R28, [R1+0x1ed0] ;  /* 0x001ed000011c7983 */ /* 0x000ea80000300800 */
[----:B------:R-:W0:Y:S01]  /*20680*/  SHFL.BFLY PT, R2, R3, 0x2, 0x1f ;  /* 0x0c401f0003027f89 */ /* 0x000e2200000e0000 */
[----:B---3--:R-:W-:-:S05]  /*20690*/  FMUL R8, R11, c[0x0][0x188] ;  /* 0x000062000b087a20 */ /* 0x008fca0000400000 */
[----:B------:R-:W-:Y:S02]  /*206a0*/  FMNMX R9, R8, R9, !PT ;  /* 0x0000000908097209 */ /* 0x000fe40007800000 */
[----:B------:R-:W3:Y:S01]  /*206b0*/  LDL R8, [R1+0x76c] ;  /* 0x00076c0001087983 */ /* 0x000ee20000100800 */
[----:B----4-:R-:W-:-:S05]  /*206c0*/  FMUL R11, R27, c[0x0][0x188] ;  /* 0x000062001b0b7a20 */ /* 0x010fca0000400000 */
[----:B------:R-:W-:Y:S02]  /*206d0*/  FMNMX R10, R11, R10, !PT ;  /* 0x0000000a0b0a7209 */ /* 0x000fe40007800000 */
[----:B------:R-:W4:Y:S01]  /*206e0*/  LDL R11, [R1+0x764] ;  /* 0x00076400010b7983 */ /* 0x000f220000100800 */
[----:B0-----:R-:W-:Y:S02]  /*206f0*/  FMNMX R2, R3, R2, !PT ;  /* 0x0000000203027209 */ /* 0x001fe40007800000 */
[----:B--2---:R-:W-:-:S05]  /*20700*/  FMNMX R27, R0, R29, !PT ;  /* 0x0000001d001b7209 */ /* 0x004fca0007800000 */
[----:B------:R-:W-:Y:S01]  /*20710*/  STL [R1+0x60c], R27 ;  /* 0x00060c1b01007387 */ /* 0x000fe20000100800 */
[----:B---3--:R-:W-:-:S03]  /*20720*/  FMUL R3, R8, c[0x0][0x188] ;  /* 0x0000620008037a20 */ /* 0x008fc60000400000 */
[----:B------:R-:W0:Y:S02]  /*20730*/  S2R R8, SR_TID.X ;  /* 0x0000000000087919 */ /* 0x000e240000002100 */
[----:B------:R-:W-:Y:S01]  /*20740*/  FMNMX R3, R3, R10, !PT ;  /* 0x0000000a03037209 */ /* 0x000fe20007800000 */
[----:B----4-:R-:W-:Y:S02]  /*20750*/  FMUL R0, R11, c[0x0][0x188] ;  /* 0x000062000b007a20 */ /* 0x010fe40000400000 */
[----:B------:R-:W-:Y:S01]  /*20760*/  FFMA R10, R12, c[0x0][0x188], -R27 ;  /* 0x000062000c0a7a23 */ /* 0x000fe2000000081b */
[----:B0-----:R-:W-:-:S04]  /*20770*/  LOP3.LUT R11, R8, 0xff, RZ, 0xc0, !PT ;  /* 0x000000ff080b7812 */ /* 0x001fc800078ec0ff */
[----:B------:R-:W-:Y:S01]  /*20780*/  SHF.L.U32 R12, R11, 0x1, RZ ;  /* 0x000000010b0c7819 */ /* 0x000fe200000006ff */
[----:B------:R-:W-:Y:S02]  /*20790*/  FFMA R11, R13, c[0x0][0x188], -R27 ;  /* 0x000062000d0b7a23 */ /* 0x000fe4000000081b */
[----:B------:R-:W0:Y:S01]  /*207a0*/  S2R R13, SR_TID.X ;  /* 0x00000000000d7919 */ /* 0x000e220000002100 */
[----:B------:R-:W-:-:S06]  /*207b0*/  FMUL R10, R10, 1.4426950216293334961 ;  /* 0x3fb8aa3b0a0a7820 */ /* 0x000fcc0000400000 */
[----:B------:R-:W1:Y:S01]  /*207c0*/  MUFU.EX2 R10, R10 ;  /* 0x0000000a000a7308 */ /* 0x000e620000000800 */
[----:B0-----:R-:W-:-:S04]  /*207d0*/  LOP3.LUT R13, R13, 0xc0, RZ, 0xc0, !PT ;  /* 0x000000c00d0d7812 */ /* 0x001fc800078ec0ff */
[----:B------:R-:W-:-:S04]  /*207e0*/  SHF.R.U32.HI R13, RZ, 0x2, R13 ;  /* 0x00000002ff0d7819 */ /* 0x000fc8000001160d */
[----:B------:R-:W-:Y:S01]  /*207f0*/  LOP3.LUT R13, R12, R13, RZ, 0x3c, !PT ;  /* 0x0000000d0c0d7212 */ /* 0x000fe200078e3cff */
[----:B------:R-:W-:-:S03]  /*20800*/  FMUL R12, R11, 1.4426950216293334961 ;  /* 0x3fb8aa3b0b0c7820 */ /* 0x000fc60000400000 */
[----:B------:R-:W-:Y:S01]  /*20810*/  LOP3.LUT R13, R13, 0x40, RZ, 0x3c, !PT ;  /* 0x000000400d0d7812 */ /* 0x000fe200078e3cff */
[----:B-1----:R-:W-:Y:S01]  /*20820*/  STL [R1+0x94c], R10 ;  /* 0x00094c0a01007387 */ /* 0x002fe20000100800 */
[----:B------:R-:W-:Y:S02]  /*20830*/  FFMA R11, R16, c[0x0][0x188], -R27 ;  /* 0x00006200100b7a23 */ /* 0x000fe4000000081b */
[----:B------:R-:W2:Y:S01]  /*20840*/  LDL.LU R16, [R1+0x44] ;  /* 0x0000440001107983 */ /* 0x000ea20000300800 */
[----:B------:R0:W-:Y:S04]  /*20850*/  STS.U16 [R13+0x20e00], R28 ;  /* 0x020e001c0d007388 */ /* 0x0001e80000000400 */
[----:B0-----:R-:W3:Y:S01]  /*20860*/  LDL.LU R28, [R1+0x2dc] ;  /* 0x0002dc00011c7983 */ /* 0x001ee20000300800 */
[----:B------:R-:W0:Y:S03]  /*20870*/  MUFU.EX2 R12, R12 ;  /* 0x0000000c000c7308 */ /* 0x000e260000000800 */
[----:B0-----:R0:W-:Y:S02]  /*20880*/  STL [R1+0x944], R12 ;  /* 0x0009440c01007387 */ /* 0x0011e40000100800 */
[----:B0-----:R-:W-:-:S02]  /*20890*/  FMUL R12, R11, 1.4426950216293334961 ;  /* 0x3fb8aa3b0b0c7820 */ /* 0x001fc40000400000 */
[----:B------:R-:W-:Y:S02]  /*208a0*/  FFMA R11, R17, c[0x0][0x188], -R27 ;  /* 0x00006200110b7a23 */ /* 0x000fe4000000081b */
[----:B------:R-:W4:Y:S01]  /*208b0*/  LDL.LU R17, [R1+0x4c] ;  /* 0x00004c0001117983 */ /* 0x000f220000300800 */
[----:B------:R-:W-:-:S05]  /*208c0*/  FMNMX R0, R0, R9, !PT ;  /* 0x0000000900007209 */ /* 0x000fca0007800000 */
[----:B------:R-:W0:Y:S04]  /*208d0*/  SHFL.BFLY PT, R9, R0, 0x2, 0x1f ;  /* 0x0c401f0000097f89 */ /* 0x000e2800000e0000 */
[----:B------:R-:W1:Y:S04]  /*208e0*/  SHFL.BFLY PT, R8, R2, 0x1, 0x1f ;  /* 0x0c201f0002087f89 */ /* 0x000e6800000e0000 */
[----:B------:R-:W1:Y:S01]  /*208f0*/  SHFL.BFLY PT, R10, R3, 0x2, 0x1f ;  /* 0x0c401f00030a7f89 */ /* 0x000e6200000e0000 */
[----:B------:R-:W-:Y:S01]  /*20900*/  FMUL R11, R11, 1.4426950216293334961 ;  /* 0x3fb8aa3b0b0b7820 */ /* 0x000fe20000400000 */
[----:B------:R-:W0:Y:S02]  /*20910*/  MUFU.EX2 R12, R12 ;  /* 0x0000000c000c7308 */ /* 0x000e240000000800 */
[----:B0-----:R-:W-:-:S06]  /*20920*/  FMNMX R0, R0, R9, !PT ;  /* 0x0000000900007209 */ /* 0x001fcc0007800000 */
[----:B------:R-:W0:Y:S01]  /*20930*/  MUFU.EX2 R9, R11 ;  /* 0x0000000b00097308 */ /* 0x000e220000000800 */
[----:B-1----:R-:W-:Y:S01]  /*20940*/  FMNMX R2, R2, R8, !PT ;  /* 0x0000000802027209 */ /* 0x002fe20007800000 */
[----:B------:R-:W-:Y:S01]  /*20950*/  FADD R8, -R27, R29 ;  /* 0x0000001d1b087221 */ /* 0x000fe20000000100 */
[----:B------:R-:W-:Y:S01]  /*20960*/  STL [R1+0x948], R12 ;  /* 0x0009480c01007387 */ /* 0x000fe20000100800 */
[----:B------:R-:W5:Y:S01]  /*20970*/  LDL.LU R29, [R1+0x1ecc] ;  /* 0x001ecc00011d7983 */ /* 0x000f620000300800 */
[----:B------:R-:W-:Y:S02]  /*20980*/  FMNMX R3, R3, R10, !PT ;  /* 0x0000000a03037209 */ /* 0x000fe40007800000 */
[----:B0-----:R0:W-:Y:S01]  /*20990*/  STL [R1+0x950], R9 ;  /* 0x0009500901007387 */ /* 0x0011e20000100800 */
[----:B---3--:R-:W-:Y:S01]  /*209a0*/  FMNMX R27, R2, R28, !PT ;  /* 0x0000001c021b7209 */ /* 0x008fe20007800000 */
[----:B------:R-:W-:-:S04]  /*209b0*/  FMUL R2, R8, 1.4426950216293334961 ;  /* 0x3fb8aa3b08027820 */ /* 0x000fc80000400000 */
[--C-:B------:R-:W-:Y:S01]  /*209c0*/  FFMA R8, R14, c[0x0][0x188], -R27.reuse ;  /* 0x000062000e087a23 */ /* 0x100fe2000000081b */
[----:B0-----:R-:W0:Y:S03]  /*209d0*/  MUFU.EX2 R9, R2 ;  /* 0x0000000200097308 */ /* 0x001e260000000800 */
[----:B------:R-:W-:Y:S01]  /*209e0*/  FMUL R10, R8, 1.4426950216293334961 ;  /* 0x3fb8aa3b080a7820 */ /* 0x000fe20000400000 */
[----:B------:R-:W-:Y:S05]  /*209f0*/  STL [R1+0x608], R27 ;  /* 0x0006081b01007387 */ /* 0x000fea0000100800 */
[----:B------:R-:W1:Y:S01]  /*20a00*/  MUFU.EX2 R10, R10 ;  /* 0x0000000a000a7308 */ /* 0x000e620000000800 */
[----:B0-----:R0:W-:Y:S02]  /*20a10*/  STL [R1+0x7ac], R9 ;  /* 0x0007ac0901007387 */ /* 0x0011e40000100800 */
[----:B0-----:R-:W-:-:S02]  /*20a20*/  FFMA R9, R15, c[0x0][0x188], -R27 ;  /* 0x000062000f097a23 */ /* 0x001fc4000000081b */
[----:B------:R-:W3:Y:S01]  /*20a30*/  LDL.LU R15, [R1+0x300] ;  /* 0x00030000010f7983 */ /* 0x000ee20000300800 */
[----:B-1----:R0:W-:Y:S02]  /*20a40*/  STL [R1+0x938], R10 ;  /* 0x0009380a01007387 */ /* 0x0021e40000100800 */
[----:B------:R-:W3:Y:S02]  /*20a50*/  LDL.LU R11, [R1+0x304] ;  /* 0x00030400010b7983 */ /* 0x000ee40000300800 */
[----:B0-----:R-:W-:-:S06]  /*20a60*/  FMUL R10, R9, 1.4426950216293334961 ;  /* 0x3fb8aa3b090a7820 */ /* 0x001fcc0000400000 */
[----:B------:R-:W0:Y:S01]  /*20a70*/  MUFU.EX2 R10, R10 ;  /* 0x0000000a000a7308 */ /* 0x000e220000000800 */
[----:B------:R-:W-:Y:S02]  /*20a80*/  FFMA R9, R18, c[0x0][0x188], -R27 ;  /* 0x0000620012097a23 */ /* 0x000fe4000000081b */
[----:B------:R-:W3:Y:S01]  /*20a90*/  LDL.LU R18, [R1+0x58] ;  /* 0x0000580001127983 */ /* 0x000ee20000300800 */
[----:B------:R-:W3:Y:S03]  /*20aa0*/  LDL.LU R14, [R1+0x54] ;  /* 0x00005400010e7983 */ /* 0x000ee60000300800 */
[----:B----4-:R1:W-:Y:S01]  /*20ab0*/  STS.U16 [R13+0x21200], R17 ;  /* 0x021200110d007388 */ /* 0x0103e20000000400 */
[----:B--2---:R2:W-:Y:S03]  /*20ac0*/  STS.U16 [R13+0x21600], R16 ;  /* 0x021600100d007388 */ /* 0x0045e60000000400 */
[----:B0-----:R0:W-:Y:S01]  /*20ad0*/  STL [R1+0x934], R10 ;  /* 0x0009340a01007387 */ /* 0x0011e20000100800 */
[----:B------:R-:W4:Y:S02]  /*20ae0*/  LDL.LU R12, [R1+0x50] ;  /* 0x00005000010c7983 */ /* 0x000f240000300800 */
[----:B-1----:R-:W4:Y:S02]  /*20af0*/  LDL.LU R17, [R1+0x48] ;  /* 0x0000480001117983 */ /* 0x002f240000300800 */
[----:B--2---:R-:W2:Y:S01]  /*20b00*/  LDL.LU R16, [R1+0x40] ;  /* 0x0000400001107983 */ /* 0x004ea20000300800 */
[----:B------:R-:W1:Y:S04]  /*20b10*/  SHFL.BFLY PT, R2, R0, 0x1, 0x1f ;  /* 0x0c201f0000027f89 */ /* 0x000e6800000e0000 */
[----:B------:R-:W1:Y:S01]  /*20b20*/  SHFL.BFLY PT, R8, R3, 0x1, 0x1f ;  /* 0x0c201f0003087f89 */ /* 0x000e6200000e0000 */
[----:B0-----:R-:W-:-:S02]  /*20b30*/  FMUL R10, R9, 1.4426950216293334961 ;  /* 0x3fb8aa3b090a7820 */ /* 0x001fc40000400000 */
[----:B------:R-:W-:Y:S01]  /*20b40*/  FFMA R9, R19, c[0x0][0x188], -R27 ;  /* 0x0000620013097a23 */ /* 0x000fe2000000081b */
[----:B-----5:R-:W-:Y:S03]  /*20b50*/  STS.U16 [R13+0x21a00], R29 ;  /* 0x021a001d0d007388 */ /* 0x020fe60000000400 */
[----:B------:R-:W-:Y:S01]  /*20b60*/  FMUL R9, R9, 1.4426950216293334961 ;  /* 0x3fb8aa3b09097820 */ /* 0x000fe20000400000 */
[----:B------:R-:W0:Y:S08]  /*20b70*/  MUFU.EX2 R10, R10 ;  /* 0x0000000a000a7308 */ /* 0x000e300000000800 */
[----:B------:R-:W5:Y:S01]  /*20b80*/  MUFU.EX2 R9, R9 ;  /* 0x0000000900097308 */ /* 0x000f620000000800 */
[----:B-1----:R-:W-:Y:S01]  /*20b90*/  FMNMX R2, R0, R2, !PT ;  /* 0x0000000200027209 */ /* 0x002fe20007800000 */
[----:B------:R-:W-:Y:S01]  /*20ba0*/  FADD R0, -R27, R28 ;  /* 0x0000001c1b007221 */ /* 0x000fe20000000100 */
[----:B------:R-:W-:Y:S01]  /*20bb0*/  FMNMX R3, R3, R8, !PT ;  /* 0x0000000803037209 */ /* 0x000fe20007800000 */
[----:B0-----:R0:W-:Y:S01]  /*20bc0*/  STL [R1+0x940], R10 ;  /* 0x0009400a01007387 */ /* 0x0011e20000100800 */
[----:B------:R-:W2:Y:S02]  /*20bd0*/  LDL.LU R27, [R1+0x34] ;  /* 0x00003400011b7983 */ /* 0x000ea40000300800 */
[----:B-----5:R1:W-:Y:S02]  /*20be0*/  STL [R1+0x93c], R9 ;  /* 0x00093c0901007387 */ /* 0x0203e40000100800 */
[----:B------:R-:W5:Y:S01]  /*20bf0*/  LDL.LU R8, [R1+0x38] ;  /* 0x0000380001087983 */ /* 0x000f620000300800 */
[----:B0-----:R-:W5:Y:S01]  /*20c00*/  LDL.LU R10, [R1+0x24] ;  /* 0x00002400010a7983 */ /* 0x001f620000300800 */
[----:B-1----:R-:W5:Y:S01]  /*20c10*/  LDL.LU R9, [R1+0x18] ;  /* 0x0000180001097983 */ /* 0x002f620000300800 */
[----:B---3--:R-:W-:Y:S01]  /*20c20*/  FMNMX R29, R2, R15, !PT ;  /* 0x0000000f021d7209 */ /* 0x008fe20007800000 */
[----:B------:R-:W-:-:S04]  /*20c30*/  FMUL R2, R0, 1.4426950216293334961 ;  /* 0x3fb8aa3b00027820 */ /* 0x000fc80000400000 */
[----:B------:R-:W-:Y:S02]  /*20c40*/  FFMA R0, R4, c[0x0][0x188], -R29 ;  /* 0x0000620004007a23 */ /* 0x000fe4000000081d */
[----:B------:R-:W0:Y:S02]  /*20c50*/  MUFU.EX2 R2, R2 ;  /* 0x0000000200027308 */ /* 0x000e240000000800 */
[----:B------:R-:W-:-:S06]  /*20c60*/  FMUL R4, R0, 1.4426950216293334961 ;  /* 0x3fb8aa3b00047820 */ /* 0x000fcc0000400000 */
[----:B------:R-:W1:Y:S01]  /*20c70*/  MUFU.EX2 R4, R4 ;  /* 0x0000000400047308 */ /* 0x000e620000000800 */
[----:B------:R-:W-:-:S05]  /*20c80*/  FMNMX R28, R3, R11, !PT ;  /* 0x0000000b031c7209 */ /* 0x000fca0007800000 */
[--C-:B------:R-:W-:Y:S01]  /*20c90*/  FFMA R3, R6, c[0x0][0x188], -R28.reuse ;  /* 0x0000620006037a23 */ /* 0x100fe2000000081c */
[----:B0-----:R0:W-:Y:S01]  /*20ca0*/  STL [R1+0x7a8], R2 ;  /* 0x0007a80201007387 */ /* 0x0011e20000100800 */
[----:B------:R-:W-:-:S03]  /*20cb0*/  FFMA R0, R7, c[0x0][0x188], -R28 ;  /* 0x0000620007007a23 */ /* 0x000fc6000000081c */
[----:B------:R3:W-:Y:S01]  /*20cc0*/  STS.U16 [R13+0x21e00], R18 ;  /* 0x021e00120d007388 */ /* 0x0007e20000000400 */
[----:B------:R1:W-:Y:S02]  /*20cd0*/  STS.U16 [R13+0x22200], R14 ;  /* 0x0222000e0d007388 */ /* 0x0003e40000000400 */
[----:B0-----:R-:W-:Y:S02]  /*20ce0*/  FFMA R2, R5, c[0x0][0x188], -R29 ;  /* 0x0000620005027a23 */ /* 0x001fe4000000081d */
[----:B------:R-:W5:Y:S01]  /*20cf0*/  LDL.LU R5, [R1+0x1c] ;  /* 0x00001c0001057983 */ /* 0x000f620000300800 */
[----:B------:R-:W5:Y:S02]  /*20d00*/  LDL.LU R6, [R1+0x20] ;  /* 0x0000200001067983 */ /* 0x000f640000300800 */
[----:B------:R-:W5:Y:S02]  /*20d10*/  LDL.LU R7, [R1+0x28] ;  /* 0x0000280001077983 */ /* 0x000f640000300800 */
[----:B------:R-:W5:Y:S01]  /*20d20*/  LDL.LU R19, [R1+0x14] ;  /* 0x0000140001137983 */ /* 0x000f620000300800 */
[----:B---3--:R-:W3:Y:S01]  /*20d30*/  LDL.LU R18, [R1+0x10] ;  /* 0x0000100001127983 */ /* 0x008ee20000300800 */
[----:B-1----:R-:W-:Y:S03]  /*20d40*/  STL [R1+0x930], R4 ;  /* 0x0009300401007387 */ /* 0x002fe60000100800 */
[----:B----4-:R0:W-:Y:S01]  /*20d50*/  STS.U16 [R13+0x22600], R12 ;  /* 0x0226000c0d007388 */ /* 0x0101e20000000400 */
[----:B------:R-:W4:Y:S02]  /*20d60*/  LDL.LU R14, [R1+0xc] ;  /* 0x00000c00010e7983 */ /* 0x000f240000300800 */
[----:B------:R1:W-:Y:S02]  /*20d70*/  STS.U16 [R13+0x22a00], R17 ;  /* 0x022a00110d007388 */ /* 0x0003e40000000400 */
[----:B--2---:R2:W-:Y:S01]  /*20d80*/  STS.U16 [R13+0x22e00], R16 ;  /* 0x022e00100d007388 */ /* 0x0045e20000000400 */
[----:B0-----:R-:W3:Y:S01]  /*20d90*/  LDL.LU R12, [R1+0x8] ;  /* 0x00000800010c7983 */ /* 0x001ee20000300800 */
[----:B-1----:R-:W3:Y:S02]  /*20da0*/  LDL.LU R17, [R1+0x4] ;  /* 0x0000040001117983 */ /* 0x002ee40000300800 */
[----:B--2---:R-:W2:Y:S02]  /*20db0*/  LDL.LU R16, [R1] ;  /* 0x0000000001107983 */ /* 0x004ea40000300800 */
[----:B------:R-:W-:-:S02]  /*20dc0*/  FMUL R4, R2, 1.4426950216293334961 ;  /* 0x3fb8aa3b02047820 */ /* 0x000fc40000400000 */
[----:B------:R-:W2:Y:S04]  /*20dd0*/  LDL.LU R2, [R1+0x3c] ;  /* 0x00003c0001027983 */ /* 0x000ea80000300800 */
[----:B--2---:R0:W-:Y:S01]  /*20de0*/  STS.U16 [R13+0x23200], R2 ;  /* 0x023200020d007388 */ /* 0x0041e20000000400 */
[----:B-----5:R1:W-:Y:S02]  /*20df0*/  STS.U16 [R13+0x23600], R8 ;  /* 0x023600080d007388 */ /* 0x0203e40000000400 */
[----:B0-----:R-:W-:Y:S01]  /*20e00*/  FFMA R2, R20, c[0x0][0x188], -R29 ;  /* 0x0000620014027a23 */ /* 0x001fe2000000081d */
[----:B-1----:R0:W1:Y:S01]  /*20e10*/  MUFU.EX2 R8, R4 ;  /* 0x0000000400087308 */ /* 0x0020620000000800 */
[----:B------:R-:W2:Y:S04]  /*20e20*/  LDL.LU R20, [R1+0x2c] ;  /* 0x00002c0001147983 */ /* 0x000ea80000300800 */
[----:B0-----:R-:W5:Y:S04]  /*20e30*/  LDL.LU R4, [R1+0x30] ;  /* 0x0000300001047983 */ /* 0x001f680000300800 */
[----:B------:R0:W-:Y:S04]  /*20e40*/  STS.U16 [R13+0x23a00], R27 ;  /* 0x023a001b0d007388 */ /* 0x0001e80000000400 */
[----:B0-----:R-:W4:Y:S01]  /*20e50*/  LDL.LU R27, [R1+0x1ec8] ;  /* 0x001ec800011b7983 */ /* 0x001f220000300800 */
[----:B------:R-:W-:-:S02]  /*20e60*/  FMUL R3, R3, 1.4426950216293334961 ;  /* 0x3fb8aa3b03037820 */ /* 0x000fc40000400000 */
[----:B-1----:R-:W-:Y:S02]  /*20e70*/  STL [R1+0x928], R8 ;  /* 0x0009280801007387 */ /* 0x002fe40000100800 */
[----:B------:R-:W-:Y:S01]  /*20e80*/  STL [R1+0x1eb0], R8 ;  /* 0x001eb00801007387 */ /* 0x000fe20000100800 */
[----:B-----5:R-:W-:Y:S01]  /*20e90*/  STS.U16 [R13+0x23e00], R4 ;  /* 0x023e00040d007388 */ /* 0x020fe20000000400 */
[----:B--2---:R-:W-:Y:S02]  /*20ea0*/  STS.U16 [R13+0x24200], R20 ;  /* 0x024200140d007388 */ /* 0x004fe40000000400 */
[----:B------:R-:W-:Y:S02]  /*20eb0*/  STS.U16 [R13+0x24600], R7 ;  /* 0x024600070d007388 */ /* 0x000fe40000000400 */
[----:B------:R-:W-:Y:S01]  /*20ec0*/  STS.U16 [R13+0x24a00], R10 ;  /* 0x024a000a0d007388 */ /* 0x000fe20000000400 */
[----:B------:R-:W-:Y:S01]  /*20ed0*/  STS.U16 [R13+0x24e00], R6 ;  /* 0x024e00060d007388 */ /* 0x000fe20000000400 */
[----:B------:R-:W-:Y:S02]  /*20ee0*/  STS.U16 [R13+0x25200], R5 ;  /* 0x025200050d007388 */ /* 0x000fe40000000400 */
[----:B------:R-:W-:Y:S02]  /*20ef0*/  STS.U16 [R13+0x25600], R9 ;  /* 0x025600090d007388 */ /* 0x000fe40000000400 */
[----:B------:R-:W-:Y:S01]  /*20f00*/  STS.U16 [R13+0x25a00], R19 ;  /* 0x025a00130d007388 */ /* 0x000fe20000000400 */
[----:B---3--:R-:W-:Y:S01]  /*20f10*/  STS.U16 [R13+0x25e00], R18 ;  /* 0x025e00120d007388 */ /* 0x008fe20000000400 */
[----:B----4-:R-:W-:Y:S03]  /*20f20*/  STS.U16 [R13+0x26200], R14 ;  /* 0x0262000e0d007388 */ /* 0x010fe60000000400 */
[----:B------:R-:W-:Y:S01]  /*20f30*/  STS.U16 [R13+0x26600], R12 ;  /* 0x0266000c0d007388 */ /* 0x000fe20000000400 */
[----:B------:R-:W-:Y:S03]  /*20f40*/  STS.U16 [R13+0x26a00], R17 ;  /* 0x026a00110d007388 */ /* 0x000fe60000000400 */
[----:B------:R0:W-:Y:S04]  /*20f50*/  STS.U16 [R13+0x26e00], R16 ;  /* 0x026e00100d007388 */ /* 0x0001e80000000400 */
[----:B0-----:R-:W0:Y:S01]  /*20f60*/  S2R R16, SR_TID.X ;  /* 0x0000000000107919 */ /* 0x001e220000002100 */
[----:B------:R-:W-:Y:S02]  /*20f70*/  STS.U16 [R13+0x27200], R27 ;  /* 0x0272001b0d007388 */ /* 0x000fe40000000400 */
[----:B------:R-:W-:Y:S02]  /*20f80*/  STS.U16 [R13+0x27600], R26 ;  /* 0x0276001a0d007388 */ /* 0x000fe40000000400 */
[----:B------:R-:W-:Y:S01]  /*20f90*/  STS.U16 [R13+0x27a00], R25 ;  /* 0x027a00190d007388 */ /* 0x000fe20000000400 */
[----:B------:R-:W-:Y:S01]  /*20fa0*/  STS.U16 [R13+0x27e00], R24 ;  /* 0x027e00180d007388 */ /* 0x000fe20000000400 */
[----:B------:R-:W-:Y:S02]  /*20fb0*/  BAR.SYNC.DEFER_BLOCKING 0x0 ;  /* 0x0000000000007b1d */ /* 0x000fe40000010000 */
[----:B------:R-:W-:-:S02]  /*20fc0*/  FMUL R4, R2, 1.4426950216293334961 ;  /* 0x3fb8aa3b02047820 */ /* 0x000fc40000400000 */
[----:B------:R-:W-:Y:S02]  /*20fd0*/  FFMA R2, R21, c[0x0][0x188], -R29 ;  /* 0x0000620015027a23 */ /* 0x000fe4000000081d */
[----:B------:R1:W2:Y:S01]  /*20fe0*/  MUFU.EX2 R10, R4 ;  /* 0x00000004000a7308 */ /* 0x0002a20000000800 */
[C---:B0-----:R-:W-:Y:S01]  /*20ff0*/  LOP3.LUT R17, R16.reuse, 0x7, RZ, 0xc0, !PT ;  /* 0x0000000710117812 */ /* 0x041fe200078ec0ff */
[----:B------:R-:W-:-:S04]  /*21000*/  IMAD.SHL.U32 R16, R16, 0x2, RZ ;  /* 0x0000000210107824 */ /* 0x000fc800078e00ff */
[----:B------:R-:W-:Y:S02]  /*21010*/  IMAD R5, R17, 0x90, RZ ;  /* 0x0000009011057824 */ /* 0x000fe400078e02ff */
[----:B-1----:R-:W-:-:S03]  /*21020*/  FMUL R4, R2, 1.4426950216293334961 ;  /* 0x3fb8aa3b02047820 */ /* 0x002fc60000400000 */
[----:B------:R-:W-:Y:S01]  /*21030*/  LOP3.LUT R5, R5, 0x30, R16, 0x78, !PT ;  /* 0x0000003005057812 */ /* 0x000fe200078e7810 */
[----:B------:R-:W-:-:S04]  /*21040*/  FADD R2, -R29, R15 ;  /* 0x0000000f1d027221 */ /* 0x000fc80000000100 */
[----:B------:R-:W0:Y:S01]  /*21050*/  LDSM.16.M88.4 R12, [R5+0x20000] ;  /* 0x02000000050c783b */ /* 0x000e220000000200 */
[----:B------:R-:W-:Y:S01]  /*21060*/  FMUL R2, R2, 1.4426950216293334961 ;  /* 0x3fb8aa3b02027820 */ /* 0x000fe20000400000 */
[----:B------:R-:W1:Y:S08]  /*21070*/  MUFU.EX2 R4, R4 ;  /* 0x0000000400047308 */ /* 0x000e700000000800 */
[----:B------:R-:W3:Y:S08]  /*21080*/  MUFU.EX2 R2, R2 ;  /* 0x0000000200027308 */ /* 0x000ef00000000800 */
[----:B------:R4:W5:Y:S01]  /*21090*/  MUFU.EX2 R9, R3 ;  /* 0x0000000300097308 */ /* 0x0009620000000800 */
[----:B--2---:R-:W-:Y:S01]  /*210a0*/  STL [R1+0x92c], R10 ;  /* 0x00092c0a01007387 */ /* 0x004fe20000100800 */
[----:B------:R-:W-:Y:S02]  /*210b0*/  STL [R1+0x1eb4], R10 ;  /* 0x001eb40a01007387 */ /* 0x000fe40000100800 */
[----:B------:R2:W-:Y:S01]  /*210c0*/  STL [R1+0x1bc8], R29 ;  /* 0x001bc81d01007387 */ /* 0x0005e20000100800 */
[----:B-1----:R-:W-:Y:S01]  /*210d0*/  STL [R1+0x924], R4 ;  /* 0x0009240401007387 */ /* 0x002fe20000100800 */
[----:B---3--:R-:W-:Y:S02]  /*210e0*/  STL [R1+0x7a4], R2 ;  /* 0x0007a40201007387 */ /* 0x008fe40000100800 */
[----:B--2---:R-:W2:Y:S01]  /*210f0*/  LDL R29, [R1+0x7a8] ;  /* 0x0007a800011d7983 */ /* 0x004ea20000100800 */
[----:B0-----:R0:W-:Y:S01]  /*21100*/  STL [R1+0x1c2c], R14 ;  /* 0x001c2c0e01007387 */ /* 0x0011e20000100800 */
[----:B------:R1:W-:Y:S02]  /*21110*/  STL [R1+0x1c28], R15 ;  /* 0x001c280f01007387 */ /* 0x0003e40000100800 */
[----:B----4-:R-:W2:Y:S02]  /*21120*/  LDL.LU R3, [R1+0x930] ;  /* 0x0009300001037983 */ /* 0x010ea40000300800 */
[----:B-----5:R-:W-:Y:S01]  /*21130*/  STL [R1+0x918], R9 ;  /* 0x0009180901007387 */ /* 0x020fe20000100800 */
[----:B------:R-:W4:Y:S04]  /*21140*/  LDL R10, [R1+0x944] ;  /* 0x00094400010a7983 */ /* 0x000f280000100800 */
[----:B------:R-:W4:Y:S04]  /*21150*/  LDL R20, [R1+0x94c] ;  /* 0x00094c0001147983 */ /* 0x000f280000100800 */
[----:B------:R-:W5:Y:S04]  /*21160*/  LDL R8, [R1+0x934] ;  /* 0x0009340001087983 */ /* 0x000f680000100800 */
[----:B------:R-:W5:Y:S04]  /*21170*/  LDL R21, [R1+0x938] ;  /* 0x0009380001157983 */ /* 0x000f680000100800 */
[----:B0-----:R-:W2:Y:S04]  /*21180*/  LDL R14, [R1+0x924] ;  /* 0x00092400010e7983 */ /* 0x001ea80000100800 */
[----:B------:R-:W0:Y:S01]  /*21190*/  S2R R16, SR_TID.X ;  /* 0x0000000000107919 */ /* 0x000e220000002100 */
[----:B------:R-:W-:-:S02]  /*211a0*/  FMUL R2, R0, 1.4426950216293334961 ;  /* 0x3fb8aa3b00027820 */ /* 0x000fc40000400000 */
[----:B------:R-:W-:Y:S02]  /*211b0*/  FFMA R0, R22, c[0x0][0x188], -R28 ;  /* 0x0000620016007a23 */ /* 0x000fe4000000081c */
[----:B------:R-:W2:Y:S01]  /*211c0*/  LDL R22, [R1+0x948] ;  /* 0x0009480001167983 */ /* 0x000ea20000100800 */
[----:B-1----:R1:W0:Y:S02]  /*211d0*/  MUFU.EX2 R15, R2 ;  /* 0x00000002000f7308 */ /* 0x0022240000000800 */
[----:B-1----:R-:W-:Y:S02]  /*211e0*/  FMUL R2, R0, 1.4426950216293334961 ;  /* 0x3fb8aa3b00027820 */ /* 0x002fe40000400000 */
[----:B------:R-:W-:-:S04]  /*211f0*/  FADD R0, -R28, R11 ;  /* 0x0000000b1c007221 */ /* 0x000fc80000000100 */
[----:B------:R1:W2:Y:S01]  /*21200*/  MUFU.EX2 R11, R2 ;  /* 0x00000002000b7308 */ /* 0x0002a20000000800 */
[----:B0-----:R-:W-:Y:S01]  /*21210*/  LOP3.LUT R17, R16, 0x7, RZ, 0xc0, !PT ;  /* 0x0000000710117812 */ /* 0x001fe200078ec0ff */
[----:B-1----:R-:W-:Y:S01]  /*21220*/  FMUL R2, R0, 1.4426950216293334961 ;  /* 0x3fb8aa3b00027820 */ /* 0x002fe20000400000 */
[----:B------:R-:W-:-:S05]  /*21230*/  SHF.L.U32 R16, R16, 0x1, RZ ;  /* 0x0000000110107819 */ /* 0x000fca00000006ff */
[----:B------:R0:W1:Y:S02]  /*21240*/  MUFU.EX2 R27, R2 ;  /* 0x00000002001b7308 */ /* 0x0000640000000800 */
[----:B0-----:R-:W-:-:S05]  /*21250*/  IMAD R2, R17, 0x90, RZ ;  /* 0x0000009011027824 */ /* 0x001fca00078e02ff */
[----:B------:R-:W-:Y:S01]  /*21260*/  LOP3.LUT R2, R2, 0x30, R16, 0x78, !PT ;  /* 0x0000003002027812 */ /* 0x000fe200078e7810 */
[----:B------:R-:W-:Y:S04]  /*21270*/  STL [R1+0x914], R15 ;  /* 0x0009140f01007387 */ /* 0x000fe80000100800 */
[----:B------:R-:W0:Y:S01]  /*21280*/  LDSM.16.M88.4 R16, [R2+0x20400] ;  /* 0x020400000210783b */ /* 0x000e220000000200 */
[----:B------:R-:W-:-:S04]  /*21290*/  FFMA R0, R23, c[0x0][0x188], -R28 ;  /* 0x0000620017007a23 */ /* 0x000fc8000000081c */
[----:B------:R-:W-:Y:S01]  /*212a0*/  FMUL R0, R0, 1.4426950216293334961 ;  /* 0x3fb8aa3b00007820 */ /* 0x000fe20000400000 */
[----:B--2---:R-:W-:Y:S01]  /*212b0*/  STL.64 [R1+0x1ec0], R14 ;  /* 0x001ec00e01007387 */ /* 0x004fe20000100a00 */
[----:B------:R-:W-:Y:S02]  /*212c0*/  STL.64 [R1+0x1eb8], R12 ;  /* 0x001eb80c01007387 */ /* 0x000fe40000100a00 */
[----:B------:R-:W2:Y:S04]  /*212d0*/  LDSM.16.M88.4 R12, [R2+0x20800] ;  /* 0x02080000020c783b */ /* 0x000ea80000000200 */
[----:B------:R-:W3:Y:S01]  /*212e0*/  LDL R23, [R1+0x940] ;  /* 0x0009400001177983 */ /* 0x000ee20000100800 */
[----:B------:R0:W-:Y:S01]  /*212f0*/  STL [R1+0x1bb8], R28 ;  /* 0x001bb81c01007387 */ /* 0x0001e20000100800 */
[----:B------:R-:W-:Y:S02]  /*21300*/  STL [R1+0x91c], R11 ;  /* 0x00091c0b01007387 */ /* 0x000fe40000100800 */
[----:B------:R-:W3:Y:S02]  /*21310*/  LDL.LU R4, [R1+0x590] ;  /* 0x0005900001047983 */ /* 0x000ee40000300800 */
[----:B------:R-:W3:Y:S01]  /*21320*/  LDL.LU R5, [R1+0x594] ;  /* 0x0005940001057983 */ /* 0x000ee20000300800 */
[----:B------:R-:W3:Y:S01]  /*21330*/  LDL.LU R6, [R1+0x598] ;  /* 0x0005980001067983 */ /* 0x000ee20000300800 */
[----:B------:R-:W3:Y:S02]  /*21340*/  LDL.LU R7, [R1+0x59c] ;  /* 0x00059c0001077983 */ /* 0x000ee40000300800 */
[----:B------:R-:W3:Y:S02]  /*21350*/  LDL.LU R24, [R1+0x240] ;  /* 0x0002400001187983 */ /* 0x000ee40000300800 */
[----:B------:R-:W3:Y:S01]  /*21360*/  LDL.LU R25, [R1+0x244] ;  /* 0x0002440001197983 */ /* 0x000ee20000300800 */
[----:B------:R-:W3:Y:S01]  /*21370*/  LDL.LU R26, [R1+0x248] ;  /* 0x00024800011a7983 */ /* 0x000ee20000300800 */
[----:B0-----:R-:W3:Y:S02]  /*21380*/  LDL.LU R28, [R1+0x24c] ;  /* 0x00024c00011c7983 */ /* 0x001ee40000300800 */
[----:B-1----:R-:W-:Y:S01]  /*21390*/  STL [R1+0x7a0], R27 ;  /* 0x0007a01b01007387 */ /* 0x002fe20000100800 */
[----:B------:R-:W-:Y:S04]  /*213a0*/  STL [R1+0x1eac], R16 ;  /* 0x001eac1001007387 */ /* 0x000fe80000100800 */
[----:B------:R0:W-:Y:S04]  /*213b0*/  STL [R1+0x1ea8], R17 ;  /* 0x001ea81101007387 */ /* 0x0001e80000100800 */
[----:B0-----:R-:W3:Y:S01]  /*213c0*/  LDL R17, [R1+0x7ac] ;  /* 0x0007ac0001117983 */ /* 0x001ee20000100800 */
[----:B------:R0:W-:Y:S01]  /*213d0*/  STL [R1+0x1c34], R18 ;  /* 0x001c341201007387 */ /* 0x0001e20000100800 */
[----:B------:R1:W1:Y:S02]  /*213e0*/  MUFU.EX2 R16, R0 ;  /* 0x0000000000107308 */ /* 0x0002640000000800 */
[----:B0-----:R-:W3:Y:S01]  /*213f0*/  LDL R18, [R1+0x7a4] ;  /* 0x0007a40001127983 */ /* 0x001ee20000100800 */
[----:B------:R0:W-:Y:S03]  /*21400*/  STL [R1+0x1c30], R19 ;  /* 0x001c301301007387 */ /* 0x0001e60000100800 */
[----:B0-----:R-:W3:Y:S01]  /*21410*/  LDL R19, [R1+0x93c] ;  /* 0x00093c0001137983 */ /* 0x001ee20000100800 */
[----:B--2---:R-:W-:Y:S02]  /*21420*/  STL.64 [R1+0x2b0], R12 ;  /* 0x0002b00c01007387 */ /* 0x004fe40000100a00 */
[----:B------:R0:W-:Y:S02]  /*21430*/  STL.64 [R1+0x2b8], R14 ;  /* 0x0002b80e01007387 */ /* 0x0001e40000100a00 */
[----:B0-----:R-:W2:Y:S01]  /*21440*/  LDL.LU.64 R14, [R1+0x1ec0] ;  /* 0x001ec000010e7983 */ /* 0x001ea20000300a00 */
[----:B------:R-:W2:Y:S02]  /*21450*/  LDL.LU.64 R12, [R1+0x1eb8] ;  /* 0x001eb800010c7983 */ /* 0x000ea40000300a00 */
[----:B-1----:R-:W2:Y:S02]  /*21460*/  LDL R0, [R1+0x950] ;  /* 0x0009500001007983 */ /* 0x002ea40000100800 */
[----:B------:R-:W-:Y:S01]  /*21470*/  STL [R1+0x920], R16 ;  /* 0x0009201001007387 */ /* 0x000fe20000100800 */
[----:B----4-:R-:W-:-:S02]  /*21480*/  F2FP.PACK_AB R20, R10, R20 ;  /* 0x000000140a14723e */ /* 0x010fc400000000ff */
[----:B------:R-:W4:Y:S01]  /*21490*/  LDL.LU R10, [R1+0x1eb4] ;  /* 0x001eb400010a7983 */ /* 0x000f220000300800 */
[----:B-----5:R-:W-:Y:S02]  /*214a0*/  F2FP.PACK_AB R21, R8, R21 ;  /* 0x000000150815723e */ /* 0x020fe400000000ff */
[----:B------:R-:W5:Y:S02]  /*214b0*/  LDL.LU R8, [R1+0x1eb0] ;  /* 0x001eb00001087983 */ /* 0x000f640000300800 */
[----:B------:R0:W-:Y:S02]  /*214c0*/  STL [R1+0x17d4], R3 ;  /* 0x0017d40301007387 */ /* 0x0001e40000100800 */
[C---:B---3--:R-:W-:Y:S02]  /*214d0*/  FMUL R6, R29.reuse, R6 ;  /* 0x000000061d067220 */ /* 0x048fe40000400000 */
[----:B------:R-:W-:Y:S02]  /*214e0*/  FMUL R7, R29, R7 ;  /* 0x000000071d077220 */ /* 0x000fe40000400000 */
[----:B------:R-:W-:-:S02]  /*214f0*/  FMUL R4, R17, R4 ;  /* 0x0000000411047220 */ /* 0x000fc40000400000 */
[----:B------:R-:W-:Y:S01]  /*21500*/  FMUL R5, R17, R5 ;  /* 0x0000000511057220 */ /* 0x000fe20000400000 */
[----:B------:R-:W-:Y:S02]  /*21510*/  F2FP.PACK_AB R23, R19, R23 ;  /* 0x000000171317723e */ /* 0x000fe400000000ff */
[----:B--2---:R-:W-:-:S07]  /*21520*/  F2FP.PACK_AB R22, R0, R22 ;  /* 0x000000160016723e */ /* 0x004fce00000000ff */
[----:B------:R-:W-:Y:S01]  /*21530*/  HMMA.16816.F32 R4, R20, R12, R4 ;  /* 0x0000000c1404723c */ /* 0x000fe20000001804 */
[C---:B------:R-:W-:Y:S02]  /*21540*/  FMUL R26, R27.reuse, R26 ;  /* 0x0000001a1b1a7220 */ /* 0x040fe40000400000 */
[----:B------:R-:W-:Y:S01]  /*21550*/  FMUL R27, R27, R28 ;  /* 0x0000001c1b1b7220 */ /* 0x000fe20000400000 */
[----:B----4-:R-:W-:Y:S02]  /*21560*/  F2FP.PACK_AB R10, R14, R10 ;  /* 0x0000000a0e0a723e */ /* 0x010fe400000000ff */
[----:B------:R-:W-:Y:S01]  /*21570*/  F2FP.PACK_AB R9, R15, R9 ;  /* 0x000000090f09723e */ /* 0x000fe200000000ff */
[----:B------:R-:W2:Y:S11]  /*21580*/  LDL.LU R28, [R1+0x58c] ;  /* 0x00058c00011c7983 */ /* 0x000eb60000300800 */
[----:B------:R-:W-:Y:S06]  /*21590*/  @!UPT UIADD3 URZ, URZ, URZ, URZ ;  /* 0x0000003f3f3ff290 */ /* 0x000fec000fffe03f */
[----:B------:R-:W-:Y:S01]  /*215a0*/  MOV R14, R5 ;  /* 0x00000005000e7202 */ /* 0x000fe20000000f00 */
[----:B------:R-:W-:Y:S01]  /*215b0*/  IMAD.MOV.U32 R15, RZ, RZ, R6 ;  /* 0x000000ffff0f7224 */ /* 0x000fe200078e0006 */
[----:B------:R-:W3:Y:S01]  /*215c0*/  LDL.LU R5, [R1+0x580] ;  /* 0x0005800001057983 */ /* 0x000ee20000300800 */
[----:B------:R-:W4:Y:S01]  /*215d0*/  LDL.LU R6, [R1+0x584] ;  /* 0x0005840001067983 */ /* 0x000f220000300800 */
[----:B------:R-:W-:Y:S02]  /*215e0*/  MOV R0, R7 ;  /* 0x0000000700007202 */ /* 0x000fe40000000f00 */
[----:B-----5:R-:W-:Y:S01]  /*215f0*/  F2FP.PACK_AB R8, R8, R3 ;  /* 0x000000030808723e */ /* 0x020fe200000000ff */
[----:B------:R-:W5:Y:S01]  /*21600*/  LDL.LU R7, [R1+0x588] ;  /* 0x0005880001077983 */ /* 0x000f620000300800 */
[----:B0-----:R-:W2:Y:S02]  /*21610*/  LDL.LU R3, [R1+0x238] ;  /* 0x0002380001037983 */ /* 0x001ea40000300800 */
[----:B------:R0:W-:Y:S02]  /*21620*/  STL [R1+0x1c44], R0 ;  /* 0x001c440001007387 */ /* 0x0001e40000100800 */
[----:B0-----:R-:W2:Y:S01]  /*21630*/  LDL R0, [R1+0x7a0] ;  /* 0x0007a00001007983 */ /* 0x001ea20000100800 */
[----:B------:R-:W-:-:S02]  /*21640*/  FMUL R24, R18, R24 ;  /* 0x0000001812187220 */ /* 0x000fc40000400000 */
[----:B------:R-:W-:Y:S01]  /*21650*/  FMUL R25, R18, R25 ;  /* 0x0000001912197220 */ /* 0x000fe20000400000 */
[----:B------:R-:W-:-:S07]  /*21660*/  F2FP.PACK_AB R11, R16, R11 ;  /* 0x0000000b100b723e */ /* 0x000fce00000000ff */
[----:B------:R-:W-:Y:S01]  /*21670*/  HMMA.16816.F32 R24, R8, R12, R24 ;  /* 0x0000000c0818723c */ /* 0x000fe20000001818 */
[----:B------:R-:W-:Y:S01]  /*21680*/  MOV R19, R4 ;  /* 0x0000000400137202 */ /* 0x000fe20000000f00 */
[----:B------:R0:W-:Y:S04]  /*21690*/  STL [R1+0x1c40], R15 ;  /* 0x001c400f01007387 */ /* 0x0001e80000100800 */
[----:B0-----:R-:W5:Y:S01]  /*216a0*/  LDL.LU R15, [R1+0x234] ;  /* 0x00023400010f7983 */ /* 0x001f620000300800 */
[----:B------:R0:W-:Y:S03]  /*216b0*/  STL [R1+0x1c3c], R19 ;  /* 0x001c3c1301007387 */ /* 0x0001e60000100800 */
[----:B0-----:R-:W5:Y:S01]  /*216c0*/  LDL.LU R19, [R1+0x230] ;  /* 0x0002300001137983 */ /* 0x001f620000300800 */
[----:B------:R-:W-:Y:S02]  /*216d0*/  STL [R1+0x1c38], R14 ;  /* 0x001c380e01007387 */ /* 0x000fe40000100800 */
[----:B------:R-:W5:Y:S10]  /*216e0*/  LDL.LU R16, [R1+0x1eac] ;  /* 0x001eac0001107983 */ /* 0x000f740000300800 */
[----:B------:R-:W-:Y:S01]  /*216f0*/  STL.64 [R1+0x5b0], R24 ;  /* 0x0005b01801007387 */ /* 0x000fe20000100a00 */
[----:B------:R-:W-:Y:S02]  /*21700*/  STL.64 [R1+0x5b8], R26 ;  /* 0x0005b81a01007387 */ /* 0x000fe40000100a00 */
[----:B------:R-:W0:Y:S04]  /*21710*/  LDSM.16.M88.4 R24, [R2+0x20c00] ;  /* 0x020c00000218783b */ /* 0x000e280000000200 */
[----:B---3--:R-:W-:-:S02]  /*21720*/  FMUL R4, R17, R5 ;  /* 0x0000000511047220 */ /* 0x008fc40000400000 */
[----:B----4-:R-:W-:Y:S02]  /*21730*/  FMUL R5, R17, R6 ;  /* 0x0000000611057220 */ /* 0x010fe40000400000 */
[----:B------:R-:W3:Y:S01]  /*21740*/  LDL.LU R17, [R1+0x1ea8] ;  /* 0x001ea80001117983 */ /* 0x000ee20000300800 */
[----:B0-----:R2:W-:Y:S02]  /*21750*/  STL.64 [R1+0x1e8], R26 ;  /* 0x0001e81a01007387 */ /* 0x0015e40000100a00 */
[----:B--2---:R-:W-:Y:S02]  /*21760*/  FMUL R26, R0, R3 ;  /* 0x00000003001a7220 */ /* 0x004fe40000400000 */
[----:B------:R-:W2:Y:S01]  /*21770*/  LDL.LU R3, [R1+0x23c] ;  /* 0x00023c0001037983 */ /* 0x000ea20000300800 */
[C---:B-----5:R-:W-:Y:S02]  /*21780*/  FMUL R6, R29.reuse, R7 ;  /* 0x000000071d067220 */ /* 0x060fe40000400000 */
[----:B------:R-:W-:Y:S01]  /*21790*/  FMUL R7, R29, R28 ;  /* 0x0000001c1d077220 */ /* 0x000fe20000400000 */
[----:B------:R-:W-:-:S02]  /*217a0*/  MOV R28, R25 ;  /* 0x00000019001c7202 */ /* 0x000fc40000000f00 */
[----:B------:R-:W-:Y:S01]  /*217b0*/  MOV R29, R24 ;  /* 0x00000018001d7202 */ /* 0x000fe20000000f00 */
[C---:B------:R-:W-:Y:S02]  /*217c0*/  FMUL R25, R18.reuse, R15 ;  /* 0x0000000f12197220 */ /* 0x040fe40000400000 */
[----:B------:R-:W-:Y:S01]  /*217d0*/  FMUL R24, R18, R19 ;  /* 0x0000001312187220 */ /* 0x000fe20000400000 */
[-C--:B---3--:R-:W-:Y:S01]  /*217e0*/  HMMA.16816.F32 R4, R20, R16.reuse, R4 ;  /* 0x000000101404723c */ /* 0x088fe20000001804 */
[----:B--2---:R-:W-:Y:S11]  /*217f0*/  FMUL R27, R0, R3 ;  /* 0x00000003001b7220 */ /* 0x004ff60000400000 */
[----:B------:R-:W-:Y:S11]  /*21800*/  @!UPT UIADD3 URZ, URZ, URZ, URZ ;  /* 0x0000003f3f3ff290 */ /* 0x000ff6000fffe03f */
[----:B------:R-:W-:Y:S01]  /*21810*/  @!UPT UIADD3 URZ, URZ, URZ, URZ ;  /* 0x0000003f3f3ff290 */ /* 0x000fe2000fffe03f */
[----:B------:R-:W-:Y:S01]  /*21820*/  IMAD.MOV.U32 R15, RZ, RZ, R4 ;  /* 0x000000ffff0f7224 */ /* 0x000fe200078e0004 */
[----:B------:R-:W-:Y:S01]  /*21830*/  MOV R19, R5 ;  /* 0x0000000500137202 */ /* 0x000fe20000000f00 */
[----:B------:R-:W2:Y:S01]  /*21840*/  LDL.LU R4, [R1+0x560] ;  /* 0x0005600001047983 */ /* 0x000ea20000300800 */
[----:B------:R-:W-:Y:S01]  /*21850*/  MOV R14, R6 ;  /* 0x00000006000e7202 */ /* 0x000fe20000000f00 */
[----:B------:R-:W3:Y:S01]  /*21860*/  LDL.LU R5, [R1+0x564] ;  /* 0x0005640001057983 */ /* 0x000ee20000300800 */
[----:B------:R-:W-:Y:S01]  /*21870*/  MOV R18, R7 ;  /* 0x0000000700127202 */ /* 0x000fe20000000f00 */
[----:B------:R-:W4:Y:S01]  /*21880*/  LDL.LU R6, [R1+0x568] ;  /* 0x0005680001067983 */ /* 0x000f220000300800 */
[----:B------:R-:W5:Y:S02]  /*21890*/  LDL.LU R7, [R1+0x56c] ;  /* 0x00056c0001077983 */ /* 0x000f640000300800 */
[----:B------:R-:W-:Y:S02]  /*218a0*/  STL.64 [R1+0x1ea0], R22 ;  /* 0x001ea01601007387 */ /* 0x000fe40000100a00 */
[----:B------:R0:W-:Y:S02]  /*218b0*/  STL.64 [R1+0x1e98], R20 ;  /* 0x001e981401007387 */ /* 0x0001e40000100a00 */
[----:B0-----:R-:W-:Y:S01]  /*218c0*/  HMMA.16816.F32 R20, R8, R16, R24 ;  /* 0x000000100814723c */ /* 0x001fe20000001818 */
[----:B------:R-:W-:Y:S01]  /*218d0*/  STL [R1+0x1cc0], R18 ;  /* 0x001cc01201007387 */ /* 0x000fe20000100800 */
[----:B------:R-:W-:Y:S02]  /*218e0*/  STL [R1+0x1ca8], R14 ;  /* 0x001ca80e01007387 */ /* 0x000fe40000100800 */
[----:B------:R0:W-:Y:S02]  /*218f0*/  STL [R1+0x1c50], R19 ;  /* 0x001c501301007387 */ /* 0x0001e40000100800 */
[----:B0-----:R-:W2:Y:S01]  /*21900*/  LDL R19, [R1+0x7ac] ;  /* 0x0007ac0001137983 */ /* 0x001ea20000100800 */
[----:B------:R0:W-:Y:S03]  /*21910*/  STL [R1+0x1c4c], R15 ;  /* 0x001c4c0f01007387 */ /* 0x0001e60000100800 */
[----:B0-----:R-:W4:Y:S01]  /*21920*/  LDL R15, [R1+0x7a8] ;  /* 0x0007a800010f7983 */ /* 0x001f220000100800 */
[----:B------:R-:W5:Y:S02]  /*21930*/  LDL.LU R26, [R1+0x250] ;  /* 0x00025000011a7983 */ /* 0x000f640000300800 */
[----:B------:R-:W5:Y:S10]  /*21940*/  LDL.LU R27, [R1+0x254] ;  /* 0x00025400011b7983 */ /* 0x000f740000300800 */
[----:B------:R-:W-:Y:S01]  /*21950*/  STL.64 [R1+0x5a0], R20 ;  /* 0x0005a01401007387 */ /* 0x000fe20000100a00 */
[----:B------:R-:W-:Y:S02]  /*21960*/  STL.64 [R1+0x5a8], R22 ;  /* 0x0005a81601007387 */ /* 0x000fe40000100a00 */
[----:B------:R-:W0:Y:S04]  /*21970*/  LDSM.16.M88.4 R20, [R2+0x21000] ;  /* 0x021000000214783b */ /* 0x000e280000000200 */
[----:B------:R-:W5:Y:S02]  /*21980*/  LDL.LU R18, [R1+0x258] ;  /* 0x0002580001127983 */ /* 0x000f640000300800 */
[----:B------:R-:W-:Y:S01]  /*21990*/  STL.64 [R1+0x1e90], R10 ;  /* 0x001e900a01007387 */ /* 0x000fe20000100a00 */
[----:B------:R1:W-:Y:S04]  /*219a0*/  STL.64 [R1+0x1e88], R8 ;  /* 0x001e880801007387 */ /* 0x0003e80000100a00 */
[----:B-1----:R-:W5:Y:S01]  /*219b0*/  LDL.LU.64 R8, [R1+0x2b0] ;  /* 0x0002b00001087983 */ /* 0x002f620000300a00 */
[----:B------:R-:W5:Y:S02]  /*219c0*/  LDL.LU R3, [R1+0x25c] ;  /* 0x00025c0001037983 */ /* 0x000f640000300800 */
[----:B------:R-:W5:Y:S02]  /*219d0*/  LDL R17, [R1+0x7a4] ;  /* 0x0007a40001117983 */ /* 0x000f640000100800 */
[----:B------:R-:W5:Y:S01]  /*219e0*/  LDL.LU R16, [R1+0x540] ;  /* 0x0005400001107983 */ /* 0x000f620000300800 */
[----:B------:R-:W5:Y:S01]  /*219f0*/  LDL.LU R14, [R1+0x544] ;  /* 0x00054400010e7983 */ /* 0x000f620000300800 */
[----:B------:R-:W5:Y:S02]  /*21a00*/  LDL.LU R13, [R1+0x548] ;  /* 0x00054800010d7983 */ /* 0x000f640000300800 */
[----:B------:R-:W5:Y:S01]  /*21a10*/  LDL.LU R12, [R1+0x54c] ;  /* 0x00054c00010c7983 */ /* 0x000f620000300800 */
[----:B0-----:R-:W-:Y:S01]  /*21a20*/  STL.64 [R1+0x1d0], R20 ;  /* 0x0001d01401007387 */ /* 0x001fe20000100a00 */
[----:B------:R0:W-:Y:S03]  /*21a30*/  STL.64 [R1+0x1d8], R22 ;  /* 0x0001d81601007387 */ /* 0x0001e60000100a00 */
[----:B0-----:R-:W5:Y:S01]  /*21a40*/  LDL.LU.64 R22, [R1+0x1ea0] ;  /* 0x001ea00001167983 */ /* 0x001f620000300a00 */
[----:B------:R-:W5:Y:S02]  /*21a50*/  LDL.LU.64 R20, [R1+0x1e98] ;  /* 0x001e980001147983 */ /* 0x000f640000300a00 */
[----:B--2---:R-:W-:-:S02]  /*21a60*/  FMUL R4, R19, R4 ;  /* 0x0000000413047220 */ /* 0x004fc40000400000 */
[----:B---3--:R-:W-:Y:S02]  /*21a70*/  FMUL R5, R19, R5 ;  /* 0x0000000513057220 */ /* 0x008fe40000400000 */
[C---:B----4-:R-:W-:Y:S02]  /*21a80*/  FMUL R6, R15.reuse, R6 ;  /* 0x000000060f067220 */ /* 0x050fe40000400000 */
[----:B-----5:R-:W-:-:S07]  /*21a90*/  FMUL R7, R15, R7 ;  /* 0x000000070f077220 */ /* 0x020fce0000400000 */
[----:B------:R-:W-:Y:S11]  /*21aa0*/  HMMA.16816.F32 R4, R20, R8, R4 ;  /* 0x000000081404723c */ /* 0x000ff60000001804 */
[----:B------:R-:W-:Y:S11]  /*21ab0*/  @!UPT UIADD3 URZ, URZ, URZ, URZ ;  /* 0x0000003f3f3ff290 */ /* 0x000ff6000fffe03f */
[----:B------:R-:W-:Y:S01]  /*21ac0*/  @!UPT UIADD3 URZ, URZ, URZ, URZ ;  /* 0x0000003f3f3ff290 */ /* 0x000fe2000fffe03f */
[----:B------:R0:W-:Y:S01]  /*21ad0*/  STL.64 [R1+0x510], R4 ;  /* 0x0005100401007387 */ /* 0x0001e20000100a00 */
[----:B------:R1:W-:Y:S02]  /*21ae0*/  STL.64 [R1+0x518], R6 ;  /* 0x0005180601007387 */ /* 0x0003e40000100a00 */
[----:B------:R-:W2:Y:S02]  /*21af0*/  LDL.LU.64 R10, [R1+0x1e90] ;  /* 0x001e9000010a7983 */ /* 0x000ea40000300a00 */
[----:B0-----:R-:W-:Y:S01]  /*21b00*/  IMAD.MOV.U32 R4, RZ, RZ, R8 ;  /* 0x000000ffff047224 */ /* 0x001fe200078e0008 */
[----:B------:R-:W-:Y:S02]  /*21b10*/  MOV R5, R9 ;  /* 0x0000000900057202 */ /* 0x000fe40000000f00 */
[----:B------:R-:W2:Y:S01]  /*21b20*/  LDL.LU.64 R8, [R1+0x1e88] ;  /* 0x001e880001087983 */ /* 0x000ea20000300a00 */
[C---:B------:R-:W-:Y:S02]  /*21b30*/  FMUL R24, R17.reuse, R26 ;  /* 0x0000001a11187220 */ /* 0x040fe40000400000 */
[----:B------:R-:W-:-:S02]  /*21b40*/  FMUL R25, R17, R27 ;  /* 0x0000001b11197220 */ /* 0x000fc40000400000 */
[C---:B------:R-:W-:Y:S02]  /*21b50*/  FMUL R26, R0.reuse, R18 ;  /* 0x00000012001a7220 */ /* 0x040fe40000400000 */
[----:B------:R-:W-:-:S07]  /*21b60*/  FMUL R27, R0, R3 ;  /* 0x00000003001b7220 */ /* 0x000fce0000400000 */
[----:B--2---:R-:W-:Y:S01]  /*21b70*/  HMMA.16816.F32 R24, R8, R4, R24 ;  /* 0x000000040818723c */ /* 0x004fe20000001818 */
[----:B------:R-:W2:Y:S01]  /*21b80*/  LDL.LU R4, [R1+0x260] ;  /* 0x0002600001047983 */ /* 0x000ea20000300800 */
[----:B------:R-:W3:Y:S11]  /*21b90*/  LDL.LU R5, [R1+0x264] ;  /* 0x0002640001057983 */ /* 0x000ef60000300800 */
[----:B------:R-:W-:Y:S10]  /*21ba0*/  @!UPT UIADD3 URZ, URZ, URZ, URZ ;  /* 0x0000003f3f3ff290 */ /* 0x000ff4000fffe03f */
[----:B------:R0:W-:Y:S01]  /*21bb0*/  STL.64 [R1+0x590], R24 ;  /* 0x0005901801007387 */ /* 0x0001e20000100a00 */
[----:B------:R4:W-:Y:S02]  /*21bc0*/  STL.64 [R1+0x598], R26 ;  /* 0x0005981a01007387 */ /* 0x0009e40000100a00 */
[----:B-1----:R-:W5:Y:S02]  /*21bd0*/  LDL.LU R6, [R1+0x268] ;  /* 0x0002680001067983 */ /* 0x002f640000300800 */
[----:B------:R-:W2:Y:S01]  /*21be0*/  LDL.LU R3, [R1+0x26c] ;  /* 0x00026c0001037983 */ /* 0x000ea20000300800 */
[----:B------:R-:W-:Y:S01]  /*21bf0*/  STL.64 [R1+0x1e80], R10 ;  /* 0x001e800a01007387 */ /* 0x000fe20000100a00 */
[----:B------:R-:W-:Y:S02]  /*21c00*/  STL.64 [R1+0x1e78], R8 ;  /* 0x001e780801007387 */ /* 0x000fe40000100a00 */
[C---:B0-----:R-:W-:Y:S02]  /*21c10*/  FMUL R24, R19.reuse, R16 ;  /* 0x0000001013187220 */ /* 0x041fe40000400000 */
[----:B------:R-:W-:Y:S01]  /*21c20*/  FMUL R25, R19, R14 ;  /* 0x0000000e13197220 */ /* 0x000fe20000400000 */
[----:B------:R-:W2:Y:S01]  /*21c30*/  LDL.LU R16, [R1+0x520] ;  /* 0x0005200001107983 */ /* 0x000ea20000300800 */
[----:B----4-:R-:W-:-:S02]  /*21c40*/  FMUL R26, R15, R13 ;  /* 0x0000000d0f1a7220 */ /* 0x010fc40000400000 */
[----:B------:R-:W4:Y:S02]  /*21c50*/  LDL.LU R14, [R1+0x524] ;  /* 0x00052400010e7983 */ /* 0x000f240000300800 */
[----:B------:R-:W-:Y:S01]  /*21c60*/  FMUL R27, R15, R12 ;  /* 0x0000000c0f1b7220 */ /* 0x000fe20000400000 */
[----:B------:R-:W2:Y:S01]  /*21c70*/  LDL.LU R13, [R1+0x528] ;  /* 0x00052800010d7983 */ /* 0x000ea20000300800 */
[----:B------:R-:W2:Y:S03]  /*21c80*/  LDL.LU R12, [R1+0x52c] ;  /* 0x00052c00010c7983 */ /* 0x000ea60000300800 */
[----:B----4-:R-:W-:Y:S01]  /*21c90*/  STL.64 [R1+0x1e70], R14 ;  /* 0x001e700e01007387 */ /* 0x010fe20000100a00 */
[----:B--2---:R0:W-:Y:S02]  /*21ca0*/  STL.64 [R1+0x1e68], R12 ;  /* 0x001e680c01007387 */ /* 0x0041e40000100a00 */
[----:B0-----:R-:W-:-:S02]  /*21cb0*/  MOV R12, R29 ;  /* 0x0000001d000c7202 */ /* 0x001fc40000000f00 */
[----:B------:R-:W-:-:S07]  /*21cc0*/  MOV R13, R28 ;  /* 0x0000001c000d7202 */ /* 0x000fce0000000f00 */
[----:B------:R-:W-:Y:S01]  /*21cd0*/  HMMA.16816.F32 R8, R20, R12, R24 ;  /* 0x0000000c1408723c */ /* 0x000fe20000001818 */
[----:B------:R-:W2:Y:S11]  /*21ce0*/  LDL.LU R24, [R1+0x270] ;  /* 0x0002700001187983 */ /* 0x000eb60000300800 */
[----:B------:R-:W-:Y:S11]  /*21cf0*/  @!UPT UIADD3 URZ, URZ, URZ, URZ ;  /* 0x0000003f3f3ff290 */ /* 0x000ff6000fffe03f */
[----:B------:R-:W-:Y:S01]  /*21d00*/  STL.64 [R1+0x370], R8 ;  /* 0x0003700801007387 */ /* 0x000fe20000100a00 */
[----:B------:R-:W-:Y:S02]  /*21d10*/  STL.64 [R1+0x378], R10 ;  /* 0x0003780a01007387 */ /* 0x000fe40000100a00 */
[----:B------:R-:W0:Y:S04]  /*21d20*/  LDSM.16.M88.4 R8, [R2+0x21400] ;  /* 0x021400000208783b */ /* 0x000e280000000200 */
[----:B------:R-:W4:Y:S02]  /*21d30*/  LDL.LU R25, [R1+0x274] ;  /* 0x0002740001197983 */ /* 0x000f240000300800 */
[----:B------:R-:W-:Y:S01]  /*21d40*/  FMUL R7, R0, R3 ;  /* 0x0000000300077220 */ /* 0x000fe20000400000 */
[----:B------:R-:W2:Y:S01]  /*21d50*/  LDL.LU R18, [R1+0x278] ;  /* 0x0002780001127983 */ /* 0x000ea20000300800 */
[----:B------:R-:W2:Y:S03]  /*21d60*/  LDL.LU R3, [R1+0x27c] ;  /* 0x00027c0001037983 */ /* 0x000ea60000300800 */
[----:B0-----:R-:W-:Y:S01]  /*21d70*/  STL.64 [R1+0x1c0], R8 ;  /* 0x0001c00801007387 */ /* 0x001fe20000100a00 */
[----:B------:R0:W-:Y:S03]  /*21d80*/  STL.64 [R1+0x1c8], R10 ;  /* 0x0001c80a01007387 */ /* 0x0001e60000100a00 */
[----:B0-----:R-:W2:Y:S01]  /*21d90*/  LDL.LU.64 R10, [R1+0x1e80] ;  /* 0x001e8000010a7983 */ /* 0x001ea20000300a00 */
[----:B------:R-:W2:Y:S02]  /*21da0*/  LDL.LU.64 R8, [R1+0x1e78] ;  /* 0x001e780001087983 */ /* 0x000ea40000300a00 */
[----:B------:R-:W-:-:S02]  /*21db0*/  FMUL R4, R17, R4 ;  /* 0x0000000411047220 */ /* 0x000fc40000400000 */
[----:B---3--:R-:W-:Y:S02]  /*21dc0*/  FMUL R5, R17, R5 ;  /* 0x0000000511057220 */ /* 0x008fe40000400000 */
[----:B-----5:R-:W-:Y:S01]  /*21dd0*/  FMUL R6, R0, R6 ;  /* 0x0000000600067220 */ /* 0x020fe20000400000 */
[----:B------:R-:W3:Y:S06]  /*21de0*/  LDL.LU.64 R14, [R1+0x1e70] ;  /* 0x001e7000010e7983 */ /* 0x000eec0000300a00 */
[----:B--2---:R-:W-:Y:S01]  /*21df0*/  HMMA.16816.F32 R4, R8, R12, R4 ;  /* 0x0000000c0804723c */ /* 0x004fe20000001804 */
[----:B------:R-:W2:Y:S01]  /*21e00*/  LDL.LU.64 R12, [R1+0x1e68] ;  /* 0x001e6800010c7983 */ /* 0x000ea20000300a00 */
[----:B------:R-:W-:Y:S02]  /*21e10*/  STL.64 [R1+0x1e60], R10 ;  /* 0x001e600a01007387 */ /* 0x000fe40000100a00 */
[----:B------:R0:W-:Y:S11]  /*21e20*/  STL.64 [R1+0x1e58], R8 ;  /* 0x001e580801007387 */ /* 0x0001f60000100a00 */
[----:B------:R-:W-:Y:S08]  /*21e30*/  @!UPT UIADD3 URZ, URZ, URZ, URZ ;  /* 0x0000003f3f3ff290 */ /* 0x000ff0000fffe03f */
[----:B------:R1:W-:Y:S01]  /*21e40*/  STL.64 [R1+0x580], R4 ;  /* 0x0005800401007387 */ /* 0x0003e20000100a00 */
[----:B------:R2:W-:Y:S02]  /*21e50*/  STL.64 [R1+0x588], R6 ;  /* 0x0005880601007387 */ /* 0x0005e40000100a00 */
[----:B0-----:R-:W5:Y:S02]  /*21e60*/  LDL.LU.64 R8, [R1+0x1d0] ;  /* 0x0001d00001087983 */ /* 0x001f640000300a00 */
[C---:B-1----:R-:W-:Y:S02]  /*21e70*/  FMUL R4, R19.reuse, R16 ;  /* 0x0000001013047220 */ /* 0x042fe40000400000 */
[----:B---3--:R-:W-:Y:S01]  /*21e80*/  FMUL R5, R19, R14 ;  /* 0x0000000e13057220 */ /* 0x008fe20000400000 */
[----:B------:R-:W3:Y:S01]  /*21e90*/  LDL.LU R16, [R1+0x6c0] ;  /* 0x0006c00001107983 */ /* 0x000ee20000300800 */
[----:B------:R-:W3:Y:S02]  /*21ea0*/  LDL.LU R14, [R1+0x6c4] ;  /* 0x0006c400010e7983 */ /* 0x000ee40000300800 */
[----:B--2---:R-:W-:-:S02]  /*21eb0*/  FMUL R6, R15, R13 ;  /* 0x0000000d0f067220 */ /* 0x004fc40000400000 */
[----:B------:R-:W-:Y:S01]  /*21ec0*/  FMUL R7, R15, R12 ;  /* 0x0000000c0f077220 */ /* 0x000fe20000400000 */
[----:B------:R-:W2:Y:S01]  /*21ed0*/  LDL.LU R13, [R1+0x6c8] ;  /* 0x0006c800010d7983 */ /* 0x000ea20000300800 */
[----:B------:R-:W2:Y:S05]  /*21ee0*/  LDL.LU R12, [R1+0x6cc] ;  /* 0x0006cc00010c7983 */ /* 0x000eaa0000300800 */
[----:B-----5:R-:W-:Y:S11]  /*21ef0*/  HMMA.16816.F32 R4, R20, R8, R4 ;  /* 0x000000081404723c */ /* 0x020ff60000001804 */
[----:B------:R-:W-:Y:S11]  /*21f00*/  @!UPT UIADD3 URZ, URZ, URZ, URZ ;  /* 0x0000003f3f3ff290 */ /* 0x000ff6000fffe03f */
[----:B------:R-:W-:Y:S01]  /*21f10*/  @!UPT UIADD3 URZ, URZ, URZ, URZ ;  /* 0x0000003f3f3ff290 */ /* 0x000fe2000fffe03f */
[----:B------:R0:W-:Y:S01]  /*21f20*/  STL.64 [R1+0x500], R4 ;  /* 0x0005000401007387 */ /* 0x0001e20000100a00 */
[----:B------:R1:W-:Y:S02]  /*21f30*/  STL.64 [R1+0x508], R6 ;  /* 0x0005080601007387 */ /* 0x0003e40000100a00 */
[----:B------:R-:W1:Y:S02]  /*21f40*/  LDL.LU.64 R10, [R1+0x1e60] ;  /* 0x001e6000010a7983 */ /* 0x000e640000300a00 */
[----:B0-----:R-:W-:Y:S01]  /*21f50*/  IMAD.MOV.U32 R4, RZ, RZ, R8 ;  /* 0x000000ffff047224 */ /* 0x001fe200078e0008 */
[----:B------:R-:W-:Y:S02]  /*21f60*/  MOV R5, R9 ;  /* 0x0000000900057202 */ /* 0x000fe40000000f00 */
[----:B------:R-:W1:Y:S01]  /*21f70*/  LDL.LU.64 R8, [R1+0x1e58] ;  /* 0x001e580001087983 */ /* 0x000e620000300a00 */
[C---:B------:R-:W-:Y:S02]  /*21f80*/  FMUL R24, R17.reuse, R24 ;  /* 0x0000001811187220 */ /* 0x040fe40000400000 */
[----:B----4-:R-:W-:-:S02]  /*21f90*/  FMUL R25, R17, R25 ;  /* 0x0000001911197220 */ /* 0x010fc40000400000 */
[C---:B------:R-:W-:Y:S02]  /*21fa0*/  FMUL R26, R0.reuse, R18 ;  /* 0x00000012001a7220 */ /* 0x040fe40000400000 */
[----:B------:R-:W-:Y:S01]  /*21fb0*/  FMUL R27, R0, R3 ;  /* 0x00000003001b7220 */ /* 0x000fe20000400000 */
[----:B------:R-:W4:Y:S01]  /*21fc0*/  LDL.LU R29, [R1+0x280] ;  /* 0x00028000011d7983 */ /* 0x000f220000300800 */
[----:B------:R-:W5:Y:S02]  /*21fd0*/  LDL.LU R28, [R1+0x284] ;  /* 0x00028400011c7983 */ /* 0x000f640000300800 */
[----:B------:R-:W2:Y:S02]  /*21fe0*/  LDL.LU R18, [R1+0x288] ;  /* 0x0002880001127983 */ /* 0x000ea40000300800 */
[----:B------:R-:W2:Y:S01]  /*21ff0*/  LDL.LU R3, [R1+0x28c] ;  /* 0x00028c0001037983 */ /* 0x000ea20000300800 */
[----:B-1----:R-:W-:Y:S01]  /*22000*/  HMMA.16816.F32 R4, R8, R4, R24 ;  /* 0x000000040804723c */ /* 0x002fe20000001818 */
[----:B------:R-:W-:Y:S01]  /*22010*/  STL.64 [R1+0x1e50], R10 ;  /* 0x001e500a01007387 */ /* 0x000fe20000100a00 */
[----:B------:R0:W-:Y:S03]  /*22020*/  STL.64 [R1+0x1e48], R8 ;  /* 0x001e480801007387 */ /* 0x0001e60000100a00 */
[----:B------:R-:W1:Y:S11]  /*22030*/  LDSM.16.M88.4 R24, [R2+0x21800] ;  /* 0x021800000218783b */ /* 0x000e760000000200 */
[----:B------:R-:W-:Y:S07]  /*22040*/  @!UPT UIADD3 URZ, URZ, URZ, URZ ;  /* 0x0000003f3f3ff290 */ /* 0x000fee000fffe03f */
[----:B------:R3:W-:Y:S01]  /*22050*/  STL.64 [R1+0x570], R4 ;  /* 0x0005700401007387 */ /* 0x0007e20000100a00 */
[----:B------:R2:W-:Y:S02]  /*22060*/  STL.64 [R1+0x578], R6 ;  /* 0x0005780601007387 */ /* 0x0005e40000100a00 */
[----:B0-----:R-:W4:Y:S02]  /*22070*/  LDL.LU.64 R8, [R1+0x1c0] ;  /* 0x0001c00001087983 */ /* 0x001f240000300a00 */
[C---:B---3--:R-:W-:Y:S02]  /*22080*/  FMUL R4, R19.reuse, R16 ;  /* 0x0000001013047220 */ /* 0x048fe40000400000 */
[----:B------:R-:W-:Y:S02]  /*22090*/  FMUL R5, R19, R14 ;  /* 0x0000000e13057220 */ /* 0x000fe40000400000 */
[C---:B--2---:R-:W-:Y:S02]  /*220a0*/  FMUL R6, R15.reuse, R13 ;  /* 0x0000000d0f067220 */ /* 0x044fe40000400000 */
[----:B------:R-:W-:Y:S01]  /*220b0*/  FMUL R7, R15, R12 ;  /* 0x0000000c0f077220 */ /* 0x000fe20000400000 */
[----:B-1----:R-:W-:Y:S01]  /*220c0*/  STL.64 [R1+0x290], R24 ;  /* 0x0002901801007387 */ /* 0x002fe20000100a00 */
[----:B------:R-:W-:Y:S02]  /*220d0*/  STL.64 [R1+0x298], R26 ;  /* 0x0002981a01007387 */ /* 0x000fe40000100a00 */
[----:B------:R-:W2:Y:S02]  /*220e0*/  LDL.LU R16, [R1+0x4e0] ;  /* 0x0004e00001107983 */ /* 0x000ea40000300800 */
[----:B------:R-:W3:Y:S01]  /*220f0*/  LDL.LU R14, [R1+0x4e4] ;  /* 0x0004e400010e7983 */ /* 0x000ee20000300800 */
[----:B------:R-:W2:Y:S01]  /*22100*/  LDL.LU R13, [R1+0x4e8] ;  /* 0x0004e800010d7983 */ /* 0x000ea20000300800 */
[----:B------:R-:W2:Y:S01]  /*22110*/  LDL.LU R12, [R1+0x4ec] ;  /* 0x0004ec00010c7983 */ /* 0x000ea20000300800 */
[----:B----4-:R-:W-:Y:S11]  /*22120*/  HMMA.16816.F32 R4, R20, R8, R4 ;  /* 0x000000081404723c */ /* 0x010ff60000001804 */
[----:B------:R-:W-:Y:S11]  /*22130*/  @!UPT UIADD3 URZ, URZ, URZ, URZ ;  /* 0x0000003f3f3ff290 */ /* 0x000ff6000fffe03f */
[----:B------:R-:W-:Y:S01]  /*22140*/  @!UPT UIADD3 URZ, URZ, URZ, URZ ;  /* 0x0000003f3f3ff290 */ /* 0x000fe2000fffe03f */
[----:B------:R0:W-:Y:S01]  /*22150*/  STL.64 [R1+0x4f0], R4 ;  /* 0x0004f00401007387 */ /* 0x0001e20000100a00 */
[----:B------:R1:W-:Y:S02]  /*22160*/  STL.64 [R1+0x4f8], R6 ;  /* 0x0004f80601007387 */ /* 0x0003e40000100a00 */
[----:B------:R-:W1:Y:S01]  /*22170*/  LDL.LU.64 R10, [R1+0x1e50] ;  /* 0x001e5000010a7983 */ /* 0x000e620000300a00 */
[----:B0-----:R-:W-:Y:S02]  /*22180*/  MOV R4, R8 ;  /* 0x0000000800047202 */ /* 0x001fe40000000f00 */
[----:B------:R-:W-:Y:S02]  /*22190*/  MOV R5, R9 ;  /* 0x0000000900057202 */ /* 0x000fe40000000f00 */
[----:B------:R-:W1:Y:S01]  /*221a0*/  LDL.LU.64 R8, [R1+0x1e48] ;  /* 0x001e480001087983 */ /* 0x000e620000300a00 */
[C---:B------:R-:W-:Y:S02]  /*221b0*/  FMUL R24, R17.reuse, R29 ;  /* 0x0000001d11187220 */ /* 0x040fe40000400000 */
[----:B-----5:R-:W-:-:S02]  /*221c0*/  FMUL R25, R17, R28 ;  /* 0x0000001c11197220 */ /* 0x020fc40000400000 */
        /* <DEDUP_REMOVED lines=14> */
[C---:B--2---:R-:W-:Y:S02]  /*222b0*/  FMUL R4, R19.reuse, R16 ;  /* 0x0000001013047220 */ /* 0x044fe40000400000 */
[----:B---3--:R-:W-:Y:S02]  /*222c0*/  FMUL R5, R19, R14 ;  /* 0x0000000e13057220 */ /* 0x008fe40000400000 */
[C---:B------:R-:W-:Y:S02]  /*222d0*/  FMUL R6, R15.reuse, R13 ;  /* 0x0000000d0f067220 */ /* 0x040fe40000400000 */
        /* <DEDUP_REMOVED lines=36> */
[----:B------:R-:W2:Y:S01]  /*22520*/  LDL.LU R16, [R1+0x4a0] ;  /* 0x0004a00001107983 */ /* 0x000ea20000300800 */
[----:B------:R-:W3:Y:S03]  /*22530*/  LDL.LU R14, [R1+0x4a4] ;  /* 0x0004a400010e7983 */ /* 0x000ee60000300800 */
[----:B-1----:R-:W-:Y:S01]  /*22540*/  STL.64 [R1+0x270], R24 ;  /* 0x0002701801007387 */ /* 0x002fe20000100a00 */
[----:B------:R-:W-:Y:S02]  /*22550*/  STL.64 [R1+0x278], R26 ;  /* 0x0002781a01007387 */ /* 0x000fe40000100a00 */
[----:B------:R-:W2:Y:S02]  /*22560*/  LDL.LU R13, [R1+0x4a8] ;  /* 0x0004a800010d7983 */ /* 0x000ea40000300800 */
        /* <DEDUP_REMOVED lines=311> */
[----:B------:R-:W3:Y:S02]  /*238e0*/  LDL.LU R14, [R1+0x7f4] ;  /* 0x0007f400010e7983 */ /* 0x000ee40000300800 */
[----:B------:R-:W2:Y:S02]  /*238f0*/  LDL.LU R13, [R1+0x7f8] ;  /* 0x0007f800010d7983 */ /* 0x000ea40000300800 */
[----:B------:R-:W2:Y:S01]  /*23900*/  LDL.LU R12, [R1+0x7fc] ;  /* 0x0007fc00010c7983 */ /* 0x000ea20000300800 */
[----:B-1----:R-:W-:Y:S01]  /*23910*/  STL.64 [R1+0x180], R24 ;  /* 0x0001801801007387 */ /* 0x002fe20000100a00 */
[----:B------:R-:W-:Y:S01]  /*23920*/  STL.64 [R1+0x188], R26 ;  /* 0x0001881a01007387 */ /* 0x000fe20000100a00 */
        /* <DEDUP_REMOVED lines=14> */
[----:B------:R-:W5:Y:S05]  /*23a10*/  LDL.LU R28, [R1+0x614] ;  /* 0x00061400011c7983 */ /* 0x000f6a0000300800 */
[----:B-1----:R-:W-:Y:S11]  /*23a20*/  HMMA.16816.F32 R4, R8, R4, R24 ;  /* 0x000000040804723c */ /* 0x002ff60000001818 */
[----:B------:R-:W-:Y:S11]  /*23a30*/  @!UPT UIADD3 URZ, URZ, URZ, URZ ;  /* 0x0000003f3f3ff290 */ /* 0x000ff6000fffe03f */
[----:B------:R-:W-:Y:S01]  /*23a40*/  @!UPT UIADD3 URZ, URZ, URZ, URZ ;  /* 0x0000003f3f3ff290 */ /* 0x000fe2000fffe03f */
[----:B------:R2:W-:Y:S01]  /*23a50*/  STL.64 [R1+0x450], R4 ;  /* 0x0004500401007387 */ /* 0x0005e20000100a00 */
[----:B------:R0:W-:Y:S02]  /*23a60*/  STL.64 [R1+0x458], R6 ;  /* 0x0004580601007387 */ /* 0x0001e40000100a00 */
[----:B------:R-:W4:Y:S02]  /*23a70*/  LDL.LU R18, [R1+0x618] ;  /* 0x0006180001127983 */ /* 0x000f240000300800 */
[----:B------:R-:W-:Y:S01]  /*23a80*/  STL.64 [R1+0x1d80], R10 ;  /* 0x001d800a01007387 */ /* 0x000fe20000100a00 */
[----:B------:R-:W-:Y:S02]  /*23a90*/  STL.64 [R1+0x1d78], R8 ;  /* 0x001d780801007387 */ /* 0x000fe40000100a00 */
[----:B------:R-:W1:Y:S04]  /*23aa0*/  LDSM.16.M88.4 R8, [R2+0x24800] ;  /* 0x024800000208783b */ /* 0x000e680000000200 */
[----:B------:R-:W4:Y:S02]  /*23ab0*/  LDL.LU R3, [R1+0x61c] ;  /* 0x00061c0001037983 */ /* 0x000f240000300800 */
[----:B--2---:R-:W-:-:S02]  /*23ac0*/  FMUL R4, R19, R16 ;  /* 0x0000001013047220 */ /* 0x004fc40000400000 */
[----:B---3--:R-:W-:Y:S01]  /*23ad0*/  FMUL R5, R19, R14 ;  /* 0x0000000e13057220 */ /* 0x008fe20000400000 */
[----:B------:R-:W2:Y:S01]  /*23ae0*/  LDL.LU R16, [R1+0x800] ;  /* 0x0008000001107983 */ /* 0x000ea20000300800 */
[----:B------:R-:W3:Y:S02]  /*23af0*/  LDL.LU R14, [R1+0x804] ;  /* 0x00080400010e7983 */ /* 0x000ee40000300800 */
[C---:B0-----:R-:W-:Y:S02]  /*23b00*/  FMUL R6, R15.reuse, R13 ;  /* 0x0000000d0f067220 */ /* 0x041fe40000400000 */
[----:B------:R-:W-:Y:S01]  /*23b10*/  FMUL R7, R15, R12 ;  /* 0x0000000c0f077220 */ /* 0x000fe20000400000 */
[----:B-1----:R-:W-:Y:S01]  /*23b20*/  STL.64 [R1+0x170], R8 ;  /* 0x0001700801007387 */ /* 0x002fe20000100a00 */
[----:B------:R-:W-:Y:S02]  /*23b30*/  STL.64 [R1+0x178], R10 ;  /* 0x0001780a01007387 */ /* 0x000fe40000100a00 */
[----:B------:R-:W2:Y:S02]  /*23b40*/  LDL.LU R13, [R1+0x808] ;  /* 0x00080800010d7983 */ /* 0x000ea40000300800 */
[----:B------:R-:W2:Y:S01]  /*23b50*/  LDL.LU R12, [R1+0x80c] ;  /* 0x00080c00010c7983 */ /* 0x000ea20000300800 */
[----:B---3--:R-:W-:Y:S04]  /*23b60*/  STL.64 [R1+0x1d90], R14 ;  /* 0x001d900e01007387 */ /* 0x008fe80000100a00 */
[----:B--2---:R0:W-:Y:S04]  /*23b70*/  STL.64 [R1+0x1d88], R12 ;  /* 0x001d880c01007387 */ /* 0x0041e80000100a00 */
[----:B0-----:R-:W2:Y:S01]  /*23b80*/  LDL.LU.64 R12, [R1+0x180] ;  /* 0x00018000010c7983 */ /* 0x001ea20000300a00 */
[----:B------:R-:W3:Y:S02]  /*23b90*/  LDL.LU.64 R14, [R1+0x1d90] ;  /* 0x001d9000010e7983 */ /* 0x000ee40000300a00 */
[----:B----4-:R-:W-:Y:S01]  /*23ba0*/  FMUL R24, R17, R29 ;  /* 0x0000001d11187220 */ /* 0x010fe20000400000 */
[----:B--2---:R-:W-:Y:S07]  /*23bb0*/  HMMA.16816.F32 R8, R20, R12, R4 ;  /* 0x0000000c1408723c */ /* 0x004fee0000001804 */
[----:B------:R-:W-:-:S02]  /*23bc0*/  MOV R4, R12 ;  /* 0x0000000c00047202 */ /* 0x000fc40000000f00 */
[----:B------:R-:W-:Y:S02]  /*23bd0*/  MOV R5, R13 ;  /* 0x0000000d00057202 */ /* 0x000fe40000000f00 */
[----:B------:R-:W2:Y:S11]  /*23be0*/  LDL.LU.64 R12, [R1+0x1d88] ;  /* 0x001d8800010c7983 */ /* 0x000eb60000300a00 */
[----:B------:R-:W-:Y:S01]  /*23bf0*/  @!UPT UIADD3 URZ, URZ, URZ, URZ ;  /* 0x0000003f3f3ff290 */ /* 0x000fe2000fffe03f */
[----:B------:R-:W-:Y:S01]  /*23c00*/  STL.64 [R1+0x300], R8 ;  /* 0x0003000801007387 */ /* 0x000fe20000100a00 */
[----:B------:R0:W-:Y:S02]  /*23c10*/  STL [R1+0x30c], R11 ;  /* 0x00030c0b01007387 */ /* 0x0001e40000100800 */
[----:B------:R-:W-:Y:S02]  /*23c20*/  IMAD.MOV.U32 R29, RZ, RZ, R10 ;  /* 0x000000ffff1d7224 */ /* 0x000fe400078e000a */
[----:B0-----:R-:W4:Y:S01]  /*23c30*/  LDL.LU.64 R10, [R1+0x1d80] ;  /* 0x001d8000010a7983 */ /* 0x001f220000300a00 */
[----:B------:R-:W4:Y:S02]  /*23c40*/  LDL.LU.64 R8, [R1+0x1d78] ;  /* 0x001d780001087983 */ /* 0x000f240000300a00 */
[----:B-----5:R-:W-:Y:S02]  /*23c50*/  FMUL R25, R17, R28 ;  /* 0x0000001c11197220 */ /* 0x020fe40000400000 */
[----:B------:R-:W-:-:S02]  /*23c60*/  FMUL R26, R0, R18 ;  /* 0x00000012001a7220 */ /* 0x000fc40000400000 */
[----:B------:R-:W-:Y:S01]  /*23c70*/  FMUL R27, R0, R3 ;  /* 0x00000003001b7220 */ /* 0x000fe20000400000 */
[----:B------:R0:W-:Y:S06]  /*23c80*/  STL [R1+0x1bf8], R29 ;  /* 0x001bf81d01007387 */ /* 0x0001ec0000100800 */
[----:B----4-:R-:W-:Y:S01]  /*23c90*/  HMMA.16816.F32 R4, R8, R4, R24 ;  /* 0x000000040804723c */ /* 0x010fe20000001818 */
[----:B------:R-:W4:Y:S01]  /*23ca0*/  LDL.LU R27, [R1+0x310] ;  /* 0x00031000011b7983 */ /* 0x000f220000300800 */
[----:B0-----:R-:W5:Y:S11]  /*23cb0*/  LDL.LU R29, [R1+0x314] ;  /* 0x00031400011d7983 */ /* 0x001f760000300800 */
[----:B------:R-:W-:Y:S10]  /*23cc0*/  @!UPT UIADD3 URZ, URZ, URZ, URZ ;  /* 0x0000003f3f3ff290 */ /* 0x000ff4000fffe03f */
[----:B------:R3:W-:Y:S01]  /*23cd0*/  STL.64 [R1+0x440], R4 ;  /* 0x0004400401007387 */ /* 0x0007e20000100a00 */
[----:B------:R2:W-:Y:S02]  /*23ce0*/  STL.64 [R1+0x448], R6 ;  /* 0x0004480601007387 */ /* 0x0005e40000100a00 */
[----:B------:R-:W5:Y:S02]  /*23cf0*/  LDL.LU R3, [R1+0x318] ;  /* 0x0003180001037983 */ /* 0x000f640000300800 */
[----:B------:R-:W-:Y:S01]  /*23d00*/  STL.64 [R1+0x1d68], R10 ;  /* 0x001d680a01007387 */ /* 0x000fe20000100a00 */
[----:B------:R-:W-:Y:S02]  /*23d10*/  STL.64 [R1+0x1d60], R8 ;  /* 0x001d600801007387 */ /* 0x000fe40000100a00 */
[----:B------:R-:W0:Y:S04]  /*23d20*/  LDSM.16.M88.4 R8, [R2+0x24c00] ;  /* 0x024c00000208783b */ /* 0x000e280000000200 */
[----:B---3--:R-:W-:-:S02]  /*23d30*/  FMUL R5, R19, R14 ;  /* 0x0000000e13057220 */ /* 0x008fc40000400000 */
[C---:B--2---:R-:W-:Y:S02]  /*23d40*/  FMUL R6, R15.reuse, R13 ;  /* 0x0000000d0f067220 */ /* 0x044fe40000400000 */
[----:B------:R-:W-:Y:S01]  /*23d50*/  FMUL R7, R15, R12 ;  /* 0x0000000c0f077220 */ /* 0x000fe20000400000 */
[----:B0-----:R-:W-:Y:S01]  /*23d60*/  MOV R14, R9 ;  /* 0x00000009000e7202 */ /* 0x001fe20000000f00 */
[----:B------:R-:W-:Y:S04]  /*23d70*/  STL.64 [R1+0x158], R10 ;  /* 0x0001580a01007387 */ /* 0x000fe80000100a00 */
[----:B------:R-:W-:Y:S01]  /*23d80*/  STL.64 [R1+0x1d70], R14 ;  /* 0x001d700e01007387 */ /* 0x000fe20000100a00 */
[----:B------:R-:W2:Y:S02]  /*23d90*/  LDL.LU.64 R12, [R1+0x170] ;  /* 0x00017000010c7983 */ /* 0x000ea40000300a00 */
[----:B------:R-:W-:Y:S01]  /*23da0*/  FMUL R4, R19, R16 ;  /* 0x0000001013047220 */ /* 0x000fe20000400000 */
[----:B------:R-:W-:-:S02]  /*23db0*/  MOV R16, R8 ;  /* 0x0000000800107202 */ /* 0x000fc40000000f00 */
[----:B------:R-:W-:Y:S01]  /*23dc0*/  MOV R28, R11 ;  /* 0x0000000b001c7202 */ /* 0x000fe20000000f00 */
[----:B------:R-:W3:Y:S04]  /*23dd0*/  LDL.LU R18, [R1+0x31c] ;  /* 0x00031c0001127983 */ /* 0x000ee80000300800 */
[----:B------:R0:W-:Y:S04]  /*23de0*/  STL [R1+0x1bbc], R28 ;  /* 0x001bbc1c01007387 */ /* 0x0001e80000100800 */
[----:B0-----:R-:W3:Y:S01]  /*23df0*/  LDL.LU R28, [R1+0x810] ;  /* 0x00081000011c7983 */ /* 0x001ee20000300800 */
[----:B----4-:R-:W-:-:S02]  /*23e00*/  FMUL R24, R17, R27 ;  /* 0x0000001b11187220 */ /* 0x010fc40000400000 */
[----:B-----5:R-:W-:Y:S02]  /*23e10*/  FMUL R25, R17, R29 ;  /* 0x0000001d11197220 */ /* 0x020fe40000400000 */
[----:B------:R-:W4:Y:S01]  /*23e20*/  LDL.LU R17, [R1+0x814] ;  /* 0x0008140001117983 */ /* 0x000f220000300800 */
[----:B------:R-:W5:Y:S01]  /*23e30*/  LDL.LU.64 R14, [R1+0x1d70] ;  /* 0x001d7000010e7983 */ /* 0x000f620000300a00 */
[----:B--2---:R-:W-:Y:S11]  /*23e40*/  HMMA.16816.F32 R8, R20, R12, R4 ;  /* 0x0000000c1408723c */ /* 0x004ff60000001804 */
[----:B------:R-:W-:Y:S11]  /*23e50*/  @!UPT UIADD3 URZ, URZ, URZ, URZ ;  /* 0x0000003f3f3ff290 */ /* 0x000ff6000fffe03f */
[----:B------:R-:W-:Y:S01]  /*23e60*/  @!UPT UIADD3 URZ, URZ, URZ, URZ ;  /* 0x0000003f3f3ff290 */ /* 0x000fe2000fffe03f */
[----:B------:R-:W-:Y:S01]  /*23e70*/  STL.64 [R1+0x2d0], R8 ;  /* 0x0002d00801007387 */ /* 0x000fe20000100a00 */
[----:B------:R0:W-:Y:S01]  /*23e80*/  STL [R1+0x2d8], R10 ;  /* 0x0002d80a01007387 */ /* 0x0001e20000100800 */
[----:B------:R-:W-:Y:S02]  /*23e90*/  MOV R29, R11 ;  /* 0x0000000b001d7202 */ /* 0x000fe40000000f00 */
[----:B0-----:R-:W2:Y:S01]  /*23ea0*/  LDL.LU.64 R10, [R1+0x1d68] ;  /* 0x001d6800010a7983 */ /* 0x001ea20000300a00 */
[----:B------:R-:W2:Y:S02]  /*23eb0*/  LDL.LU.64 R8, [R1+0x1d60] ;  /* 0x001d600001087983 */ /* 0x000ea40000300a00 */
[----:B------:R-:W-:Y:S01]  /*23ec0*/  IMAD.MOV.U32 R5, RZ, RZ, R12 ;  /* 0x000000ffff057224 */ /* 0x000fe200078e000c */
[----:B------:R-:W-:Y:S01]  /*23ed0*/  MOV R4, R13 ;  /* 0x0000000d00047202 */ /* 0x000fe20000000f00 */
[C---:B------:R-:W-:Y:S01]  /*23ee0*/  FMUL R26, R0.reuse, R3 ;  /* 0x00000003001a7220 */ /* 0x040fe20000400000 */
[----:B------:R-:W4:Y:S01]  /*23ef0*/  LDL.LU R6, [R1+0x818] ;  /* 0x0008180001067983 */ /* 0x000f220000300800 */
[----:B------:R-:W4:Y:S02]  /*23f00*/  LDL.LU R3, [R1+0x81c] ;  /* 0x00081c0001037983 */ /* 0x000f240000300800 */
[----:B------:R-:W-:Y:S02]  /*23f10*/  STL.64 [R1+0x1d58], R22 ;  /* 0x001d581601007387 */ /* 0x000fe40000100a00 */
[----:B------:R0:W-:Y:S02]  /*23f20*/  STL.64 [R1+0x1d50], R20 ;  /* 0x001d501401007387 */ /* 0x0001e40000100a00 */
[----:B---3--:R-:W-:Y:S01]  /*23f30*/  FMUL R27, R0, R18 ;  /* 0x00000012001b7220 */ /* 0x008fe20000400000 */
[----:B------:R-:W3:Y:S01]  /*23f40*/  LDL.LU R13, [R1+0x624] ;  /* 0x00062400010d7983 */ /* 0x000ee20000300800 */
[----:B------:R-:W3:Y:S01]  /*23f50*/  LDL.LU R12, [R1+0x628] ;  /* 0x00062800010c7983 */ /* 0x000ee20000300800 */
[----:B0-----:R-:W-:Y:S01]  /*23f60*/  MOV R20, R5 ;  /* 0x0000000500147202 */ /* 0x001fe20000000f00 */
[----:B------:R-:W-:Y:S01]  /*23f70*/  IMAD.MOV.U32 R21, RZ, RZ, R4 ;  /* 0x000000ffff157224 */ /* 0x000fe200078e0004 */
[----:B------:R0:W-:Y:S04]  /*23f80*/  STL [R1+0x1c48], R29 ;  /* 0x001c481d01007387 */ /* 0x0001e80000100800 */
[----:B0-----:R-:W3:Y:S02]  /*23f90*/  LDL R29, [R1+0x7a4] ;  /* 0x0007a400011d7983 */ /* 0x001ee40000100800 */
[----:B--2---:R-:W-:Y:S02]  /*23fa0*/  HMMA.16816.F32 R20, R8, R20, R24 ;  /* 0x000000140814723c */ /* 0x004fe40000001818 */
[----:B------:R-:W2:Y:S01]  /*23fb0*/  LDL.LU R27, [R1+0x620] ;  /* 0x00062000011b7983 */ /* 0x000ea20000300800 */
[----:B------:R-:W2:Y:S11]  /*23fc0*/  LDL.LU R18, [R1+0x62c] ;  /* 0x00062c0001127983 */ /* 0x000eb60000300800 */
[----:B------:R-:W-:Y:S09]  /*23fd0*/  @!UPT UIADD3 URZ, URZ, URZ, URZ ;  /* 0x0000003f3f3ff290 */ /* 0x000ff2000fffe03f */
[----:B------:R-:W-:Y:S01]  /*23fe0*/  STL.64 [R1+0x420], R20 ;  /* 0x0004201401007387 */ /* 0x000fe20000100a00 */
[----:B------:R-:W-:Y:S02]  /*23ff0*/  STL.64 [R1+0x428], R22 ;  /* 0x0004281601007387 */ /* 0x000fe40000100a00 */
[----:B------:R-:W0:Y:S04]  /*24000*/  LDSM.16.M88.4 R20, [R2+0x25000] ;  /* 0x025000000214783b */ /* 0x000e280000000200 */
[----:B------:R-:W-:Y:S01]  /*24010*/  STL [R1+0x1d48], R19 ;  /* 0x001d481301007387 */ /* 0x000fe20000100800 */
[----:B0-----:R-:W-:Y:S01]  /*24020*/  STL.64 [R1+0x140], R20 ;  /* 0x0001401401007387 */ /* 0x001fe20000100a00 */
[----:B------:R0:W-:Y:S03]  /*24030*/  STL.64 [R1+0x148], R22 ;  /* 0x0001481601007387 */ /* 0x0001e60000100a00 */
[----:B0-----:R-:W2:Y:S01]  /*24040*/  LDL.LU.64 R22, [R1+0x1d58] ;  /* 0x001d580001167983 */ /* 0x001ea20000300a00 */
[----:B------:R-:W2:Y:S02]  /*24050*/  LDL.LU.64 R20, [R1+0x1d50] ;  /* 0x001d500001147983 */ /* 0x000ea40000300a00 */
[----:B----4-:R-:W-:-:S02]  /*24060*/  FMUL R5, R19, R17 ;  /* 0x0000001113057220 */ /* 0x010fc40000400000 */
[----:B------:R-:W-:Y:S01]  /*24070*/  FMUL R4, R19, R28 ;  /* 0x0000001c13047220 */ /* 0x000fe20000400000 */
[----:B-----5:R-:W-:Y:S01]  /*24080*/  MOV R17, R14 ;  /* 0x0000000e00117202 */ /* 0x020fe20000000f00 */
[C---:B------:R-:W-:Y:S02]  /*24090*/  FMUL R6, R15.reuse, R6 ;  /* 0x000000060f067220 */ /* 0x040fe40000400000 */
[----:B------:R-:W-:Y:S02]  /*240a0*/  FMUL R7, R15, R3 ;  /* 0x000000030f077220 */ /* 0x000fe40000400000 */
[C---:B---3--:R-:W-:Y:S02]  /*240b0*/  FMUL R25, R29.reuse, R13 ;  /* 0x0000000d1d197220 */ /* 0x048fe40000400000 */
[----:B------:R-:W-:Y:S01]  /*240c0*/  FMUL R26, R0, R12 ;  /* 0x0000000c001a7220 */ /* 0x000fe20000400000 */
[----:B------:R-:W3:Y:S01]  /*240d0*/  LDL.LU R28, [R1+0x824] ;  /* 0x00082400011c7983 */ /* 0x000ee20000300800 */
[----:B------:R-:W4:Y:S02]  /*240e0*/  LDL.LU R14, [R1+0x828] ;  /* 0x00082800010e7983 */ /* 0x000f240000300800 */
[----:B------:R-:W5:Y:S02]  /*240f0*/  LDL.LU R3, [R1+0x82c] ;  /* 0x00082c0001037983 */ /* 0x000f640000300800 */
[----:B--2---:R-:W-:-:S02]  /*24100*/  FMUL R24, R29, R27 ;  /* 0x0000001b1d187220 */ /* 0x004fc40000400000 */
[----:B------:R-:W-:-:S07]  /*24110*/  FMUL R27, R0, R18 ;  /* 0x00000012001b7220 */ /* 0x000fce0000400000 */
[-C--:B------:R-:W-:Y:S08]  /*24120*/  HMMA.16816.F32 R24, R8, R16.reuse, R24 ;  /* 0x000000100818723c */ /* 0x080ff00000001818 */
[----:B------:R-:W-:Y:S11]  /*24130*/  HMMA.16816.F32 R4, R20, R16, R4 ;  /* 0x000000101404723c */ /* 0x000ff60000001804 */
[----:B------:R-:W-:Y:S11]  /*24140*/  @!UPT UIADD3 URZ, URZ, URZ, URZ ;  /* 0x0000003f3f3ff290 */ /* 0x000ff6000fffe03f */
[----:B------:R-:W-:Y:S02]  /*24150*/  @!UPT UIADD3 URZ, URZ, URZ, URZ ;  /* 0x0000003f3f3ff290 */ /* 0x000fe4000fffe03f */
[----:B------:R-:W-:Y:S02]  /*24160*/  MOV R13, R6 ;  /* 0x00000006000d7202 */ /* 0x000fe40000000f00 */
[----:B------:R-:W-:Y:S01]  /*24170*/  MOV R12, R7 ;  /* 0x00000007000c7202 */ /* 0x000fe20000000f00 */
[----:B------:R-:W-:Y:S01]  /*24180*/  STL.64 [R1+0x1b0], R4 ;  /* 0x0001b00401007387 */ /* 0x000fe20000100a00 */
[----:B------:R-:W2:Y:S02]  /*24190*/  LDL.LU R7, [R1+0x820] ;  /* 0x0008200001077983 */ /* 0x000ea40000300800 */
[----:B------:R-:W-:Y:S01]  /*241a0*/  STL [R1+0x1bc4], R13 ;  /* 0x001bc40d01007387 */ /* 0x000fe20000100800 */
[----:B------:R-:W-:Y:S01]  /*241b0*/  STL [R1+0x1bc0], R12 ;  /* 0x001bc00c01007387 */ /* 0x000fe20000100800 */
[----:B------:R-:W2:Y:S02]  /*241c0*/  LDL.LU R19, [R1+0x1d48] ;  /* 0x001d480001137983 */ /* 0x000ea40000300800 */
[----:B------:R-:W3:Y:S02]  /*241d0*/  LDL.LU R18, [R1+0x2f0] ;  /* 0x0002f00001127983 */ /* 0x000ee40000300800 */
[----:B------:R-:W5:Y:S01]  /*241e0*/  LDL.LU R17, [R1+0x2f4] ;  /* 0x0002f40001117983 */ /* 0x000f620000300800 */
[----:B------:R-:W-:Y:S01]  /*241f0*/  STL.64 [R1+0x410], R24 ;  /* 0x0004101801007387 */ /* 0x000fe20000100a00 */
[----:B------:R-:W-:Y:S02]  /*24200*/  STL.64 [R1+0x418], R26 ;  /* 0x0004181a01007387 */ /* 0x000fe40000100a00 */
[----:B------:R-:W5:Y:S02]  /*24210*/  LDL.LU R16, [R1+0x2f8] ;  /* 0x0002f80001107983 */ /* 0x000f640000300800 */
[----:B------:R-:W-:Y:S01]  /*24220*/  STL.64 [R1+0x1d40], R10 ;  /* 0x001d400a01007387 */ /* 0x000fe20000100a00 */
[----:B------:R0:W-:Y:S04]  /*24230*/  STL.64 [R1+0x1d38], R8 ;  /* 0x001d380801007387 */ /* 0x0001e80000100a00 */
[----:B------:R-:W1:Y:S04]  /*24240*/  LDSM.16.M88.4 R24, [R2+0x25400] ;  /* 0x025400000218783b */ /* 0x000e680000000200 */
[----:B0-----:R-:W5:Y:S01]  /*24250*/  LDL.LU.64 R8, [R1+0x140] ;  /* 0x0001400001087983 */ /* 0x001f620000300a00 */
[----:B----4-:R-:W-:-:S02]  /*24260*/  FMUL R6, R15, R14 ;  /* 0x0000000e0f067220 */ /* 0x010fc40000400000 */
[----:B------:R-:W4:Y:S01]  /*24270*/  LDL.LU R14, [R1+0x2fc] ;  /* 0x0002fc00010e7983 */ /* 0x000f220000300800 */
[----:B-1----:R-:W-:Y:S01]  /*24280*/  MOV R13, R27 ;  /* 0x0000001b000d7202 */ /* 0x002fe20000000f00 */
[----:B------:R-:W-:Y:S01]  /*24290*/  STL.64 [R1+0x128], R26 ;  /* 0x0001281a01007387 */ /* 0x000fe20000100a00 */
[C---:B--2---:R-:W-:Y:S02]  /*242a0*/  FMUL R4, R19.reuse, R7 ;  /* 0x0000000713047220 */ /* 0x044fe40000400000 */
[----:B---3--:R-:W-:Y:S02]  /*242b0*/  FMUL R5, R19, R28 ;  /* 0x0000001c13057220 */ /* 0x008fe40000400000 */
[----:B-----5:R-:W-:Y:S01]  /*242c0*/  FMUL R7, R15, R3 ;  /* 0x000000030f077220 */ /* 0x020fe20000400000 */
[----:B------:R-:W2:Y:S06]  /*242d0*/  LDL.LU R28, [R1+0x83c] ;  /* 0x00083c00011c7983 */ /* 0x000eac0000300800 */
[----:B------:R-:W-:Y:S01]  /*242e0*/  HMMA.16816.F32 R4, R20, R8, R4 ;  /* 0x000000081404723c */ /* 0x000fe20000001804 */
[----:B------:R0:W-:Y:S02]  /*242f0*/  STL [R1+0x1cac], R13 ;  /* 0x001cac0d01007387 */ /* 0x0001e40000100800 */
[----:B0-----:R-:W-:Y:S11]  /*24300*/  MOV R13, R8 ;  /* 0x00000008000d7202 */ /* 0x001ff60000000f00 */
[----:B------:R-:W-:Y:S09]  /*24310*/  @!UPT UIADD3 URZ, URZ, URZ, URZ ;  /* 0x0000003f3f3ff290 */ /* 0x000ff2000fffe03f */
[----:B------:R0:W-:Y:S01]  /*24320*/  STL.64 [R1+0x1a0], R4 ;  /* 0x0001a00401007387 */ /* 0x0001e20000100a00 */
[----:B------:R1:W-:Y:S02]  /*24330*/  STL.64 [R1+0x1a8], R6 ;  /* 0x0001a80601007387 */ /* 0x0003e40000100a00 */
[----:B------:R-:W3:Y:S02]  /*24340*/  LDL.LU.64 R10, [R1+0x1d40] ;  /* 0x001d4000010a7983 */ /* 0x000ee40000300a00 */
[----:B0-----:R-:W-:Y:S02]  /*24350*/  IMAD.MOV.U32 R4, RZ, RZ, R9 ;  /* 0x000000ffff047224 */ /* 0x001fe400078e0009 */
[----:B------:R-:W3:Y:S01]  /*24360*/  LDL.LU.64 R8, [R1+0x1d38] ;  /* 0x001d380001087983 */ /* 0x000ee20000300a00 */
[----:B------:R-:W5:Y:S02]  /*24370*/  LDL.LU R5, [R1+0x830] ;  /* 0x0008300001057983 */ /* 0x000f640000300800 */
[----:B-1----:R-:W2:Y:S02]  /*24380*/  LDL.LU R6, [R1+0x834] ;  /* 0x0008340001067983 */ /* 0x002ea40000300800 */
[----:B------:R-:W2:Y:S01]  /*24390*/  LDL.LU R7, [R1+0x838] ;  /* 0x0008380001077983 */ /* 0x000ea20000300800 */
[----:B------:R-:W-:Y:S01]  /*243a0*/  STL.64 [R1+0x1d30], R22 ;  /* 0x001d301601007387 */ /* 0x000fe20000100a00 */
[----:B------:R-:W-:Y:S01]  /*243b0*/  IMAD.MOV.U32 R12, RZ, RZ, R24 ;  /* 0x000000ffff0c7224 */ /* 0x000fe200078e0018 */
[----:B------:R-:W-:Y:S01]  /*243c0*/  MOV R3, R25 ;  /* 0x0000001900037202 */ /* 0x000fe20000000f00 */
[----:B------:R0:W-:Y:S02]  /*243d0*/  STL.64 [R1+0x1d28], R20 ;  /* 0x001d281401007387 */ /* 0x0001e40000100a00 */
[----:B------:R-:W-:-:S02]  /*243e0*/  FMUL R24, R29, R18 ;  /* 0x000000121d187220 */ /* 0x000fc40000400000 */
[----:B------:R-:W-:Y:S02]  /*243f0*/  FMUL R25, R29, R17 ;  /* 0x000000111d197220 */ /* 0x000fe40000400000 */
[C---:B------:R-:W-:Y:S02]  /*24400*/  FMUL R26, R0.reuse, R16 ;  /* 0x00000010001a7220 */ /* 0x040fe40000400000 */
[----:B----4-:R-:W-:Y:S01]  /*24410*/  FMUL R27, R0, R14 ;  /* 0x0000000e001b7220 */ /* 0x010fe20000400000 */
[----:B0-----:R-:W-:Y:S02]  /*24420*/  MOV R20, R13 ;  /* 0x0000000d00147202 */ /* 0x001fe40000000f00 */
[----:B------:R-:W-:-:S07]  /*24430*/  MOV R21, R4 ;  /* 0x0000000400157202 */ /* 0x000fce0000000f00 */
[----:B---3--:R-:W-:Y:S11]  /*24440*/  HMMA.16816.F32 R20, R8, R20, R24 ;  /* 0x000000140814723c */ /* 0x008ff60000001818 */
[----:B------:R-:W-:Y:S11]  /*24450*/  @!UPT UIADD3 URZ, URZ, URZ, URZ ;  /* 0x0000003f3f3ff290 */ /* 0x000ff6000fffe03f */
[----:B------:R-:W-:Y:S01]  /*24460*/  @!UPT UIADD3 URZ, URZ, URZ, URZ ;  /* 0x0000003f3f3ff290 */ /* 0x000fe2000fffe03f */
[----:B------:R-:W-:Y:S01]  /*24470*/  STL.64 [R1+0x3f0], R20 ;  /* 0x0003f01401007387 */ /* 0x000fe20000100a00 */
[----:B------:R-:W-:Y:S01]  /*24480*/  IMAD.MOV.U32 R16, RZ, RZ, R23 ;  /* 0x000000ffff107224 */ /* 0x000fe200078e0017 */
[----:B------:R-:W-:Y:S01]  /*24490*/  MOV R17, R22 ;  /* 0x0000001600117202 */ /* 0x000fe20000000f00 */
[----:B------:R-:W3:Y:S01]  /*244a0*/  LDL.LU R24, [R1+0x2e0] ;  /* 0x0002e00001187983 */ /* 0x000ee20000300800 */
[----:B------:R-:W4:Y:S01]  /*244b0*/  LDL.LU R18, [R1+0x2e4] ;  /* 0x0002e40001127983 */ /* 0x000f220000300800 */
[----:B------:R-:W3:Y:S02]  /*244c0*/  LDL.LU R14, [R1+0x2e8] ;  /* 0x0002e800010e7983 */ /* 0x000ee40000300800 */
[----:B------:R-:W3:Y:S02]  /*244d0*/  LDL.LU R13, [R1+0x2ec] ;  /* 0x0002ec00010d7983 */ /* 0x000ee40000300800 */
[----:B------:R-:W-:Y:S01]  /*244e0*/  STL [R1+0x1a2c], R16 ;  /* 0x001a2c1001007387 */ /* 0x000fe20000100800 */
[----:B------:R0:W-:Y:S04]  /*244f0*/  STL [R1+0x1a28], R17 ;  /* 0x001a281101007387 */ /* 0x0001e80000100800 */
[----:B------:R-:W1:Y:S04]  /*24500*/  LDSM.16.M88.4 R20, [R2+0x25800] ;  /* 0x025800000214783b */ /* 0x000e680000000200 */
[----:B0-----:R-:W3:Y:S01]  /*24510*/  LDL.LU R17, [R1+0x848] ;  /* 0x0008480001117983 */ /* 0x001ee20000300800 */
[----:B------:R-:W3:Y:S02]  /*24520*/  LDL.LU R16, [R1+0x84c] ;  /* 0x00084c0001107983 */ /* 0x000ee40000300800 */
[----:B------:R-:W-:Y:S02]  /*24530*/  STL [R1+0x1d20], R19 ;  /* 0x001d201301007387 */ /* 0x000fe40000100800 */
[----:B-----5:R-:W-:-:S02]  /*24540*/  FMUL R4, R19, R5 ;  /* 0x0000000513047220 */ /* 0x020fc40000400000 */
[----:B--2---:R-:W-:Y:S02]  /*24550*/  FMUL R5, R19, R6 ;  /* 0x0000000613057220 */ /* 0x004fe40000400000 */
[C---:B------:R-:W-:Y:S01]  /*24560*/  FMUL R6, R15.reuse, R7 ;  /* 0x000000070f067220 */ /* 0x040fe20000400000 */
[----:B---3--:R0:W-:Y:S01]  /*24570*/  STL.64 [R1+0x1d18], R16 ;  /* 0x001d181001007387 */ /* 0x0081e20000100a00 */
[----:B-1----:R1:W-:Y:S01]  /*24580*/  STL.64 [R1+0x118], R22 ;  /* 0x0001181601007387 */ /* 0x0023e20000100a00 */
[----:B0-----:R-:W-:Y:S02]  /*24590*/  MOV R16, R12 ;  /* 0x0000000c00107202 */ /* 0x001fe40000000f00 */
[----:B------:R-:W-:Y:S01]  /*245a0*/  MOV R17, R3 ;  /* 0x0000000300117202 */ /* 0x000fe20000000f00 */
[----:B------:R-:W-:Y:S02]  /*245b0*/  MOV R12, R20 ;  /* 0x00000014000c7202 */ /* 0x000fe40000000f00 */
[----:B------:R-:W-:Y:S01]  /*245c0*/  IMAD.MOV.U32 R3, RZ, RZ, R21 ;  /* 0x000000ffff037224 */ /* 0x000fe200078e0015 */
[----:B-1----:R-:W2:Y:S01]  /*245d0*/  LDL.LU.64 R22, [R1+0x1d30] ;  /* 0x001d300001167983 */ /* 0x002ea20000300a00 */
[----:B------:R-:W2:Y:S02]  /*245e0*/  LDL.LU.64 R20, [R1+0x1d28] ;  /* 0x001d280001147983 */ /* 0x000ea40000300a00 */
[----:B------:R-:W-:-:S02]  /*245f0*/  FMUL R7, R15, R28 ;  /* 0x0000001c0f077220 */ /* 0x000fc40000400000 */
[C---:B------:R-:W-:Y:S02]  /*24600*/  FMUL R24, R29.reuse, R24 ;  /* 0x000000181d187220 */ /* 0x040fe40000400000 */
[----:B----4-:R-:W-:Y:S02]  /*24610*/  FMUL R25, R29, R18 ;  /* 0x000000121d197220 */ /* 0x010fe40000400000 */
[C---:B------:R-:W-:Y:S02]  /*24620*/  FMUL R26, R0.reuse, R14 ;  /* 0x0000000e001a7220 */ /* 0x040fe40000400000 */
[----:B------:R-:W-:-:S07]  /*24630*/  FMUL R27, R0, R13 ;  /* 0x0000000d001b7220 */ /* 0x000fce0000400000 */
[-C--:B------:R-:W-:Y:S08]  /*24640*/  HMMA.16816.F32 R24, R8, R16.reuse, R24 ;  /* 0x000000100818723c */ /* 0x080ff00000001818 */
[----:B--2---:R-:W-:Y:S11]  /*24650*/  HMMA.16816.F32 R4, R20, R16, R4 ;  /* 0x000000101404723c */ /* 0x004ff60000001804 */
[----:B------:R-:W-:Y:S11]  /*24660*/  @!UPT UIADD3 URZ, URZ, URZ, URZ ;  /* 0x0000003f3f3ff290 */ /* 0x000ff6000fffe03f */
[----:B------:R-:W-:Y:S01]  /*24670*/  @!UPT UIADD3 URZ, URZ, URZ, URZ ;  /* 0x0000003f3f3ff290 */ /* 0x000fe2000fffe03f */
[----:B------:R-:W-:Y:S01]  /*24680*/  STL.64 [R1+0x190], R4 ;  /* 0x0001900401007387 */ /* 0x000fe20000100a00 */
[----:B------:R0:W-:Y:S03]  /*24690*/  STL.64 [R1+0x198], R6 ;  /* 0x0001980601007387 */ /* 0x0001e60000100a00 */
[----:B0-----:R-:W2:Y:S01]  /*246a0*/  LDL.LU R6, [R1+0x840] ;  /* 0x0008400001067983 */ /* 0x001ea20000300800 */
[----:B------:R-:W3:Y:S02]  /*246b0*/  LDL.LU R7, [R1+0x844] ;  /* 0x0008440001077983 */ /* 0x000ee40000300800 */
[----:B------:R-:W2:Y:S02]  /*246c0*/  LDL.LU R19, [R1+0x1d20] ;  /* 0x001d200001137983 */ /* 0x000ea40000300800 */
[----:B------:R-:W4:Y:S01]  /*246d0*/  LDL.LU.64 R16, [R1+0x1d18] ;  /* 0x001d180001107983 */ /* 0x000f220000300a00 */
[----:B------:R-:W5:Y:S01]  /*246e0*/  LDL.LU R28, [R1+0x630] ;  /* 0x00063000011c7983 */ /* 0x000f620000300800 */
[----:B------:R-:W5:Y:S02]  /*246f0*/  LDL.LU R18, [R1+0x634] ;  /* 0x0006340001127983 */ /* 0x000f640000300800 */
[----:B------:R-:W-:Y:S02]  /*24700*/  STL.64 [R1+0x3e0], R24 ;  /* 0x0003e01801007387 */ /* 0x000fe40000100a00 */
[----:B------:R-:W-:Y:S01]  /*24710*/  STL.64 [R1+0x3e8], R26 ;  /* 0x0003e81a01007387 */ /* 0x000fe20000100a00 */
[----:B------:R-:W5:Y:S01]  /*24720*/  LDL.LU R14, [R1+0x638] ;  /* 0x00063800010e7983 */ /* 0x000f620000300800 */
[----:B------:R-:W5:Y:S03]  /*24730*/  LDL.LU R13, [R1+0x63c] ;  /* 0x00063c00010d7983 */ /* 0x000f660000300800 */
[----:B------:R-:W0:Y:S01]  /*24740*/  LDSM.16.M88.4 R24, [R2+0x25c00] ;  /* 0x025c00000218783b */ /* 0x000e220000000200 */
[----:B--2---:R-:W-:-:S02]  /*24750*/  FMUL R4, R19, R6 ;  /* 0x0000000613047220 */ /* 0x004fc40000400000 */
[----:B---3--:R-:W-:Y:S02]  /*24760*/  FMUL R5, R19, R7 ;  /* 0x0000000713057220 */ /* 0x008fe40000400000 */
[C---:B----4-:R-:W-:Y:S02]  /*24770*/  FMUL R6, R15.reuse, R17 ;  /* 0x000000110f067220 */ /* 0x050fe40000400000 */
[----:B------:R-:W-:Y:S01]  /*24780*/  FMUL R7, R15, R16 ;  /* 0x000000100f077220 */ /* 0x000fe20000400000 */
[----:B------:R-:W2:Y:S01]  /*24790*/  LDL.LU R17, [R1+0x850] ;  /* 0x0008500001117983 */ /* 0x000ea20000300800 */
[----:B------:R-:W2:Y:S02]  /*247a0*/  LDL.LU R16, [R1+0x854] ;  /* 0x0008540001107983 */ /* 0x000ea40000300800 */
[----:B------:R-:W-:Y:S01]  /*247b0*/  STL [R1+0x1d10], R19 ;  /* 0x001d101301007387 */ /* 0x000fe20000100800 */
[----:B--2---:R1:W-:Y:S02]  /*247c0*/  STL.64 [R1+0x1d08], R16 ;  /* 0x001d081001007387 */ /* 0x0043e40000100a00 */
[----:B-1----:R-:W-:-:S02]  /*247d0*/  MOV R16, R12 ;  /* 0x0000000c00107202 */ /* 0x002fc40000000f00 */
[----:B------:R-:W-:-:S07]  /*247e0*/  MOV R17, R3 ;  /* 0x0000000300117202 */ /* 0x000fce0000000f00 */
[----:B------:R-:W-:Y:S01]  /*247f0*/  HMMA.16816.F32 R4, R20, R16, R4 ;  /* 0x000000101404723c */ /* 0x000fe20000001804 */
[----:B0-----:R5:W-:Y:S01]  /*24800*/  STL.64 [R1+0x100], R24 ;  /* 0x0001001801007387 */ /* 0x001be20000100a00 */
[----:B------:R0:W-:Y:S01]  /*24810*/  STL.64 [R1+0x108], R26 ;  /* 0x0001081a01007387 */ /* 0x0001e20000100a00 */
[----:B------:R-:W-:Y:S01]  /*24820*/  MOV R12, R26 ;  /* 0x0000001a000c7202 */ /* 0x000fe20000000f00 */
[----:B------:R-:W2:Y:S02]  /*24830*/  LDL.LU R3, [R1+0x85c] ;  /* 0x00085c0001037983 */ /* 0x000ea40000300800 */
[C---:B-----5:R-:W-:Y:S02]  /*24840*/  FMUL R24, R29.reuse, R28 ;  /* 0x0000001c1d187220 */ /* 0x060fe40000400000 */
[----:B------:R-:W-:Y:S02]  /*24850*/  FMUL R25, R29, R18 ;  /* 0x000000121d197220 */ /* 0x000fe40000400000 */
[----:B0-----:R-:W-:-:S02]  /*24860*/  FMUL R26, R0, R14 ;  /* 0x0000000e001a7220 */ /* 0x001fc40000400000 */
[----:B------:R-:W-:-:S11]  /*24870*/  FMUL R27, R0, R13 ;  /* 0x0000000d001b7220 */ /* 0x000fd60000400000 */
[----:B------:R-:W-:Y:S01]  /*24880*/  STL.64 [R1+0x160], R4 ;  /* 0x0001600401007387 */ /* 0x000fe20000100a00 */
[----:B------:R0:W-:Y:S01]  /*24890*/  STL.64 [R1+0x168], R6 ;  /* 0x0001680601007387 */ /* 0x0001e20000100a00 */
[----:B------:R-:W-:Y:S02]  /*248a0*/  HMMA.16816.F32 R24, R8, R16, R24 ;  /* 0x000000100818723c */ /* 0x000fe40000001818 */
[----:B0-----:R-:W3:Y:S01]  /*248b0*/  LDL.LU R7, [R1+0x858] ;  /* 0x0008580001077983 */ /* 0x001ee20000300800 */
[----:B------:R-:W4:Y:S02]  /*248c0*/  LDL.LU R19, [R1+0x1d10] ;  /* 0x001d100001137983 */ /* 0x000f240000300800 */
[----:B------:R-:W5:Y:S02]  /*248d0*/  LDL.LU.64 R16, [R1+0x1d08] ;  /* 0x001d080001107983 */ /* 0x000f640000300a00 */
[----:B------:R-:W2:Y:S01]  /*248e0*/  LDL.LU R28, [R1+0x640] ;  /* 0x00064000011c7983 */ /* 0x000ea20000300800 */
[----:B------:R-:W2:Y:S11]  /*248f0*/  LDL.LU R18, [R1+0x644] ;  /* 0x0006440001127983 */ /* 0x000eb60000300800 */
[----:B------:R-:W-:Y:S04]  /*24900*/  @!UPT UIADD3 URZ, URZ, URZ, URZ ;  /* 0x0000003f3f3ff290 */ /* 0x000fe8000fffe03f */
[----:B------:R-:W-:Y:S01]  /*24910*/  STL.64 [R1+0x3c0], R24 ;  /* 0x0003c01801007387 */ /* 0x000fe20000100a00 */
[----:B------:R-:W-:Y:S02]  /*24920*/  STL.64 [R1+0x3c8], R26 ;  /* 0x0003c81a01007387 */ /* 0x000fe40000100a00 */
[----:B------:R-:W2:Y:S02]  /*24930*/  LDL.LU R14, [R1+0x648] ;  /* 0x00064800010e7983 */ /* 0x000ea40000300800 */
[----:B------:R-:W-:Y:S01]  /*24940*/  STL.64 [R1+0x1cf8], R10 ;  /* 0x001cf80a01007387 */ /* 0x000fe20000100a00 */
[----:B------:R-:W-:Y:S01]  /*24950*/  STL.64 [R1+0x1cf0], R8 ;  /* 0x001cf00801007387 */ /* 0x000fe20000100a00 */
[----:B------:R-:W2:Y:S02]  /*24960*/  LDL.LU R13, [R1+0x64c] ;  /* 0x00064c00010d7983 */ /* 0x000ea40000300800 */
[----:B------:R-:W0:Y:S01]  /*24970*/  LDSM.16.M88.4 R8, [R2+0x26000] ;  /* 0x026000000208783b */ /* 0x000e220000000200 */
[----:B----4-:R-:W-:Y:S03]  /*24980*/  STL [R1+0x1d00], R19 ;  /* 0x001d001301007387 */ /* 0x010fe60000100800 */
[----:B-----5:R-:W-:-:S02]  /*24990*/  FMUL R4, R19, R17 ;  /* 0x0000001113047220 */ /* 0x020fc40000400000 */
[----:B------:R-:W-:Y:S02]  /*249a0*/  FMUL R5, R19, R16 ;  /* 0x0000001013057220 */ /* 0x000fe40000400000 */
[----:B------:R-:W4:Y:S01]  /*249b0*/  LDL.LU.64 R16, [R1+0x100] ;  /* 0x0001000001107983 */ /* 0x000f220000300a00 */
[C---:B---3--:R-:W-:Y:S02]  /*249c0*/  FMUL R6, R15.reuse, R7 ;  /* 0x000000070f067220 */ /* 0x048fe40000400000 */
[----:B--2---:R-:W-:Y:S02]  /*249d0*/  FMUL R7, R15, R3 ;  /* 0x000000030f077220 */ /* 0x004fe40000400000 */
[----:B------:R-:W-:Y:S01]  /*249e0*/  STL [R1+0x1cec], R15 ;  /* 0x001cec0f01007387 */ /* 0x000fe20000100800 */
[----:B------:R1:W-:Y:S04]  /*249f0*/  STL [R1+0x1ce8], R12 ;  /* 0x001ce80c01007387 */ /* 0x0003e80000100800 */
[----:B-1----:R-:W2:Y:S01]  /*24a00*/  LDL.LU R12, [R1+0x860] ;  /* 0x00086000010c7983 */ /* 0x002ea20000300800 */
[----:B------:R-:W3:Y:S02]  /*24a10*/  LDL.LU R3, [R1+0x864] ;  /* 0x0008640001037983 */ /* 0x000ee40000300800 */
[----:B0-----:R-:W-:Y:S02]  /*24a20*/  STL.64 [R1+0xc0], R8 ;  /* 0x0000c00801007387 */ /* 0x001fe40000100a00 */
[----:B------:R4:W-:Y:S01]  /*24a30*/  STL.64 [R1+0xc8], R10 ;  /* 0x0000c80a01007387 */ /* 0x0009e20000100a00 */
[----:B------:R-:W2:Y:S01]  /*24a40*/  LDL.LU R19, [R1+0x1d00] ;  /* 0x001d000001137983 */ /* 0x000ea20000300800 */
[C---:B------:R-:W-:Y:S01]  /*24a50*/  FMUL R24, R29.reuse, R28 ;  /* 0x0000001c1d187220 */ /* 0x040fe20000400000 */
[----:B----4-:R-:W-:Y:S11]  /*24a60*/  HMMA.16816.F32 R8, R20, R16, R4 ;  /* 0x000000101408723c */ /* 0x010ff60000001804 */
[----:B------:R-:W-:Y:S11]  /*24a70*/  @!UPT UIADD3 URZ, URZ, URZ, URZ ;  /* 0x0000003f3f3ff290 */ /* 0x000ff6000fffe03f */
[----:B------:R-:W-:Y:S01]  /*24a80*/  @!UPT UIADD3 URZ, URZ, URZ, URZ ;  /* 0x0000003f3f3ff290 */ /* 0x000fe2000fffe03f */
[----:B------:R-:W-:Y:S01]  /*24a90*/  STL [R1+0x134], R9 ;  /* 0x0001340901007387 */ /* 0x000fe20000100800 */
[----:B------:R0:W-:Y:S01]  /*24aa0*/  STL.64 [R1+0x138], R10 ;  /* 0x0001380a01007387 */ /* 0x0001e20000100a00 */
[----:B------:R-:W-:Y:S02]  /*24ab0*/  MOV R28, R8 ;  /* 0x00000008001c7202 */ /* 0x000fe40000000f00 */
[----:B0-----:R-:W4:Y:S01]  /*24ac0*/  LDL.LU.64 R10, [R1+0x1cf8] ;  /* 0x001cf800010a7983 */ /* 0x001f220000300a00 */
[----:B------:R-:W4:Y:S02]  /*24ad0*/  LDL.LU.64 R8, [R1+0x1cf0] ;  /* 0x001cf00001087983 */ /* 0x000f240000300a00 */
[----:B------:R-:W-:Y:S02]  /*24ae0*/  FMUL R25, R29, R18 ;  /* 0x000000121d197220 */ /* 0x000fe40000400000 */
[C---:B------:R-:W-:Y:S02]  /*24af0*/  FMUL R26, R0.reuse, R14 ;  /* 0x0000000e001a7220 */ /* 0x040fe40000400000 */
[----:B------:R-:W-:Y:S01]  /*24b00*/  IMAD.MOV.U32 R4, RZ, RZ, R16 ;  /* 0x000000ffff047224 */ /* 0x000fe200078e0010 */
[----:B------:R-:W-:Y:S01]  /*24b10*/  MOV R5, R17 ;  /* 0x0000001100057202 */ /* 0x000fe20000000f00 */
[----:B------:R-:W-:Y:S01]  /*24b20*/  FMUL R27, R0, R13 ;  /* 0x0000000d001b7220 */ /* 0x000fe20000400000 */
[----:B------:R-:W5:Y:S01]  /*24b30*/  LDL.LU R6, [R1+0x868] ;  /* 0x0008680001067983 */ /* 0x000f620000300800 */
[----:B------:R-:W2:Y:S05]  /*24b40*/  LDL.LU R7, [R1+0x86c] ;  /* 0x00086c0001077983 */ /* 0x000eaa0000300800 */
[----:B----4-:R-:W-:Y:S07]  /*24b50*/  HMMA.16816.F32 R24, R8, R4, R24 ;  /* 0x000000040818723c */ /* 0x010fee0000001818 */
[----:B--2---:R-:W-:-:S02]  /*24b60*/  FMUL R4, R19, R12 ;  /* 0x0000000c13047220 */ /* 0x004fc40000400000 */
[----:B------:R-:W0:Y:S01]  /*24b70*/  LDSM.16.M88.4 R12, [R2+0x26400] ;  /* 0x02640000020c783b */ /* 0x000e220000000200 */
[----:B---3--:R-:W-:Y:S11]  /*24b80*/  FMUL R5, R19, R3 ;  /* 0x0000000313057220 */ /* 0x008ff60000400000 */
[----:B------:R-:W-:Y:S02]  /*24b90*/  @!UPT UIADD3 URZ, URZ, URZ, URZ ;  /* 0x0000003f3f3ff290 */ /* 0x000fe4000fffe03f */
[----:B------:R1:W-:Y:S01]  /*24ba0*/  STL.64 [R1+0x3a0], R24 ;  /* 0x0003a01801007387 */ /* 0x0003e20000100a00 */
[----:B------:R2:W-:Y:S03]  /*24bb0*/  STL.64 [R1+0x3a8], R26 ;  /* 0x0003a81a01007387 */ /* 0x0005e60000100a00 */
[----:B-1----:R-:W3:Y:S01]  /*24bc0*/  LDL.LU R25, [R1+0x660] ;  /* 0x0006600001197983 */ /* 0x002ee20000300800 */
[----:B--2---:R-:W2:Y:S02]  /*24bd0*/  LDL.LU R26, [R1+0x664] ;  /* 0x00066400011a7983 */ /* 0x004ea40000300800 */
[----:B------:R-:W4:Y:S02]  /*24be0*/  LDL.LU R16, [R1+0x668] ;  /* 0x0006680001107983 */ /* 0x000f240000300800 */
[----:B------:R-:W-:Y:S01]  /*24bf0*/  STL.64 [R1+0x1ce0], R10 ;  /* 0x001ce00a01007387 */ /* 0x000fe20000100a00 */
[----:B------:R1:W-:Y:S01]  /*24c00*/  STL.64 [R1+0x1cd8], R8 ;  /* 0x001cd80801007387 */ /* 0x0003e20000100a00 */
[----:B0-----:R-:W-:-:S03]  /*24c10*/  MOV R3, R15 ;  /* 0x0000000f00037202 */ /* 0x001fc60000000f00 */
[----:B-1----:R-:W2:Y:S01]  /*24c20*/  LDL.LU.64 R8, [R1+0xc0] ;  /* 0x0000c00001087983 */ /* 0x002ea20000300a00 */
[----:B------:R0:W-:Y:S03]  /*24c30*/  STL.64 [R1+0x98], R14 ;  /* 0x0000980e01007387 */ /* 0x0001e60000100a00 */
[----:B0-----:R-:W5:Y:S01]  /*24c40*/  LDL.LU R15, [R1+0x1cec] ;  /* 0x001cec00010f7983 */ /* 0x001f620000300800 */
[----:B------:R-:W-:Y:S02]  /*24c50*/  MOV R18, R12 ;  /* 0x0000000c00127202 */ /* 0x000fe40000000f00 */
[----:B------:R-:W2:Y:S02]  /*24c60*/  LDL.LU R12, [R1+0x1ce8] ;  /* 0x001ce800010c7983 */ /* 0x000ea40000300800 */
[----:B------:R-:W2:Y:S02]  /*24c70*/  LDL.LU R27, [R1+0x66c] ;  /* 0x00066c00011b7983 */ /* 0x000ea40000300800 */
[----:B------:R-:W-:Y:S01]  /*24c80*/  IMAD.MOV.U32 R17, RZ, RZ, R13 ;  /* 0x000000ffff117224 */ /* 0x000fe200078e000d */
[----:B------:R-:W2:Y:S01]  /*24c90*/  LDL.LU R14, [R1+0x87c] ;  /* 0x00087c00010e7983 */ /* 0x000ea20000300800 */
[----:B------:R-:W2:Y:S02]  /*24ca0*/  LDL.LU R13, [R1+0x2c0] ;  /* 0x0002c000010d7983 */ /* 0x000ea40000300800 */
[----:B------:R0:W-:Y:S02]  /*24cb0*/  STL [R1+0x1b60], R3 ;  /* 0x001b600301007387 */ /* 0x0001e40000100800 */
[----:B-----5:R-:W-:-:S02]  /*24cc0*/  FMUL R6, R15, R6 ;  /* 0x000000060f067220 */ /* 0x020fc40000400000 */
[----:B------:R-:W-:-:S07]  /*24cd0*/  FMUL R7, R15, R7 ;  /* 0x000000070f077220 */ /* 0x000fce0000400000 */
[----:B--2---:R-:W-:Y:S01]  /*24ce0*/  HMMA.16816.F32 R4, R20, R8, R4 ;  /* 0x000000081404723c */ /* 0x004fe20000001804 */
[----:B0-----:R-:W-:Y:S11]  /*24cf0*/  MOV R3, R9 ;  /* 0x0000000900037202 */ /* 0x001ff60000000f00 */
[----:B------:R-:W-:Y:S11]  /*24d00*/  @!UPT UIADD3 URZ, URZ, URZ, URZ ;  /* 0x0000003f3f3ff290 */ /* 0x000ff6000fffe03f */
[----:B------:R-:W-:Y:S01]  /*24d10*/  STL.64 [R1+0xf0], R4 ;  /* 0x0000f00401007387 */ /* 0x000fe20000100a00 */
[----:B------:R0:W-:Y:S02]  /*24d20*/  STL.64 [R1+0xf8], R6 ;  /* 0x0000f80601007387 */ /* 0x0001e40000100a00 */
[----:B------:R-:W2:Y:S01]  /*24d30*/  LDL.LU.64 R10, [R1+0x1ce0] ;  /* 0x001ce000010a7983 */ /* 0x000ea20000300a00 */
[----:B0-----:R-:W-:Y:S02]  /*24d40*/  MOV R7, R8 ;  /* 0x0000000800077202 */ /* 0x001fe40000000f00 */
[----:B------:R-:W2:Y:S01]  /*24d50*/  LDL.LU.64 R8, [R1+0x1cd8] ;  /* 0x001cd80001087983 */ /* 0x000ea20000300a00 */
[----:B------:R-:W5:Y:S02]  /*24d60*/  LDL.LU R4, [R1+0x870] ;  /* 0x0008700001047983 */ /* 0x000f640000300800 */
[----:B------:R-:W5:Y:S02]  /*24d70*/  LDL.LU R5, [R1+0x874] ;  /* 0x0008740001057983 */ /* 0x000f640000300800 */
[----:B------:R-:W5:Y:S02]  /*24d80*/  LDL.LU R6, [R1+0x878] ;  /* 0x0008780001067983 */ /* 0x000f640000300800 */
[C---:B---3--:R-:W-:Y:S01]  /*24d90*/  FMUL R24, R29.reuse, R25 ;  /* 0x000000191d187220 */ /* 0x048fe20000400000 */
[----:B------:R-:W-:Y:S01]  /*24da0*/  STL.64 [R1+0x1cd0], R22 ;  /* 0x001cd01601007387 */ /* 0x000fe20000100a00 */
[----:B------:R-:W-:-:S02]  /*24db0*/  FMUL R25, R29, R26 ;  /* 0x0000001a1d197220 */ /* 0x000fc40000400000 */
[----:B------:R0:W-:Y:S02]  /*24dc0*/  STL.64 [R1+0x1cc8], R20 ;  /* 0x001cc81401007387 */ /* 0x0001e40000100a00 */
[C---:B----4-:R-:W-:Y:S02]  /*24dd0*/  FMUL R26, R0.reuse, R16 ;  /* 0x00000010001a7220 */ /* 0x050fe40000400000 */
[----:B------:R-:W-:Y:S01]  /*24de0*/  FMUL R27, R0, R27 ;  /* 0x0000001b001b7220 */ /* 0x000fe20000400000 */
[----:B------:R-:W3:Y:S01]  /*24df0*/  LDL.LU R16, [R1+0x2c4] ;  /* 0x0002c40001107983 */ /* 0x000ee20000300800 */
[----:B0-----:R-:W-:Y:S01]  /*24e00*/  IMAD.MOV.U32 R20, RZ, RZ, R7 ;  /* 0x000000ffff147224 */ /* 0x001fe200078e0007 */
[----:B------:R-:W-:Y:S02]  /*24e10*/  MOV R21, R3 ;  /* 0x0000000300157202 */ /* 0x000fe40000000f00 */
[----:B------:R-:W4:Y:S01]  /*24e20*/  LDL.LU R3, [R1+0x2c8] ;  /* 0x0002c80001037983 */ /* 0x000f220000300800 */
[----:B------:R-:W3:Y:S04]  /*24e30*/  LDL.LU R7, [R1+0x2cc] ;  /* 0x0002cc0001077983 */ /* 0x000ee80000300800 */
[----:B--2---:R-:W-:Y:S11]  /*24e40*/  HMMA.16816.F32 R20, R8, R20, R24 ;  /* 0x000000140814723c */ /* 0x004ff60000001818 */
[----:B------:R-:W-:Y:S11]  /*24e50*/  @!UPT UIADD3 URZ, URZ, URZ, URZ ;  /* 0x0000003f3f3ff290 */ /* 0x000ff6000fffe03f */
[----:B------:R-:W-:Y:S01]  /*24e60*/  @!UPT UIADD3 URZ, URZ, URZ, URZ ;  /* 0x0000003f3f3ff290 */ /* 0x000fe2000fffe03f */
[----:B------:R-:W-:Y:S01]  /*24e70*/  STL.64 [R1+0x380], R20 ;  /* 0x0003801401007387 */ /* 0x000fe20000100a00 */
[----:B------:R-:W-:Y:S02]  /*24e80*/  STL.64 [R1+0x388], R22 ;  /* 0x0003881601007387 */ /* 0x000fe40000100a00 */
[----:B------:R-:W0:Y:S04]  /*24e90*/  LDSM.16.M88.4 R20, [R2+0x26800] ;  /* 0x026800000214783b */ /* 0x000e280000000200 */
[----:B-----5:R-:W-:Y:S02]  /*24ea0*/  FMUL R24, R19, R4 ;  /* 0x0000000413187220 */ /* 0x020fe40000400000 */
[----:B------:R-:W-:Y:S02]  /*24eb0*/  FMUL R27, R15, R14 ;  /* 0x0000000e0f1b7220 */ /* 0x000fe40000400000 */
[----:B------:R-:W-:Y:S01]  /*24ec0*/  FMUL R4, R29, R13 ;  /* 0x0000000d1d047220 */ /* 0x000fe20000400000 */
[----:B0-----:R0:W-:Y:S01]  /*24ed0*/  STL.64 [R1+0x88], R22 ;  /* 0x0000881601007387 */ /* 0x0011e20000100a00 */
[----:B------:R-:W-:-:S02]  /*24ee0*/  MOV R13, R20 ;  /* 0x00000014000d7202 */ /* 0x000fc40000000f00 */
[----:B------:R-:W-:Y:S01]  /*24ef0*/  MOV R14, R21 ;  /* 0x00000015000e7202 */ /* 0x000fe20000000f00 */
[----:B0-----:R-:W2:Y:S01]  /*24f00*/  LDL.LU.64 R22, [R1+0x1cd0] ;  /* 0x001cd00001167983 */ /* 0x001ea20000300a00 */
[----:B------:R-:W2:Y:S03]  /*24f10*/  LDL.LU.64 R20, [R1+0x1cc8] ;  /* 0x001cc80001147983 */ /* 0x000ea60000300a00 */
[----:B------:R-:W-:Y:S02]  /*24f20*/  STL.64 [R1+0x1cb8], R14 ;  /* 0x001cb80e01007387 */ /* 0x000fe40000100a00 */
[----:B------:R0:W-:Y:S02]  /*24f30*/  STL.64 [R1+0x1cb0], R12 ;  /* 0x001cb00c01007387 */ /* 0x0001e40000100a00 */
[----:B------:R-:W-:Y:S02]  /*24f40*/  FMUL R25, R19, R5 ;  /* 0x0000000513197220 */ /* 0x000fe40000400000 */
[----:B------:R-:W-:-:S02]  /*24f50*/  FMUL R26, R15, R6 ;  /* 0x000000060f1a7220 */ /* 0x000fc40000400000 */
[----:B---3--:R-:W-:Y:S02]  /*24f60*/  FMUL R5, R29, R16 ;  /* 0x000000101d057220 */ /* 0x008fe40000400000 */
[C---:B----4-:R-:W-:Y:S02]  /*24f70*/  FMUL R6, R0.reuse, R3 ;  /* 0x0000000300067220 */ /* 0x050fe40000400000 */
[----:B0-----:R-:W-:Y:S01]  /*24f80*/  IMAD.MOV.U32 R12, RZ, RZ, R18 ;  /* 0x000000ffff0c7224 */ /* 0x001fe200078e0012 */
[----:B------:R-:W-:Y:S01]  /*24f90*/  MOV R13, R17 ;  /* 0x00000011000d7202 */ /* 0x000fe20000000f00 */
[----:B------:R-:W-:Y:S01]  /*24fa0*/  FMUL R7, R0, R7 ;  /* 0x0000000700077220 */ /* 0x000fe20000400000 */
[----:B------:R-:W3:Y:S05]  /*24fb0*/  LDL.LU R18, [R1+0x1cc0] ;  /* 0x001cc00001127983 */ /* 0x000eea0000300800 */
[-C--:B--2---:R-:W-:Y:S08]  /*24fc0*/  HMMA.16816.F32 R24, R20, R12.reuse, R24 ;  /* 0x0000000c1418723c */ /* 0x084ff00000001818 */
[----:B------:R-:W-:Y:S11]  /*24fd0*/  HMMA.16816.F32 R12, R8, R12, R4 ;  /* 0x0000000c080c723c */ /* 0x000ff60000001804 */
[----:B------:R-:W-:Y:S04]  /*24fe0*/  @!UPT UIADD3 URZ, URZ, URZ, URZ ;  /* 0x0000003f3f3ff290 */ /* 0x000fe8000fffe03f */
[----:B------:R0:W-:Y:S01]  /*24ff0*/  STL.64 [R1+0xe0], R24 ;  /* 0x0000e01801007387 */ /* 0x0001e20000100a00 */
[----:B------:R1:W-:Y:S03]  /*25000*/  STL.64 [R1+0xe8], R26 ;  /* 0x0000e81a01007387 */ /* 0x0003e60000100a00 */
[----:B0-----:R-:W2:Y:S01]  /*25010*/  LDL.LU R24, [R1+0x88c] ;  /* 0x00088c0001187983 */ /* 0x001ea20000300800 */
[----:B------:R-:W4:Y:S02]  /*25020*/  LDL.LU R25, [R1+0x650] ;  /* 0x0006500001197983 */ /* 0x000f240000300800 */
[----:B-1----:R-:W5:Y:S02]  /*25030*/  LDL.LU R26, [R1+0x654] ;  /* 0x00065400011a7983 */ /* 0x002f640000300800 */
[----:B------:R-:W2:Y:S01]  /*25040*/  LDL.LU R3, [R1+0x658] ;  /* 0x0006580001037983 */ /* 0x000ea20000300800 */
[----:B------:R-:W2:Y:S01]  /*25050*/  LDL.LU R5, [R1+0x880] ;  /* 0x0008800001057983 */ /* 0x000ea20000300800 */
[----:B------:R-:W4:Y:S02]  /*25060*/  LDL.LU R6, [R1+0x884] ;  /* 0x0008840001067983 */ /* 0x000f240000300800 */
[----:B------:R-:W-:Y:S02]  /*25070*/  STL.64 [R1+0x350], R12 ;  /* 0x0003500c01007387 */ /* 0x000fe40000100a00 */
[----:B------:R-:W-:Y:S02]  /*25080*/  STL.64 [R1+0x358], R14 ;  /* 0x0003580e01007387 */ /* 0x000fe40000100a00 */
[----:B------:R-:W0:Y:S04]  /*25090*/  LDSM.16.M88.4 R12, [R2+0x26c00] ;  /* 0x026c0000020c783b */ /* 0x000e280000000200 */
[----:B------:R-:W5:Y:S04]  /*250a0*/  LDL.LU R7, [R1+0x888] ;  /* 0x0008880001077983 */ /* 0x000f680000300800 */
[----:B0-----:R0:W-:Y:S01]  /*250b0*/  STL.64 [R1+0x78], R14 ;  /* 0x0000780e01007387 */ /* 0x0011e20000100a00 */
[----:B------:R-:W-:-:S02]  /*250c0*/  MOV R17, R12 ;  /* 0x0000000c00117202 */ /* 0x000fc40000000f00 */
[----:B------:R-:W-:Y:S01]  /*250d0*/  MOV R16, R13 ;  /* 0x0000000d00107202 */ /* 0x000fe20000000f00 */
[----:B0-----:R-:W5:Y:S01]  /*250e0*/  LDL.LU.64 R14, [R1+0x1cb8] ;  /* 0x001cb800010e7983 */ /* 0x001f620000300a00 */
[----:B------:R-:W5:Y:S02]  /*250f0*/  LDL.LU.64 R12, [R1+0x1cb0] ;  /* 0x001cb000010c7983 */ /* 0x000f640000300a00 */
[----:B------:R-:W5:Y:S02]  /*25100*/  LDL.LU R27, [R1+0x65c] ;  /* 0x00065c00011b7983 */ /* 0x000f640000300800 */
[----:B---3--:R-:W-:Y:S01]  /*25110*/  STL.64 [R1+0x1ca0], R18 ;  /* 0x001ca01201007387 */ /* 0x008fe20000100a00 */
[----:B------:R0:W-:Y:S01]  /*25120*/  STL.64 [R1+0x1c98], R16 ;  /* 0x001c981001007387 */ /* 0x0001e20000100a00 */
[C---:B--2---:R-:W-:Y:S02]  /*25130*/  FMUL R4, R19.reuse, R5 ;  /* 0x0000000513047220 */ /* 0x044fe40000400000 */
[----:B----4-:R-:W-:-:S02]  /*25140*/  FMUL R5, R19, R6 ;  /* 0x0000000613057220 */ /* 0x010fc40000400000 */
[C---:B-----5:R-:W-:Y:S02]  /*25150*/  FMUL R6, R15.reuse, R7 ;  /* 0x000000070f067220 */ /* 0x060fe40000400000 */
[----:B0-----:R-:W-:Y:S01]  /*25160*/  IMAD.MOV.U32 R16, RZ, RZ, R13 ;  /* 0x000000ffff107224 */ /* 0x001fe200078e000d */
[----:B------:R-:W-:Y:S01]  /*25170*/  MOV R17, R14 ;  /* 0x0000000e00117202 */ /* 0x000fe20000000f00 */
[----:B------:R-:W-:Y:S02]  /*25180*/  FMUL R7, R15, R24 ;  /* 0x000000180f077220 */ /* 0x000fe40000400000 */
[C---:B------:R-:W-:Y:S02]  /*25190*/  FMUL R24, R29.reuse, R25 ;  /* 0x000000191d187220 */ /* 0x040fe40000400000 */
[----:B------:R-:W-:Y:S02]  /*251a0*/  FMUL R25, R29, R26 ;  /* 0x0000001a1d197220 */ /* 0x000fe40000400000 */
[----:B------:R-:W-:-:S02]  /*251b0*/  FMUL R26, R0, R3 ;  /* 0x00000003001a7220 */ /* 0x000fc40000400000 */
[----:B------:R-:W-:Y:S01]  /*251c0*/  FMUL R27, R0, R27 ;  /* 0x0000001b001b7220 */ /* 0x000fe20000400000 */
[----:B------:R-:W2:Y:S01]  /*251d0*/  LDL.LU R13, [R1+0x1cac] ;  /* 0x001cac00010d7983 */ /* 0x000ea20000300800 */
[----:B------:R-:W3:Y:S01]  /*251e0*/  LDL.LU R14, [R1+0x1ca8] ;  /* 0x001ca800010e7983 */ /* 0x000ee20000300800 */
[-C--:B------:R-:W-:Y:S08]  /*251f0*/  HMMA.16816.F32 R4, R20, R16.reuse, R4 ;  /* 0x000000101404723c */ /* 0x080ff00000001804 */
[----:B------:R-:W-:Y:S11]  /*25200*/  HMMA.16816.F32 R24, R8, R16, R24 ;  /* 0x000000100818723c */ /* 0x000ff60000001818 */
[----:B------:R-:W-:Y:S04]  /*25210*/  @!UPT UIADD3 URZ, URZ, URZ, URZ ;  /* 0x0000003f3f3ff290 */ /* 0x000fe8000fffe03f */
[----:B------:R0:W-:Y:S01]  /*25220*/  STL [R1+0xd4], R5 ;  /* 0x0000d40501007387 */ /* 0x0001e20000100800 */
[----:B------:R1:W-:Y:S01]  /*25230*/  STL.64 [R1+0xd8], R6 ;  /* 0x0000d80601007387 */ /* 0x0003e20000100a00 */
[----:B------:R-:W-:Y:S02]  /*25240*/  MOV R3, R4 ;  /* 0x0000000400037202 */ /* 0x000fe40000000f00 */
[----:B------:R-:W4:Y:S04]  /*25250*/  LDL.LU R4, [R1+0x890] ;  /* 0x0008900001047983 */ /* 0x000f280000300800 */
[----:B0-----:R-:W5:Y:S01]  /*25260*/  LDL.LU R5, [R1+0x894] ;  /* 0x0008940001057983 */ /* 0x001f620000300800 */
[----:B-1----:R-:W4:Y:S02]  /*25270*/  LDL.LU R6, [R1+0x898] ;  /* 0x0008980001067983 */ /* 0x002f240000300800 */
[----:B------:R-:W5:Y:S02]  /*25280*/  LDL.LU R7, [R1+0x89c] ;  /* 0x00089c0001077983 */ /* 0x000f640000300800 */
[----:B------:R-:W-:Y:S01]  /*25290*/  STL [R1+0x1b64], R3 ;  /* 0x001b640301007387 */ /* 0x000fe20000100800 */
[----:B------:R-:W5:Y:S01]  /*252a0*/  LDL.LU.64 R18, [R1+0x1ca0] ;  /* 0x001ca00001127983 */ /* 0x000f620000300a00 */
[----:B------:R-:W5:Y:S02]  /*252b0*/  LDL.LU.64 R16, [R1+0x1c98] ;  /* 0x001c980001107983 */ /* 0x000f640000300a00 */
[----:B------:R0:W-:Y:S02]  /*252c0*/  STL.64 [R1+0x330], R24 ;  /* 0x0003301801007387 */ /* 0x0001e40000100a00 */
[----:B------:R1:W-:Y:S01]  /*252d0*/  STL.64 [R1+0x338], R26 ;  /* 0x0003381a01007387 */ /* 0x0003e20000100a00 */
[----:B0-----:R-:W5:Y:S01]  /*252e0*/  LDL.LU R25, [R1+0x670] ;  /* 0x0006700001197983 */ /* 0x001f620000300800 */
[----:B-1----:R-:W5:Y:S02]  /*252f0*/  LDL.LU R26, [R1+0x674] ;  /* 0x00067400011a7983 */ /* 0x002f640000300800 */
[----:B------:R-:W5:Y:S02]  /*25300*/  LDL.LU R27, [R1+0x678] ;  /* 0x00067800011b7983 */ /* 0x000f640000300800 */
[----:B------:R-:W5:Y:S01]  /*25310*/  LDL.LU R3, [R1+0x67c] ;  /* 0x00067c0001037983 */ /* 0x000f620000300800 */
[----:B---3--:R-:W-:Y:S01]  /*25320*/  STL.64 [R1+0x1c90], R14 ;  /* 0x001c900e01007387 */ /* 0x008fe20000100a00 */
[----:B--2---:R0:W-:Y:S02]  /*25330*/  STL.64 [R1+0x1c88], R12 ;  /* 0x001c880c01007387 */ /* 0x0041e40000100a00 */
[----:B----4-:R-:W-:-:S02]  /*25340*/  FMUL R6, R15, R6 ;  /* 0x000000060f067220 */ /* 0x010fc40000400000 */
[----:B-----5:R-:W-:Y:S02]  /*25350*/  FMUL R7, R15, R7 ;  /* 0x000000070f077220 */ /* 0x020fe40000400000 */
[C---:B------:R-:W-:Y:S02]  /*25360*/  FMUL R4, R19.reuse, R4 ;  /* 0x0000000413047220 */ /* 0x040fe40000400000 */
[----:B------:R-:W-:Y:S01]  /*25370*/  FMUL R5, R19, R5 ;  /* 0x0000000513057220 */ /* 0x000fe20000400000 */
[----:B0-----:R-:W-:Y:S01]  /*25380*/  MOV R12, R17 ;  /* 0x00000011000c7202 */ /* 0x001fe20000000f00 */
[----:B------:R-:W-:Y:S01]  /*25390*/  IMAD.MOV.U32 R13, RZ, RZ, R16 ;  /* 0x000000ffff0d7224 */ /* 0x000fe200078e0010 */
[----:B------:R-:W2:Y:S01]  /*253a0*/  LDL.LU R17, [R1+0x684] ;  /* 0x0006840001117983 */ /* 0x000ea20000300800 */
[----:B------:R-:W3:Y:S05]  /*253b0*/  LDL.LU R16, [R1+0x688] ;  /* 0x0006880001107983 */ /* 0x000eea0000300800 */
[----:B------:R-:W-:Y:S01]  /*253c0*/  HMMA.16816.F32 R4, R20, R12, R4 ;  /* 0x0000000c1404723c */ /* 0x000fe20000001804 */
[----:B------:R-:W-:-:S02]  /*253d0*/  FMUL R24, R29, R25 ;  /* 0x000000191d187220 */ /* 0x000fc40000400000 */
[----:B------:R-:W-:Y:S02]  /*253e0*/  FMUL R25, R29, R26 ;  /* 0x0000001a1d197220 */ /* 0x000fe40000400000 */
[C---:B------:R-:W-:Y:S02]  /*253f0*/  FMUL R26, R0.reuse, R27 ;  /* 0x0000001b001a7220 */ /* 0x040fe40000400000 */
[----:B------:R-:W-:-:S07]  /*25400*/  FMUL R27, R0, R3 ;  /* 0x00000003001b7220 */ /* 0x000fce0000400000 */
[----:B------:R-:W-:Y:S09]  /*25410*/  HMMA.16816.F32 R12, R8, R12, R24 ;  /* 0x0000000c080c723c */ /* 0x000ff20000001818 */
[----:B------:R0:W-:Y:S01]  /*25420*/  STL.64 [R1+0xb0], R4 ;  /* 0x0000b00401007387 */ /* 0x0001e20000100a00 */
[----:B------:R1:W-:Y:S03]  /*25430*/  STL.64 [R1+0xb8], R6 ;  /* 0x0000b80601007387 */ /* 0x0003e60000100a00 */
[----:B0-----:R-:W4:Y:S01]  /*25440*/  LDL.LU R4, [R1+0x8a0] ;  /* 0x0008a00001047983 */ /* 0x001f220000300800 */
[----:B------:R-:W5:Y:S02]  /*25450*/  LDL.LU R5, [R1+0x8a4] ;  /* 0x0008a40001057983 */ /* 0x000f640000300800 */
[----:B-1----:R-:W2:Y:S02]  /*25460*/  LDL.LU R6, [R1+0x8a8] ;  /* 0x0008a80001067983 */ /* 0x002ea40000300800 */
[----:B------:R-:W2:Y:S01]  /*25470*/  LDL.LU R7, [R1+0x8ac] ;  /* 0x0008ac0001077983 */ /* 0x000ea20000300800 */
[----:B------:R-:W2:Y:S01]  /*25480*/  LDL.LU R27, [R1+0x680] ;  /* 0x00068000011b7983 */ /* 0x000ea20000300800 */
[----:B------:R-:W2:Y:S03]  /*25490*/  LDL.LU R3, [R1+0x68c] ;  /* 0x00068c0001037983 */ /* 0x000ea60000300800 */
[----:B------:R-:W-:Y:S02]  /*254a0*/  STL.64 [R1+0x310], R12 ;  /* 0x0003100c01007387 */ /* 0x000fe40000100a00 */
[----:B------:R-:W-:Y:S02]  /*254b0*/  STL.64 [R1+0x318], R14 ;  /* 0x0003180e01007387 */ /* 0x000fe40000100a00 */
[----:B------:R-:W0:Y:S04]  /*254c0*/  LDSM.16.M88.4 R12, [R2+0x27000] ;  /* 0x02700000020c783b */ /* 0x000e280000000200 */
[----:B0-----:R0:W-:Y:S01]  /*254d0*/  STL.64 [R1+0x38], R14 ;  /* 0x0000380e01007387 */ /* 0x0011e20000100a00 */
[----:B------:R-:W-:-:S02]  /*254e0*/  MOV R25, R12 ;  /* 0x0000000c00197202 */ /* 0x000fc40000000f00 */
[----:B------:R-:W-:Y:S01]  /*254f0*/  MOV R24, R13 ;  /* 0x0000000d00187202 */ /* 0x000fe20000000f00 */
[----:B0-----:R-:W2:Y:S01]  /*25500*/  LDL.LU.64 R14, [R1+0x1c90] ;  /* 0x001c9000010e7983 */ /* 0x001ea20000300a00 */
[----:B------:R-:W2:Y:S02]  /*25510*/  LDL.LU.64 R12, [R1+0x1c88] ;  /* 0x001c8800010c7983 */ /* 0x000ea40000300a00 */
[----:B---3--:R-:W-:Y:S02]  /*25520*/  FMUL R26, R0, R16 ;  /* 0x00000010001a7220 */ /* 0x008fe40000400000 */
[C---:B----4-:R-:W-:Y:S02]  /*25530*/  FMUL R4, R19.reuse, R4 ;  /* 0x0000000413047220 */ /* 0x050fe40000400000 */
[----:B-----5:R-:W-:Y:S01]  /*25540*/  FMUL R5, R19, R5 ;  /* 0x0000000513057220 */ /* 0x020fe20000400000 */
[----:B--2---:R-:W-:Y:S01]  /*25550*/  STL.64 [R1+0x1c80], R14 ;  /* 0x001c800e01007387 */ /* 0x004fe20000100a00 */
[----:B------:R0:W-:Y:S02]  /*25560*/  STL.64 [R1+0x1c78], R12 ;  /* 0x001c780c01007387 */ /* 0x0001e40000100a00 */
[----:B------:R-:W-:-:S02]  /*25570*/  FMUL R6, R15, R6 ;  /* 0x000000060f067220 */ /* 0x000fc40000400000 */
[----:B------:R-:W-:Y:S01]  /*25580*/  FMUL R7, R15, R7 ;  /* 0x000000070f077220 */ /* 0x000fe20000400000 */
[----:B0-----:R-:W-:Y:S01]  /*25590*/  MOV R12, R25 ;  /* 0x00000019000c7202 */ /* 0x001fe20000000f00 */
[----:B------:R-:W-:Y:S02]  /*255a0*/  IMAD.MOV.U32 R13, RZ, RZ, R24 ;  /* 0x000000ffff0d7224 */ /* 0x000fe400078e0018 */
[C---:B------:R-:W-:Y:S02]  /*255b0*/  FMUL R24, R29.reuse, R27 ;  /* 0x0000001b1d187220 */ /* 0x040fe40000400000 */
[----:B------:R-:W-:Y:S02]  /*255c0*/  FMUL R25, R29, R17 ;  /* 0x000000111d197220 */ /* 0x000fe40000400000 */
[----:B------:R-:W-:Y:S01]  /*255d0*/  FMUL R27, R0, R3 ;  /* 0x00000003001b7220 */ /* 0x000fe20000400000 */
[-C--:B------:R-:W-:Y:S08]  /*255e0*/  HMMA.16816.F32 R4, R20, R12.reuse, R4 ;  /* 0x0000000c1404723c */ /* 0x080ff00000001804 */
[----:B------:R-:W-:Y:S11]  /*255f0*/  HMMA.16816.F32 R12, R8, R12, R24 ;  /* 0x0000000c080c723c */ /* 0x000ff60000001818 */
[----:B------:R-:W-:Y:S04]  /*25600*/  @!UPT UIADD3 URZ, URZ, URZ, URZ ;  /* 0x0000003f3f3ff290 */ /* 0x000fe8000fffe03f */
[----:B------:R0:W-:Y:S01]  /*25610*/  STL.64 [R1+0xa0], R4 ;  /* 0x0000a00401007387 */ /* 0x0001e20000100a00 */
[----:B------:R1:W-:Y:S03]  /*25620*/  STL.64 [R1+0xa8], R6 ;  /* 0x0000a80601007387 */ /* 0x0003e60000100a00 */
[----:B0-----:R-:W2:Y:S01]  /*25630*/  LDL.LU R4, [R1+0x8b0] ;  /* 0x0008b00001047983 */ /* 0x001ea20000300800 */
[----:B------:R-:W3:Y:S02]  /*25640*/  LDL.LU R5, [R1+0x8b4] ;  /* 0x0008b40001057983 */ /* 0x000ee40000300800 */
[----:B-1----:R-:W4:Y:S02]  /*25650*/  LDL.LU R6, [R1+0x8b8] ;  /* 0x0008b80001067983 */ /* 0x002f240000300800 */
[----:B------:R-:W5:Y:S01]  /*25660*/  LDL.LU R7, [R1+0x8bc] ;  /* 0x0008bc0001077983 */ /* 0x000f620000300800 */
[----:B------:R-:W4:Y:S01]  /*25670*/  LDL.LU R25, [R1+0x690] ;  /* 0x0006900001197983 */ /* 0x000f220000300800 */
[----:B------:R-:W5:Y:S02]  /*25680*/  LDL.LU R26, [R1+0x694] ;  /* 0x00069400011a7983 */ /* 0x000f640000300800 */
[----:B------:R-:W-:Y:S02]  /*25690*/  STL.64 [R1+0x2f0], R12 ;  /* 0x0002f00c01007387 */ /* 0x000fe40000100a00 */
[----:B------:R-:W-:Y:S02]  /*256a0*/  STL.64 [R1+0x2f8], R14 ;  /* 0x0002f80e01007387 */ /* 0x000fe40000100a00 */
[----:B------:R-:W0:Y:S04]  /*256b0*/  LDSM.16.M88.4 R12, [R2+0x27400] ;  /* 0x02740000020c783b */ /* 0x000e280000000200 */
[----:B------:R-:W5:Y:S01]  /*256c0*/  LDL.LU R27, [R1+0x698] ;  /* 0x00069800011b7983 */ /* 0x000f620000300800 */
[----:B------:R-:W5:Y:S03]  /*256d0*/  LDL.LU R17, [R1+0x69c] ;  /* 0x00069c0001117983 */ /* 0x000f660000300800 */
[----:B0-----:R0:W-:Y:S01]  /*256e0*/  STL.64 [R1+0x18], R14 ;  /* 0x0000180e01007387 */ /* 0x0011e20000100a00 */
[----:B------:R-:W-:-:S02]  /*256f0*/  MOV R16, R12 ;  /* 0x0000000c00107202 */ /* 0x000fc40000000f00 */
[----:B------:R-:W-:Y:S01]  /*25700*/  MOV R3, R13 ;  /* 0x0000000d00037202 */ /* 0x000fe20000000f00 */
[----:B0-----:R-:W5:Y:S01]  /*25710*/  LDL.LU.64 R14, [R1+0x1c80] ;  /* 0x001c8000010e7983 */ /* 0x001f620000300a00 */
[----:B------:R-:W5:Y:S02]  /*25720*/  LDL.LU.64 R12, [R1+0x1c78] ;  /* 0x001c7800010c7983 */ /* 0x000f640000300a00 */
[C---:B--2---:R-:W-:Y:S02]  /*25730*/  FMUL R4, R19.reuse, R4 ;  /* 0x0000000413047220 */ /* 0x044fe40000400000 */
[----:B---3--:R-:W-:Y:S02]  /*25740*/  FMUL R5, R19, R5 ;  /* 0x0000000513057220 */ /* 0x008fe40000400000 */
[C---:B----4-:R-:W-:Y:S02]  /*25750*/  FMUL R24, R29.reuse, R25 ;  /* 0x000000191d187220 */ /* 0x050fe40000400000 */
[----:B-----5:R-:W-:-:S02]  /*25760*/  FMUL R25, R29, R26 ;  /* 0x0000001a1d197220 */ /* 0x020fc40000400000 */
[C---:B------:R-:W-:Y:S02]  /*25770*/  FMUL R26, R0.reuse, R27 ;  /* 0x0000001b001a7220 */ /* 0x040fe40000400000 */
[----:B------:R-:W-:Y:S01]  /*25780*/  FMUL R27, R0, R17 ;  /* 0x00000011001b7220 */ /* 0x000fe20000400000 */
[----:B------:R-:W-:Y:S01]  /*25790*/  STL.64 [R1+0x1c70], R14 ;  /* 0x001c700e01007387 */ /* 0x000fe20000100a00 */
[----:B------:R0:W-:Y:S02]  /*257a0*/  STL.64 [R1+0x1c68], R12 ;  /* 0x001c680c01007387 */ /* 0x0001e40000100a00 */
[C---:B------:R-:W-:Y:S02]  /*257b0*/  FMUL R6, R15.reuse, R6 ;  /* 0x000000060f067220 */ /* 0x040fe40000400000 */
[----:B------:R-:W-:Y:S01]  /*257c0*/  FMUL R7, R15, R7 ;  /* 0x000000070f077220 */ /* 0x000fe20000400000 */
[----:B0-----:R-:W-:Y:S01]  /*257d0*/  MOV R12, R16 ;  /* 0x00000010000c7202 */ /* 0x001fe20000000f00 */
[----:B------:R-:W-:Y:S01]  /*257e0*/  IMAD.MOV.U32 R13, RZ, RZ, R3 ;  /* 0x000000ffff0d7224 */ /* 0x000fe200078e0003 */
[----:B------:R-:W2:Y:S01]  /*257f0*/  LDL.LU R16, [R1+0x6a8] ;  /* 0x0006a80001107983 */ /* 0x000ea20000300800 */
[----:B------:R-:W3:Y:S05]  /*25800*/  LDL.LU R3, [R1+0x6ac] ;  /* 0x0006ac0001037983 */ /* 0x000eea0000300800 */
[-C--:B------:R-:W-:Y:S08]  /*25810*/  HMMA.16816.F32 R4, R20, R12.reuse, R4 ;  /* 0x0000000c1404723c */ /* 0x080ff00000001804 */
[----:B------:R-:W-:Y:S11]  /*25820*/  HMMA.16816.F32 R24, R8, R12, R24 ;  /* 0x0000000c0818723c */ /* 0x000ff60000001818 */
[----:B------:R-:W-:Y:S04]  /*25830*/  @!UPT UIADD3 URZ, URZ, URZ, URZ ;  /* 0x0000003f3f3ff290 */ /* 0x000fe8000fffe03f */
[----:B------:R0:W-:Y:S01]  /*25840*/  STL.64 [R1+0x60], R4 ;  /* 0x0000600401007387 */ /* 0x0001e20000100a00 */
[----:B------:R1:W-:Y:S03]  /*25850*/  STL.64 [R1+0x68], R6 ;  /* 0x0000680601007387 */ /* 0x0003e60000100a00 */
[----:B0-----:R-:W4:Y:S01]  /*25860*/  LDL.LU R4, [R1+0x8c8] ;  /* 0x0008c80001047983 */ /* 0x001f220000300800 */
[----:B------:R-:W5:Y:S02]  /*25870*/  LDL.LU R5, [R1+0x8cc] ;  /* 0x0008cc0001057983 */ /* 0x000f640000300800 */
[----:B-1----:R-:W2:Y:S02]  /*25880*/  LDL.LU R6, [R1+0x6a0] ;  /* 0x0006a00001067983 */ /* 0x002ea40000300800 */
[----:B------:R-:W2:Y:S01]  /*25890*/  LDL.LU R7, [R1+0x6a4] ;  /* 0x0006a40001077983 */ /* 0x000ea20000300800 */
[----:B------:R-:W2:Y:S01]  /*258a0*/  LDL.LU.64 R14, [R1+0x1c70] ;  /* 0x001c7000010e7983 */ /* 0x000ea20000300a00 */
[----:B------:R-:W3:Y:S02]  /*258b0*/  LDL.LU.64 R12, [R1+0x1c68] ;  /* 0x001c6800010c7983 */ /* 0x000ee40000300a00 */
[----:B------:R-:W-:Y:S02]  /*258c0*/  STL.64 [R1+0x2e0], R24 ;  /* 0x0002e01801007387 */ /* 0x000fe40000100a00 */
[----:B------:R0:W-:Y:S02]  /*258d0*/  STL.64 [R1+0x2e8], R26 ;  /* 0x0002e81a01007387 */ /* 0x0001e40000100a00 */
[----:B0-----:R-:W4:Y:S01]  /*258e0*/  LDL.LU R26, [R1+0x8c0] ;  /* 0x0008c000011a7983 */ /* 0x001f220000300800 */
[----:B------:R-:W5:Y:S02]  /*258f0*/  LDL.LU R27, [R1+0x8c4] ;  /* 0x0008c400011b7983 */ /* 0x000f640000300800 */
[----:B------:R-:W5:Y:S01]  /*25900*/  LDL.LU R17, [R1+0x8dc] ;  /* 0x0008dc0001117983 */ /* 0x000f620000300800 */
[----:B--2---:R-:W-:Y:S01]  /*25910*/  STL.64 [R1+0x1c60], R14 ;  /* 0x001c600e01007387 */ /* 0x004fe20000100a00 */
[----:B---3--:R-:W-:Y:S02]  /*25920*/  STL.64 [R1+0x1c58], R12 ;  /* 0x001c580c01007387 */ /* 0x008fe40000100a00 */
[----:B----4-:R-:W-:-:S02]  /*25930*/  FMUL R24, R19, R26 ;  /* 0x0000001a13187220 */ /* 0x010fc40000400000 */
[----:B-----5:R-:W-:Y:S02]  /*25940*/  FMUL R25, R19, R27 ;  /* 0x0000001b13197220 */ /* 0x020fe40000400000 */
[C---:B------:R-:W-:Y:S02]  /*25950*/  FMUL R26, R15.reuse, R4 ;  /* 0x000000040f1a7220 */ /* 0x040fe40000400000 */
[----:B------:R-:W-:Y:S02]  /*25960*/  FMUL R27, R15, R5 ;  /* 0x000000050f1b7220 */ /* 0x000fe40000400000 */
[----:B------:R-:W0:Y:S01]  /*25970*/  LDSM.16.M88.4 R12, [R2+0x27800] ;  /* 0x02780000020c783b */ /* 0x000e220000000200 */
[C---:B------:R-:W-:Y:S02]  /*25980*/  FMUL R4, R29.reuse, R6 ;  /* 0x000000061d047220 */ /* 0x040fe40000400000 */
[----:B------:R-:W-:Y:S02]  /*25990*/  FMUL R6, R0, R16 ;  /* 0x0000001000067220 */ /* 0x000fe40000400000 */
[----:B------:R-:W2:Y:S01]  /*259a0*/  LDL.LU R16, [R1+0x6bc] ;  /* 0x0006bc0001107983 */ /* 0x000ea20000300800 */
[----:B------:R-:W-:-:S02]  /*259b0*/  FMUL R5, R29, R7 ;  /* 0x000000071d057220 */ /* 0x000fc40000400000 */
[----:B------:R-:W-:Y:S01]  /*259c0*/  FMUL R7, R0, R3 ;  /* 0x0000000300077220 */ /* 0x000fe20000400000 */
[-C--:B0-----:R-:W-:Y:S01]  /*259d0*/  HMMA.16816.F32 R24, R20, R12.reuse, R24 ;  /* 0x0000000c1418723c */ /* 0x081fe20000001818 */
[----:B------:R-:W-:Y:S11]  /*259e0*/  STL.64 [R1+0x8], R14 ;  /* 0x0000080e01007387 */ /* 0x000ff60000100a00 */
[----:B------:R-:W-:Y:S11]  /*259f0*/  @!UPT UIADD3 URZ, URZ, URZ, URZ ;  /* 0x0000003f3f3ff290 */ /* 0x000ff6000fffe03f */
[----:B------:R0:W-:Y:S01]  /*25a00*/  STL.64 [R1+0x20], R24 ;  /* 0x0000201801007387 */ /* 0x0001e20000100a00 */
[----:B------:R1:W-:Y:S01]  /*25a10*/  STL [R1+0x28], R26 ;  /* 0x0000281a01007387 */ /* 0x0003e20000100800 */
[----:B------:R-:W-:Y:S02]  /*25a20*/  MOV R3, R27 ;  /* 0x0000001b00037202 */ /* 0x000fe40000000f00 */
[----:B0-----:R-:W3:Y:S01]  /*25a30*/  LDL.LU R25, [R1+0x8d0] ;  /* 0x0008d00001197983 */ /* 0x001ee20000300800 */
[----:B-1----:R-:W4:Y:S02]  /*25a40*/  LDL.LU R26, [R1+0x8d4] ;  /* 0x0008d400011a7983 */ /* 0x002f240000300800 */
[----:B------:R-:W5:Y:S02]  /*25a50*/  LDL.LU R27, [R1+0x8d8] ;  /* 0x0008d800011b7983 */ /* 0x000f640000300800 */
[----:B------:R-:W5:Y:S01]  /*25a60*/  LDL.LU.64 R14, [R1+0x1c60] ;  /* 0x001c6000010e7983 */ /* 0x000f620000300a00 */
[----:B------:R-:W-:Y:S01]  /*25a70*/  HMMA.16816.F32 R4, R8, R12, R4 ;  /* 0x0000000c0804723c */ /* 0x000fe20000001804 */
[----:B------:R-:W2:Y:S11]  /*25a80*/  LDL.LU.64 R12, [R1+0x1c58] ;  /* 0x001c5800010c7983 */ /* 0x000eb60000300a00 */
[----:B------:R-:W-:Y:S11]  /*25a90*/  @!UPT UIADD3 URZ, URZ, URZ, URZ ;  /* 0x0000003f3f3ff290 */ /* 0x000ff6000fffe03f */
[----:B------:R-:W-:Y:S01]  /*25aa0*/  STL.64 [R1+0x2c0], R4 ;  /* 0x0002c00401007387 */ /* 0x000fe20000100a00 */
[----:B------:R-:W-:Y:S02]  /*25ab0*/  STL.64 [R1+0x2c8], R6 ;  /* 0x0002c80601007387 */ /* 0x000fe40000100a00 */
[----:B------:R0:W1:Y:S04]  /*25ac0*/  LDSM.16.M88.4 R4, [R2+0x27c00] ;  /* 0x027c00000204783b */ /* 0x0000680000000200 */
[C---:B---3--:R-:W-:Y:S02]  /*25ad0*/  FMUL R24, R19.reuse, R25 ;  /* 0x0000001913187220 */ /* 0x048fe40000400000 */
[----:B----4-:R-:W-:Y:S02]  /*25ae0*/  FMUL R25, R19, R26 ;  /* 0x0000001a13197220 */ /* 0x010fe40000400000 */
[----:B-----5:R-:W-:-:S02]  /*25af0*/  FMUL R26, R15, R27 ;  /* 0x0000001b0f1a7220 */ /* 0x020fc40000400000 */
[----:B------:R-:W-:Y:S01]  /*25b00*/  FMUL R27, R15, R17 ;  /* 0x000000110f1b7220 */ /* 0x000fe20000400000 */
[----:B------:R-:W3:Y:S01]  /*25b10*/  LDL.LU R19, [R1+0x1c50] ;  /* 0x001c500001137983 */ /* 0x000ee20000300800 */
[----:B------:R-:W4:Y:S02]  /*25b20*/  LDL.LU R15, [R1+0x1c4c] ;  /* 0x001c4c00010f7983 */ /* 0x000f240000300800 */
[----:B0-----:R-:W5:Y:S02]  /*25b30*/  LDL.LU R2, [R1+0x5c0] ;  /* 0x0005c00001027983 */ /* 0x001f640000300800 */
[----:B------:R-:W2:Y:S01]  /*25b40*/  LDL.LU R17, [R1+0x5c4] ;  /* 0x0005c40001117983 */ /* 0x000ea20000300800 */
[----:B-1----:R-:W-:Y:S01]  /*25b50*/  HMMA.16816.F32 R20, R20, R4, R24 ;  /* 0x000000041414723c */ /* 0x002fe20000001818 */
[----:B------:R-:W2:Y:S01]  /*25b60*/  LDL.LU R25, [R1+0x6b0] ;  /* 0x0006b00001197983 */ /* 0x000ea20000300800 */
[----:B------:R-:W5:Y:S02]  /*25b70*/  LDL.LU R26, [R1+0x6b4] ;  /* 0x0006b400011a7983 */ /* 0x000f640000300800 */
[----:B------:R-:W5:Y:S11]  /*25b80*/  LDL.LU R27, [R1+0x6b8] ;  /* 0x0006b800011b7983 */ /* 0x000f760000300800 */
[----:B------:R-:W-:Y:S08]  /*25b90*/  @!UPT UIADD3 URZ, URZ, URZ, URZ ;  /* 0x0000003f3f3ff290 */ /* 0x000ff0000fffe03f */
[----:B------:R0:W-:Y:S01]  /*25ba0*/  STL.64 [R1+0x1ac8], R22 ;  /* 0x001ac81601007387 */ /* 0x0001e20000100a00 */
[----:B------:R3:W-:Y:S02]  /*25bb0*/  STL.64 [R1+0x1ac0], R20 ;  /* 0x001ac01401007387 */ /* 0x0007e40000100a00 */
[----:B0-----:R-:W-:Y:S01]  /*25bc0*/  IMAD.MOV.U32 R22, RZ, RZ, R14 ;  /* 0x000000ffff167224 */ /* 0x001fe200078e000e */
[----:B---3--:R-:W-:Y:S02]  /*25bd0*/  MOV R21, R19 ;  /* 0x0000001300157202 */ /* 0x008fe40000000f00 */
[----:B----4-:R-:W-:Y:S01]  /*25be0*/  MOV R20, R15 ;  /* 0x0000000f00147202 */ /* 0x010fe20000000f00 */
[C---:B--2---:R-:W-:Y:S02]  /*25bf0*/  FMUL R24, R29.reuse, R25 ;  /* 0x000000191d187220 */ /* 0x044fe40000400000 */
[----:B-----5:R-:W-:Y:S02]  /*25c00*/  FMUL R25, R29, R26 ;  /* 0x0000001a1d197220 */ /* 0x020fe40000400000 */
[C---:B------:R-:W-:Y:S01]  /*25c10*/  FMUL R26, R0.reuse, R27 ;  /* 0x0000001b001a7220 */ /* 0x040fe20000400000 */
[----:B------:R-:W2:Y:S01]  /*25c20*/  LDL.LU R29, [R1+0x1c48] ;  /* 0x001c4800011d7983 */ /* 0x000ea20000300800 */
[----:B------:R-:W-:-:S02]  /*25c30*/  FMUL R27, R0, R16 ;  /* 0x00000010001b7220 */ /* 0x000fc40000400000 */
[----:B------:R-:W3:Y:S02]  /*25c40*/  LDL.LU R0, [R1+0x1c44] ;  /* 0x001c440001007983 */ /* 0x000ee40000300800 */
[----:B------:R-:W4:Y:S01]  /*25c50*/  LDL.LU R15, [R1+0x1c40] ;  /* 0x001c4000010f7983 */ /* 0x000f220000300800 */
[----:B------:R-:W5:Y:S01]  /*25c60*/  LDL.LU R19, [R1+0x1c3c] ;  /* 0x001c3c0001137983 */ /* 0x000f620000300800 */
[----:B------:R-:W2:Y:S01]  /*25c70*/  LDL.LU R14, [R1+0x1c38] ;  /* 0x001c3800010e7983 */ /* 0x000ea20000300800 */
[----:B------:R-:W-:Y:S01]  /*25c80*/  HMMA.16816.F32 R8, R8, R4, R24 ;  /* 0x000000040808723c */ /* 0x000fe20000001818 */
[----:B------:R-:W-:Y:S02]  /*25c90*/  MOV R23, R18 ;  /* 0x0000001200177202 */ /* 0x000fe40000000f00 */
[----:B------:R-:W3:Y:S01]  /*25ca0*/  LDL.LU R18, [R1+0x1c34] ;  /* 0x001c340001127983 */ /* 0x000ee20000300800 */
[----:B------:R-:W3:Y:S02]  /*25cb0*/  LDL.LU R16, [R1+0x2a8] ;  /* 0x0002a80001107983 */ /* 0x000ee40000300800 */
[----:B------:R-:W3:Y:S02]  /*25cc0*/  LDL.LU R24, [R1+0x2a0] ;  /* 0x0002a00001187983 */ /* 0x000ee40000300800 */
[----:B------:R-:W3:Y:S01]  /*25cd0*/  LDL.LU R25, [R1+0x5cc] ;  /* 0x0005cc0001197983 */ /* 0x000ee20000300800 */
[----:B------:R-:W3:Y:S01]  /*25ce0*/  LDL R26, [R1+0x608] ;  /* 0x00060800011a7983 */ /* 0x000ee20000100800 */
[----:B------:R-:W3:Y:S02]  /*25cf0*/  LDL.LU R27, [R1+0x2ac] ;  /* 0x0002ac00011b7983 */ /* 0x000ee40000300800 */
[----:B------:R4:W-:Y:S01]  /*25d00*/  STL.64 [R1+0x1b18], R6 ;  /* 0x001b180601007387 */ /* 0x0009e20000100a00 */
[----:B-----5:R-:W-:-:S02]  /*25d10*/  MOV R4, R19 ;  /* 0x0000001300047202 */ /* 0x020fc40000000f00 */
[----:B--2---:R-:W-:Y:S01]  /*25d20*/  MOV R5, R14 ;  /* 0x0000000e00057202 */ /* 0x004fe20000000f00 */
[----:B------:R-:W2:Y:S01]  /*25d30*/  LDL.LU R19, [R1+0x1c30] ;  /* 0x001c300001137983 */ /* 0x000ea20000300800 */
[----:B------:R-:W5:Y:S02]  /*25d40*/  LDL.LU R14, [R1+0x1c2c] ;  /* 0x001c2c00010e7983 */ /* 0x000f640000300800 */
[----:B----4-:R-:W-:Y:S02]  /*25d50*/  IMAD.MOV.U32 R6, RZ, RZ, R15 ;  /* 0x000000ffff067224 */ /* 0x010fe400078e000f */
[----:B------:R-:W5:Y:S02]  /*25d60*/  LDL.LU R15, [R1+0x1c28] ;  /* 0x001c2800010f7983 */ /* 0x000f640000300800 */
[----:B------:R0:W-:Y:S02]  /*25d70*/  STL [R1+0x17f8], R8 ;  /* 0x0017f80801007387 */ /* 0x0001e40000100800 */
[----:B0-----:R-:W4:Y:S01]  /*25d80*/  LDL.LU R8, [R1+0x5c8] ;  /* 0x0005c80001087983 */ /* 0x001f220000300800 */
[----:B------:R0:W-:Y:S03]  /*25d90*/  STL [R1+0x17ac], R9 ;  /* 0x0017ac0901007387 */ /* 0x0001e60000100800 */
[----:B0-----:R-:W2:Y:S01]  /*25da0*/  LDL.LU R9, [R1+0x2a4] ;  /* 0x0002a40001097983 */ /* 0x001ea20000300800 */
[----:B------:R0:W-:Y:S03]  /*25db0*/  STL [R1+0x17a8], R10 ;  /* 0x0017a80a01007387 */ /* 0x0001e60000100800 */
[----:B0-----:R-:W2:Y:S01]  /*25dc0*/  LDL R10, [R1+0x60c] ;  /* 0x00060c00010a7983 */ /* 0x001ea20000100800 */
[----:B---3--:R-:W-:Y:S01]  /*25dd0*/  MOV R7, R0 ;  /* 0x0000000000077202 */ /* 0x008fe20000000f00 */
[----:B------:R0:W-:Y:S02]  /*25de0*/  STL [R1+0x17a4], R11 ;  /* 0x0017a40b01007387 */ /* 0x0001e40000100800 */
[----:B--2---:R-:W-:-:S04]  /*25df0*/  FFMA R0, R2, c[0x0][0x188], -R10 ;  /* 0x0000620002007a23 */ /* 0x004fc8000000080a */
[----:B------:R-:W-:Y:S02]  /*25e00*/  FMUL R2, R0, 1.4426950216293334961 ;  /* 0x3fb8aa3b00027820 */ /* 0x000fe40000400000 */
[--C-:B------:R-:W-:Y:S02]  /*25e10*/  FFMA R0, R17, c[0x0][0x188], -R10.reuse ;  /* 0x0000620011007a23 */ /* 0x100fe4000000080a */
[----:B------:R1:W2:Y:S02]  /*25e20*/  MUFU.EX2 R17, R2 ;  /* 0x0000000200117308 */ /* 0x0002a40000000800 */
[----:B-1----:R-:W-:Y:S02]  /*25e30*/  FMUL R2, R0, 1.4426950216293334961 ;  /* 0x3fb8aa3b00027820 */ /* 0x002fe40000400000 */
[----:B------:R-:W-:-:S04]  /*25e40*/  FFMA R0, R24, c[0x0][0x188], -R10 ;  /* 0x0000620018007a23 */ /* 0x000fc8000000080a */
[----:B------:R1:W3:Y:S02]  /*25e50*/  MUFU.EX2 R24, R2 ;  /* 0x0000000200187308 */ /* 0x0002e40000000800 */
[----:B-1----:R-:W-:Y:S02]  /*25e60*/  FMUL R2, R0, 1.4426950216293334961 ;  /* 0x3fb8aa3b00027820 */ /* 0x002fe40000400000 */
[----:B------:R-:W-:-:S04]  /*25e70*/  FFMA R0, R9, c[0x0][0x188], -R10 ;  /* 0x0000620009007a23 */ /* 0x000fc8000000080a */
[----:B------:R1:W-:Y:S02]  /*25e80*/  MUFU.EX2 R9, R2 ;  /* 0x0000000200097308 */ /* 0x0003e40000000800 */
[----:B-1----:R-:W-:Y:S02]  /*25e90*/  FMUL R2, R0, 1.4426950216293334961 ;  /* 0x3fb8aa3b00027820 */ /* 0x002fe40000400000 */
[----:B----4-:R-:W-:-:S04]  /*25ea0*/  FFMA R0, R8, c[0x0][0x188], -R26 ;  /* 0x0000620008007a23 */ /* 0x010fc8000000081a */
[----:B------:R1:W-:Y:S02]  /*25eb0*/  MUFU.EX2 R10, R2 ;  /* 0x00000002000a7308 */ /* 0x0003e40000000800 */
[----:B-1----:R-:W-:Y:S02]  /*25ec0*/  FMUL R2, R0, 1.4426950216293334961 ;  /* 0x3fb8aa3b00027820 */ /* 0x002fe40000400000 */
[----:B------:R-:W-:-:S04]  /*25ed0*/  FFMA R0, R25, c[0x0][0x188], -R26 ;  /* 0x0000620019007a23 */ /* 0x000fc8000000081a */
[----:B0-----:R0:W-:Y:S02]  /*25ee0*/  MUFU.EX2 R11, R2 ;  /* 0x00000002000b7308 */ /* 0x0011e40000000800 */
[----:B0-----:R-:W-:Y:S02]  /*25ef0*/  FMUL R2, R0, 1.4426950216293334961 ;  /* 0x3fb8aa3b00027820 */ /* 0x001fe40000400000 */
[----:B------:R-:W-:-:S04]  /*25f00*/  FFMA R0, R16, c[0x0][0x188], -R26 ;  /* 0x0000620010007a23 */ /* 0x000fc8000000081a */
[----:B------:R0:W1:Y:S02]  /*25f10*/  MUFU.EX2 R16, R2 ;  /* 0x0000000200107308 */ /* 0x0000640000000800 */
[----:B0-----:R-:W-:Y:S02]  /*25f20*/  FMUL R2, R0, 1.4426950216293334961 ;  /* 0x3fb8aa3b00027820 */ /* 0x001fe40000400000 */
[----:B------:R-:W-:-:S04]  /*25f30*/  FFMA R0, R27, c[0x0][0x188], -R26 ;  /* 0x000062001b007a23 */ /* 0x000fc8000000081a */
[----:B------:R-:W-:Y:S01]  /*25f40*/  FMUL R0, R0, 1.4426950216293334961 ;  /* 0x3fb8aa3b00007820 */ /* 0x000fe20000400000 */
[----:B------:R-:W-:Y:S08]  /*25f50*/  MUFU.EX2 R2, R2 ;  /* 0x0000000200027308 */ /* 0x000ff00000000800 */
[----:B------:R-:W0:Y:S01]  /*25f60*/  MUFU.EX2 R8, R0 ;  /* 0x0000000000087308 */ /* 0x000e220000000800 */
[----:B--2---:R-:W-:Y:S01]  /*25f70*/  STL [R1+0x10], R17 ;  /* 0x0000101101007387 */ /* 0x004fe20000100800 */
[----:B---3--:R2:W-:Y:S01]  /*25f80*/  STL [R1+0x7d8], R24 ;  /* 0x0007d81801007387 */ /* 0x0085e20000100800 */
[----:B-1----:R-:W-:-:S02]  /*25f90*/  F2FP.PACK_AB R25, R16, R11 ;  /* 0x0000000b1019723e */ /* 0x002fc400000000ff */
[----:B------:R-:W-:Y:S02]  /*25fa0*/  F2FP.PACK_AB R26, R10, R9 ;  /* 0x000000090a1a723e */ /* 0x000fe400000000ff */
[----:B--2---:R-:W-:Y:S02]  /*25fb0*/  F2FP.PACK_AB R24, R24, R17 ;  /* 0x000000111818723e */ /* 0x004fe400000000ff */
[----:B0-----:R-:W-:-:S07]  /*25fc0*/  F2FP.PACK_AB R27, R8, R2 ;  /* 0x00000002081b723e */ /* 0x001fce00000000ff */
[C---:B-----5:R-:W-:Y:S01]  /*25fd0*/  HMMA.16816.F32 R4, R24.reuse, R14, R4 ;  /* 0x0000000e1804723c */ /* 0x060fe20000001804 */
[----:B------:R-:W-:Y:S01]  /*25fe0*/  STL [R1+0x7dc], R9 ;  /* 0x0007dc0901007387 */ /* 0x000fe20000100800 */
[----:B------:R-:W-:Y:S02]  /*25ff0*/  STL [R1+0x910], R10 ;  /* 0x0009100a01007387 */ /* 0x000fe40000100800 */
[----:B------:R-:W-:Y:S02]  /*26000*/  STL [R1+0x4], R11 ;  /* 0x0000040b01007387 */ /* 0x000fe40000100800 */
[----:B------:R-:W-:Y:S01]  /*26010*/  STL [R1+0x7d0], R16 ;  /* 0x0007d01001007387 */ /* 0x000fe20000100800 */
[----:B------:R-:W-:Y:S01]  /*26020*/  STL [R1+0x7d4], R2 ;  /* 0x0007d40201007387 */ /* 0x000fe20000100800 */
[----:B------:R-:W-:Y:S02]  /*26030*/  STL [R1+0x90c], R8 ;  /* 0x00090c0801007387 */ /* 0x000fe40000100800 */
[----:B------:R0:W-:Y:S02]  /*26040*/  STL.64 [R1+0x1bd8], R14 ;  /* 0x001bd80e01007387 */ /* 0x0001e40000100a00 */
[----:B------:R-:W-:Y:S11]  /*26050*/  STL.64 [R1+0x1bd0], R12 ;  /* 0x001bd00c01007387 */ /* 0x000ff60000100a00 */
[----:B------:R-:W-:Y:S01]  /*26060*/  STL.64 [R1+0x50], R4 ;  /* 0x0000500401007387 */ /* 0x000fe20000100a00 */
[----:B------:R-:W-:Y:S02]  /*26070*/  STL.64 [R1+0x58], R6 ;  /* 0x0000580601007387 */ /* 0x000fe40000100a00 */
[----:B0-----:R-:W2:Y:S02]  /*26080*/  LDL.LU.64 R14, [R1+0x1d8] ;  /* 0x0001d800010e7983 */ /* 0x001ea40000300a00 */
[----:B--2---:R0:W-:Y:S04]  /*26090*/  STL.64 [R1+0x1c18], R14 ;  /* 0x001c180e01007387 */ /* 0x0041e80000100a00 */
[----:B0-----:R-:W2:Y:S01]  /*260a0*/  LDL.LU.64 R14, [R1+0x1e8] ;  /* 0x0001e800010e7983 */ /* 0x001ea20000300a00 */
[C---:B------:R-:W-:Y:S03]  /*260b0*/  HMMA.16816.F32 R4, R24.reuse, R18, R20 ;  /* 0x000000121804723c */ /* 0x040fe60000001814 */
[----:B--2---:R0:W-:Y:S04]  /*260c0*/  STL.64 [R1+0x1c20], R14 ;  /* 0x001c200e01007387 */ /* 0x0041e80000100a00 */
[----:B0-----:R-:W2:Y:S01]  /*260d0*/  LDL.LU.64 R14, [R1+0x2b8] ;  /* 0x0002b800010e7983 */ /* 0x001ea20000300a00 */
[----:B------:R-:W3:Y:S03]  /*260e0*/  LDL.LU.64 R10, [R1+0x298] ;  /* 0x00029800010a7983 */ /* 0x000ee60000300a00 */
[----:B---3--:R0:W-:Y:S11]  /*260f0*/  STL.64 [R1+0x1c10], R10 ;  /* 0x001c100a01007387 */ /* 0x0081f60000100a00 */
[----:B------:R-:W-:Y:S01]  /*26100*/  @!UPT UIADD3 URZ, URZ, URZ, URZ ;  /* 0x0000003f3f3ff290 */ /* 0x000fe2000fffe03f */
[----:B------:R1:W-:Y:S02]  /*26110*/  STL.64 [R1+0x40], R4 ;  /* 0x0000400401007387 */ /* 0x0003e40000100a00 */
[----:B------:R3:W-:Y:S01]  /*26120*/  STL.64 [R1+0x48], R6 ;  /* 0x0000480601007387 */ /* 0x0007e20000100a00 */
[----:B0-----:R-:W4:Y:S01]  /*26130*/  LDL.LU.64 R10, [R1+0x1c8] ;  /* 0x0001c800010a7983 */ /* 0x001f220000300a00 */
[----:B-1----:R-:W5:Y:S02]  /*26140*/  LDL.LU R4, [R1+0x490] ;  /* 0x0004900001047983 */ /* 0x002f640000300800 */
[----:B------:R-:W5:Y:S02]  /*26150*/  LDL.LU R5, [R1+0x494] ;  /* 0x0004940001057983 */ /* 0x000f640000300800 */
[----:B---3--:R-:W5:Y:S01]  /*26160*/  LDL.LU R6, [R1+0x498] ;  /* 0x0004980001067983 */ /* 0x008f620000300800 */
[----:B------:R-:W5:Y:S01]  /*26170*/  LDL.LU R7, [R1+0x49c] ;  /* 0x00049c0001077983 */ /* 0x000f620000300800 */
[----:B------:R-:W5:Y:S02]  /*26180*/  LDL.LU.64 R22, [R1+0x288] ;  /* 0x0002880001167983 */ /* 0x000f640000300a00 */
[----:B------:R0:W-:Y:S02]  /*26190*/  STL [R1+0x1a34], R18 ;  /* 0x001a341201007387 */ /* 0x0001e40000100800 */
[----:B------:R1:W-:Y:S01]  /*261a0*/  STL [R1+0x1a30], R19 ;  /* 0x001a301301007387 */ /* 0x0003e20000100800 */
[----:B------:R-:W2:Y:S01]  /*261b0*/  LDL.LU R16, [R1+0x510] ;  /* 0x0005100001107983 */ /* 0x000ea20000300800 */
[----:B------:R-:W2:Y:S03]  /*261c0*/  LDL.LU R17, [R1+0x514] ;  /* 0x0005140001117983 */ /* 0x000ea60000300800 */
[----:B0-----:R-:W2:Y:S01]  /*261d0*/  LDL.LU R18, [R1+0x518] ;  /* 0x0005180001127983 */ /* 0x001ea20000300800 */
[----:B-1----:R-:W2:Y:S02]  /*261e0*/  LDL.LU R19, [R1+0x51c] ;  /* 0x00051c0001137983 */ /* 0x002ea40000300800 */
[C---:B--2---:R-:W-:Y:S11]  /*261f0*/  HMMA.16816.F32 R16, R24.reuse, R14, R16 ;  /* 0x0000000e1810723c */ /* 0x044ff60000001810 */
[----:B------:R-:W-:Y:S11]  /*26200*/  @!UPT UIADD3 URZ, URZ, URZ, URZ ;  /* 0x0000003f3f3ff290 */ /* 0x000ff6000fffe03f */
[----:B------:R-:W-:Y:S01]  /*26210*/  @!UPT UIADD3 URZ, URZ, URZ, URZ ;  /* 0x0000003f3f3ff290 */ /* 0x000fe2000fffe03f */
[----:B------:R0:W-:Y:S01]  /*26220*/  STL.64 [R1+0x2a0], R16 ;  /* 0x0002a01001007387 */ /* 0x0001e20000100a00 */
[----:B------:R-:W-:Y:S01]  /*26230*/  STL.64 [R1+0x2a8], R18 ;  /* 0x0002a81201007387 */ /* 0x000fe20000100a00 */
[----:B0-----:R-:W-:Y:S02]  /*26240*/  MOV R17, R15 ;  /* 0x0000000f00117202 */ /* 0x001fe40000000f00 */
[----:B------:R-:W-:Y:S02]  /*26250*/  MOV R16, R14 ;  /* 0x0000000e00107202 */ /* 0x000fe40000000f00 */
[----:B------:R-:W2:Y:S01]  /*26260*/  LDL.LU.64 R14, [R1+0x1c20] ;  /* 0x001c2000010e7983 */ /* 0x000ea20000300a00 */
[----:B------:R-:W-:Y:S02]  /*26270*/  STL [R1+0x1a3c], R17 ;  /* 0x001a3c1101007387 */ /* 0x000fe40000100800 */
[----:B------:R0:W-:Y:S02]  /*26280*/  STL [R1+0x1a38], R16 ;  /* 0x001a381001007387 */ /* 0x0001e40000100800 */
[----:B0-----:R-:W2:Y:S01]  /*26290*/  LDL.LU R16, [R1+0x370] ;  /* 0x0003700001107983 */ /* 0x001ea20000300800 */
[----:B------:R-:W2:Y:S02]  /*262a0*/  LDL.LU R17, [R1+0x374] ;  /* 0x0003740001117983 */ /* 0x000ea40000300800 */
[----:B------:R-:W2:Y:S02]  /*262b0*/  LDL.LU R18, [R1+0x378] ;  /* 0x0003780001127983 */ /* 0x000ea40000300800 */
[----:B------:R-:W2:Y:S02]  /*262c0*/  LDL.LU R19, [R1+0x37c] ;  /* 0x00037c0001137983 */ /* 0x000ea40000300800 */
[C---:B--2---:R-:W-:Y:S11]  /*262d0*/  HMMA.16816.F32 R16, R24.reuse, R14, R16 ;  /* 0x0000000e1810723c */ /* 0x044ff60000001810 */
[----:B------:R-:W-:Y:S11]  /*262e0*/  @!UPT UIADD3 URZ, URZ, URZ, URZ ;  /* 0x0000003f3f3ff290 */ /* 0x000ff6000fffe03f */
[----:B------:R-:W-:Y:S01]  /*262f0*/  @!UPT UIADD3 URZ, URZ, URZ, URZ ;  /* 0x0000003f3f3ff290 */ /* 0x000fe2000fffe03f */
[----:B------:R-:W-:Y:S01]  /*26300*/  STL.64 [R1+0x370], R16 ;  /* 0x0003701001007387 */ /* 0x000fe20000100a00 */
[----:B------:R0:W-:Y:S02]  /*26310*/  STL.64 [R1+0x378], R18 ;  /* 0x0003781201007387 */ /* 0x0001e40000100a00 */
[----:B0-----:R-:W-:Y:S01]  /*26320*/  MOV R19, R15 ;  /* 0x0000000f00137202 */ /* 0x001fe20000000f00 */
[----:B------:R-:W-:Y:S02]  /*26330*/  IMAD.MOV.U32 R18, RZ, RZ, R14 ;  /* 0x000000ffff127224 */ /* 0x000fe400078e000e */
[----:B------:R-:W2:Y:S02]  /*26340*/  LDL.LU.64 R14, [R1+0x1c18] ;  /* 0x001c1800010e7983 */ /* 0x000ea40000300a00 */
[----:B------:R-:W-:Y:S02]  /*26350*/  STL [R1+0x1a44], R19 ;  /* 0x001a441301007387 */ /* 0x000fe40000100800 */
[----:B------:R0:W-:Y:S02]  /*26360*/  STL [R1+0x1a40], R18 ;  /* 0x001a401201007387 */ /* 0x0001e40000100800 */
[----:B------:R-:W2:Y:S01]  /*26370*/  LDL.LU R16, [R1+0x500] ;  /* 0x0005000001107983 */ /* 0x000ea20000300800 */
[----:B------:R-:W2:Y:S04]  /*26380*/  LDL.LU R17, [R1+0x504] ;  /* 0x0005040001117983 */ /* 0x000ea80000300800 */
[----:B0-----:R-:W2:Y:S01]  /*26390*/  LDL.LU R18, [R1+0x508] ;  /* 0x0005080001127983 */ /* 0x001ea20000300800 */
[----:B------:R-:W2:Y:S02]  /*263a0*/  LDL.LU R19, [R1+0x50c] ;  /* 0x00050c0001137983 */ /* 0x000ea40000300800 */
[C---:B--2---:R-:W-:Y:S11]  /*263b0*/  HMMA.16816.F32 R16, R24.reuse, R14, R16 ;  /* 0x0000000e1810723c */ /* 0x044ff60000001810 */
[----:B------:R-:W-:Y:S11]  /*263c0*/  @!UPT UIADD3 URZ, URZ, URZ, URZ ;  /* 0x0000003f3f3ff290 */ /* 0x000ff6000fffe03f */
[----:B------:R-:W-:Y:S01]  /*263d0*/  @!UPT UIADD3 URZ, URZ, URZ, URZ ;  /* 0x0000003f3f3ff290 */ /* 0x000fe2000fffe03f */
[----:B------:R0:W-:Y:S01]  /*263e0*/  STL.64 [R1+0x500], R16 ;  /* 0x0005001001007387 */ /* 0x0001e20000100a00 */
[----:B------:R-:W-:Y:S01]  /*263f0*/  STL.64 [R1+0x508], R18 ;  /* 0x0005081201007387 */ /* 0x000fe20000100a00 */
[----:B0-----:R-:W-:Y:S02]  /*26400*/  MOV R17, R14 ;  /* 0x0000000e00117202 */ /* 0x001fe40000000f00 */
[----:B------:R-:W-:Y:S02]  /*26410*/  MOV R16, R15 ;  /* 0x0000000f00107202 */ /* 0x000fe40000000f00 */
[----:B------:R-:W2:Y:S04]  /*26420*/  LDL.LU.64 R14, [R1+0x258] ;  /* 0x00025800010e7983 */ /* 0x000ea80000300a00 */
[----:B--2---:R0:W-:Y:S04]  /*26430*/  STL.64 [R1+0x1c00], R14 ;  /* 0x001c000e01007387 */ /* 0x0041e80000100a00 */
[----:B0-----:R-:W2:Y:S04]  /*26440*/  LDL.LU.64 R14, [R1+0x268] ;  /* 0x00026800010e7983 */ /* 0x001ea80000300a00 */
[----:B--2---:R0:W-:Y:S04]  /*26450*/  STL.64 [R1+0x1c08], R14 ;  /* 0x001c080e01007387 */ /* 0x0041e80000100a00 */
[----:B0-----:R-:W2:Y:S01]  /*26460*/  LDL.LU.64 R14, [R1+0x278] ;  /* 0x00027800010e7983 */ /* 0x001ea20000300a00 */
[----:B------:R0:W-:Y:S02]  /*26470*/  STL [R1+0x1a4c], R16 ;  /* 0x001a4c1001007387 */ /* 0x0001e40000100800 */
[----:B------:R1:W-:Y:S01]  /*26480*/  STL [R1+0x1a48], R17 ;  /* 0x001a481101007387 */ /* 0x0003e20000100800 */
[----:B0-----:R-:W4:Y:S01]  /*26490*/  LDL.LU R16, [R1+0x4f0] ;  /* 0x0004f00001107983 */ /* 0x001f220000300800 */
[----:B-1----:R-:W4:Y:S02]  /*264a0*/  LDL.LU R17, [R1+0x4f4] ;  /* 0x0004f40001117983 */ /* 0x002f240000300800 */
[----:B------:R-:W4:Y:S02]  /*264b0*/  LDL.LU R18, [R1+0x4f8] ;  /* 0x0004f80001127983 */ /* 0x000f240000300800 */
[----:B------:R-:W4:Y:S02]  /*264c0*/  LDL.LU R19, [R1+0x4fc] ;  /* 0x0004fc0001137983 */ /* 0x000f240000300800 */
[C---:B----4-:R-:W-:Y:S11]  /*264d0*/  HMMA.16816.F32 R16, R24.reuse, R10, R16 ;  /* 0x0000000a1810723c */ /* 0x050ff60000001810 */
[----:B------:R-:W-:Y:S11]  /*264e0*/  @!UPT UIADD3 URZ, URZ, URZ, URZ ;  /* 0x0000003f3f3ff290 */ /* 0x000ff6000fffe03f */
[----:B------:R-:W-:Y:S01]  /*264f0*/  @!UPT UIADD3 URZ, URZ, URZ, URZ ;  /* 0x0000003f3f3ff290 */ /* 0x000fe2000fffe03f */
[----:B------:R-:W-:Y:S01]  /*26500*/  STL.64 [R1+0x4f0], R16 ;  /* 0x0004f01001007387 */ /* 0x000fe20000100a00 */
[----:B------:R0:W-:Y:S02]  /*26510*/  STL.64 [R1+0x4f8], R18 ;  /* 0x0004f81201007387 */ /* 0x0001e40000100a00 */
[----:B0-----:R-:W-:Y:S01]  /*26520*/  MOV R18, R11 ;  /* 0x0000000b00127202 */ /* 0x001fe20000000f00 */
[----:B------:R-:W-:Y:S02]  /*26530*/  IMAD.MOV.U32 R19, RZ, RZ, R10 ;  /* 0x000000ffff137224 */ /* 0x000fe400078e000a */
[----:B------:R-:W3:Y:S02]  /*26540*/  LDL.LU.64 R10, [R1+0x1c10] ;  /* 0x001c1000010a7983 */ /* 0x000ee40000300a00 */
[----:B------:R0:W-:Y:S02]  /*26550*/  STL [R1+0x1a54], R18 ;  /* 0x001a541201007387 */ /* 0x0001e40000100800 */
[----:B------:R1:W-:Y:S02]  /*26560*/  STL [R1+0x1a50], R19 ;  /* 0x001a501301007387 */ /* 0x0003e40000100800 */
[----:B------:R-:W3:Y:S01]  /*26570*/  LDL.LU R16, [R1+0x4c0] ;  /* 0x0004c00001107983 */ /* 0x000ee20000300800 */
[----:B------:R-:W3:Y:S04]  /*26580*/  LDL.LU R17, [R1+0x4c4] ;  /* 0x0004c40001117983 */ /* 0x000ee80000300800 */
[----:B0-----:R-:W3:Y:S01]  /*26590*/  LDL.LU R18, [R1+0x4c8] ;  /* 0x0004c80001127983 */ /* 0x001ee20000300800 */
[----:B-1----:R-:W3:Y:S01]  /*265a0*/  LDL.LU R19, [R1+0x4cc] ;  /* 0x0004cc0001137983 */ /* 0x002ee20000300800 */
[C---:B-----5:R-:W-:Y:S08]  /*265b0*/  HMMA.16816.F32 R4, R24.reuse, R22, R4 ;  /* 0x000000161804723c */ /* 0x060ff00000001804 */
[----:B---3--:R-:W-:Y:S11]  /*265c0*/  HMMA.16816.F32 R16, R24, R10, R16 ;  /* 0x0000000a1810723c */ /* 0x008ff60000001810 */
[----:B------:R-:W-:Y:S11]  /*265d0*/  @!UPT UIADD3 URZ, URZ, URZ, URZ ;  /* 0x0000003f3f3ff290 */ /* 0x000ff6000fffe03f */
[----:B------:R-:W-:Y:S01]  /*265e0*/  @!UPT UIADD3 URZ, URZ, URZ, URZ ;  /* 0x0000003f3f3ff290 */ /* 0x000fe2000fffe03f */
[----:B------:R0:W-:Y:S01]  /*265f0*/  STL.64 [R1+0x4c0], R16 ;  /* 0x0004c01001007387 */ /* 0x0001e20000100a00 */
[----:B------:R1:W-:Y:S01]  /*26600*/  STL.64 [R1+0x4c8], R18 ;  /* 0x0004c81201007387 */ /* 0x0003e20000100a00 */
[----:B0-----:R-:W-:Y:S02]  /*26610*/  MOV R17, R11 ;  /* 0x0000000b00117202 */ /* 0x001fe40000000f00 */
[----:B------:R-:W-:Y:S02]  /*26620*/  MOV R16, R10 ;  /* 0x0000000a00107202 */ /* 0x000fe40000000f00 */
[----:B------:R-:W3:Y:S01]  /*26630*/  LDL.LU.64 R10, [R1+0x248] ;  /* 0x00024800010a7983 */ /* 0x000ee20000300a00 */
[----:B------:R-:W-:Y:S02]  /*26640*/  STL [R1+0x1a5c], R17 ;  /* 0x001a5c1101007387 */ /* 0x000fe40000100800 */
[----:B------:R-:W-:Y:S02]  /*26650*/  STL [R1+0x1a58], R16 ;  /* 0x001a581001007387 */ /* 0x000fe40000100800 */
[----:B------:R0:W-:Y:S01]  /*26660*/  STL.64 [R1+0x490], R4 ;  /* 0x0004900401007387 */ /* 0x0001e20000100a00 */
[----:B------:R4:W-:Y:S01]  /*26670*/  STL.64 [R1+0x498], R6 ;  /* 0x0004980601007387 */ /* 0x0009e20000100a00 */
[----:B-1----:R-:W-:Y:S01]  /*26680*/  MOV R19, R23 ;  /* 0x0000001700137202 */ /* 0x002fe20000000f00 */
[----:B------:R-:W-:-:S02]  /*26690*/  IMAD.MOV.U32 R18, RZ, RZ, R22 ;  /* 0x000000ffff127224 */ /* 0x000fc400078e0016 */
[----:B0-----:R-:W5:Y:S01]  /*266a0*/  LDL.LU R4, [R1+0x3b0] ;  /* 0x0003b00001047983 */ /* 0x001f620000300800 */
[----:B------:R-:W5:Y:S02]  /*266b0*/  LDL.LU R5, [R1+0x3b4] ;  /* 0x0003b40001057983 */ /* 0x000f640000300800 */
[----:B----4-:R-:W5:Y:S02]  /*266c0*/  LDL.LU R6, [R1+0x3b8] ;  /* 0x0003b80001067983 */ /* 0x010f640000300800 */
[----:B------:R-:W5:Y:S01]  /*266d0*/  LDL.LU R7, [R1+0x3bc] ;  /* 0x0003bc0001077983 */ /* 0x000f620000300800 */
[----:B------:R-:W5:Y:S01]  /*266e0*/  LDL.LU.64 R22, [R1+0x238] ;  /* 0x0002380001167983 */ /* 0x000f620000300a00 */
        /* <DEDUP_REMOVED lines=14> */
[----:B------:R0:W-:Y:S02]  /*267d0*/  STL [R1+0x1a6c], R16 ;  /* 0x001a6c1001007387 */ /* 0x0001e40000100800 */
[----:B------:R1:W-:Y:S01]  /*267e0*/  STL [R1+0x1a68], R17 ;  /* 0x001a681101007387 */ /* 0x0003e20000100800 */
[----:B0-----:R-:W2:Y:S01]  /*267f0*/  LDL.LU R16, [R1+0x430] ;  /* 0x0004300001107983 */ /* 0x001ea20000300800 */
[----:B-1----:R-:W2:Y:S02]  /*26800*/  LDL.LU R17, [R1+0x434] ;  /* 0x0004340001117983 */ /* 0x002ea40000300800 */
        /* <DEDUP_REMOVED lines=10> */
[----:B------:R0:W-:Y:S02]  /*268b0*/  STL [R1+0x1a74], R18 ;  /* 0x001a741201007387 */ /* 0x0001e40000100800 */
[----:B------:R1:W-:Y:S02]  /*268c0*/  STL [R1+0x1a70], R19 ;  /* 0x001a701301007387 */ /* 0x0003e40000100800 */
[----:B------:R-:W2:Y:S01]  /*268d0*/  LDL.LU R16, [R1+0x400] ;  /* 0x0004000001107983 */ /* 0x000ea20000300800 */
[----:B------:R-:W2:Y:S04]  /*268e0*/  LDL.LU R17, [R1+0x404] ;  /* 0x0004040001117983 */ /* 0x000ea80000300800 */
        /* <DEDUP_REMOVED lines=13> */
[----:B0-----:R-:W2:Y:S04]  /*269c0*/  LDL.LU.64 R14, [R1+0x218] ;  /* 0x00021800010e7983 */ /* 0x001ea80000300a00 */
[----:B--2---:R0:W-:Y:S04]  /*269d0*/  STL.64 [R1+0x1bf0], R14 ;  /* 0x001bf00e01007387 */ /* 0x0041e80000100a00 */
[----:B0-----:R-:W2:Y:S01]  /*269e0*/  LDL.LU.64 R14, [R1+0x228] ;  /* 0x00022800010e7983 */ /* 0x001ea20000300a00 */
[----:B------:R-:W-:Y:S02]  /*269f0*/  STL [R1+0x1a7c], R17 ;  /* 0x001a7c1101007387 */ /* 0x000fe40000100800 */
[----:B------:R0:W-:Y:S02]  /*26a00*/  STL [R1+0x1a78], R16 ;  /* 0x001a781001007387 */ /* 0x0001e40000100800 */
[----:B0-----:R-:W3:Y:S01]  /*26a10*/  LDL.LU R16, [R1+0x3d0] ;  /* 0x0003d00001107983 */ /* 0x001ee20000300800 */
[----:B------:R-:W3:Y:S02]  /*26a20*/  LDL.LU R17, [R1+0x3d4] ;  /* 0x0003d40001117983 */ /* 0x000ee40000300800 */
[----:B------:R-:W3:Y:S02]  /*26a30*/  LDL.LU R18, [R1+0x3d8] ;  /* 0x0003d80001127983 */ /* 0x000ee40000300800 */
[----:B------:R-:W3:Y:S01]  /*26a40*/  LDL.LU R19, [R1+0x3dc] ;  /* 0x0003dc0001137983 */ /* 0x000ee20000300800 */
[C---:B-----5:R-:W-:Y:S08]  /*26a50*/  HMMA.16816.F32 R4, R24.reuse, R22, R4 ;  /* 0x000000161804723c */ /* 0x060ff00000001804 */
[----:B---3--:R-:W-:Y:S11]  /*26a60*/  HMMA.16816.F32 R16, R24, R10, R16 ;  /* 0x0000000a1810723c */ /* 0x008ff60000001810 */
[----:B------:R-:W-:Y:S11]  /*26a70*/  @!UPT UIADD3 URZ, URZ, URZ, URZ ;  /* 0x0000003f3f3ff290 */ /* 0x000ff6000fffe03f */
[----:B------:R-:W-:Y:S01]  /*26a80*/  @!UPT UIADD3 URZ, URZ, URZ, URZ ;  /* 0x0000003f3f3ff290 */ /* 0x000fe2000fffe03f */
[----:B------:R-:W-:Y:S01]  /*26a90*/  STL.64 [R1+0x3d0], R16 ;  /* 0x0003d01001007387 */ /* 0x000fe20000100a00 */
[----:B------:R0:W-:Y:S02]  /*26aa0*/  STL.64 [R1+0x3d8], R18 ;  /* 0x0003d81201007387 */ /* 0x0001e40000100a00 */
[----:B0-----:R-:W-:Y:S01]  /*26ab0*/  MOV R19, R11 ;  /* 0x0000000b00137202 */ /* 0x001fe20000000f00 */
[----:B------:R-:W-:Y:S02]  /*26ac0*/  IMAD.MOV.U32 R18, RZ, RZ, R10 ;  /* 0x000000ffff127224 */ /* 0x000fe400078e000a */
[----:B------:R-:W3:Y:S02]  /*26ad0*/  LDL.LU.64 R10, [R1+0x188] ;  /* 0x00018800010a7983 */ /* 0x000ee40000300a00 */
[----:B------:R-:W-:Y:S02]  /*26ae0*/  STL [R1+0x1a84], R19 ;  /* 0x001a841301007387 */ /* 0x000fe40000100800 */
[----:B------:R-:W-:Y:S02]  /*26af0*/  STL [R1+0x1a80], R18 ;  /* 0x001a801201007387 */ /* 0x000fe40000100800 */
[----:B------:R0:W-:Y:S01]  /*26b00*/  STL.64 [R1+0x3b0], R4 ;  /* 0x0003b00401007387 */ /* 0x0001e20000100a00 */
[----:B------:R1:W-:Y:S01]  /*26b10*/  STL.64 [R1+0x3b8], R6 ;  /* 0x0003b80601007387 */ /* 0x0003e20000100a00 */
[----:B------:R-:W-:-:S02]  /*26b20*/  MOV R16, R23 ;  /* 0x0000001700107202 */ /* 0x000fc40000000f00 */
[----:B------:R-:W-:Y:S01]  /*26b30*/  MOV R17, R22 ;  /* 0x0000001600117202 */ /* 0x000fe20000000f00 */
[----:B0-----:R-:W4:Y:S01]  /*26b40*/  LDL.LU R4, [R1+0x2d0] ;  /* 0x0002d00001047983 */ /* 0x001f220000300800 */
[----:B------:R-:W4:Y:S02]  /*26b50*/  LDL.LU R5, [R1+0x2d4] ;  /* 0x0002d40001057983 */ /* 0x000f240000300800 */
[----:B-1----:R-:W4:Y:S02]  /*26b60*/  LDL.LU R6, [R1+0x2d8] ;  /* 0x0002d80001067983 */ /* 0x002f240000300800 */
[----:B------:R-:W-:Y:S02]  /*26b70*/  IMAD.MOV.U32 R7, RZ, RZ, R29 ;  /* 0x000000ffff077224 */ /* 0x000fe400078e001d */
[----:B------:R-:W5:Y:S01]  /*26b80*/  LDL.LU R29, [R1+0x1bf8] ;  /* 0x001bf800011d7983 */ /* 0x000f620000300800 */
[----:B------:R-:W2:Y:S02]  /*26b90*/  LDL.LU R21, [R1+0x5e0] ;  /* 0x0005e00001157983 */ /* 0x000ea40000300800 */
[----:B------:R-:W4:Y:S02]  /*26ba0*/  LDL.LU.64 R22, [R1+0x178] ;  /* 0x0001780001167983 */ /* 0x000f240000300a00 */
[----:B------:R0:W-:Y:S01]  /*26bb0*/  STL [R1+0x1a8c], R16 ;  /* 0x001a8c1001007387 */ /* 0x0001e20000100800 */
[----:B------:R1:W-:Y:S04]  /*26bc0*/  STL [R1+0x1a88], R17 ;  /* 0x001a881101007387 */ /* 0x0003e80000100800 */
        /* <DEDUP_REMOVED lines=9> */
[----:B0-----:R-:W-:Y:S02]  /*26c60*/  MOV R18, R15 ;  /* 0x0000000f00127202 */ /* 0x001fe40000000f00 */
[----:B------:R-:W-:Y:S02]  /*26c70*/  MOV R19, R14 ;  /* 0x0000000e00137202 */ /* 0x000fe40000000f00 */
[----:B------:R-:W2:Y:S01]  /*26c80*/  LDL.LU.64 R14, [R1+0x1bf0] ;  /* 0x001bf000010e7983 */ /* 0x000ea20000300a00 */
        /* <DEDUP_REMOVED lines=10> */
[----:B------:R-:W-:Y:S02]  /*26d30*/  STL.64 [R1+0x618], R18 ;  /* 0x0006181201007387 */ /* 0x000fe40000100a00 */
[----:B0-----:R-:W-:Y:S01]  /*26d40*/  IMAD.MOV.U32 R17, RZ, RZ, R15 ;  /* 0x000000ffff117224 */ /* 0x001fe200078e000f */
[----:B------:R-:W-:Y:S02]  /*26d50*/  MOV R16, R14 ;  /* 0x0000000e00107202 */ /* 0x000fe40000000f00 */
[----:B------:R-:W2:Y:S02]  /*26d60*/  LDL.LU.64 R14, [R1+0x1be8] ;  /* 0x001be800010e7983 */ /* 0x000ea40000300a00 */
        /* <DEDUP_REMOVED lines=24> */
[----:B------:R5:W-:Y:S02]  /*26ef0*/  STL.64 [R1+0x638], R18 ;  /* 0x0006381201007387 */ /* 0x000be40000100a00 */
[----:B0-----:R-:W-:Y:S01]  /*26f00*/  IMAD.MOV.U32 R16, RZ, RZ, R15 ;  /* 0x000000ffff107224 */ /* 0x001fe200078e000f */
[----:B------:R-:W-:Y:S02]  /*26f10*/  MOV R17, R14 ;  /* 0x0000000e00117202 */ /* 0x000fe40000000f00 */
[----:B------:R-:W2:Y:S01]  /*26f20*/  LDL.LU.64 R14, [R1+0x1bd8] ;  /* 0x001bd800010e7983 */ /* 0x000ea20000300a00 */
[----:B------:R-:W2:Y:S02]  /*26f30*/  LDL.LU.64 R12, [R1+0x1bd0] ;  /* 0x001bd000010c7983 */ /* 0x000ea40000300a00 */
[----:B------:R0:W-:Y:S02]  /*26f40*/  STL [R1+0x1aac], R16 ;  /* 0x001aac1001007387 */ /* 0x0001e40000100800 */
[----:B------:R1:W-:Y:S01]  /*26f50*/  STL [R1+0x1aa8], R17 ;  /* 0x001aa81101007387 */ /* 0x0003e20000100800 */
[----:B-----5:R-:W-:Y:S01]  /*26f60*/  MOV R18, R29 ;  /* 0x0000001d00127202 */ /* 0x020fe20000000f00 */
[----:B0-----:R-:W3:Y:S01]  /*26f70*/  LDL.LU R16, [R1+0x300] ;  /* 0x0003000001107983 */ /* 0x001ee20000300800 */
[----:B-1----:R-:W3:Y:S02]  /*26f80*/  LDL.LU R17, [R1+0x304] ;  /* 0x0003040001117983 */ /* 0x002ee40000300800 */
[----:B------:R-:W5:Y:S02]  /*26f90*/  LDL.LU R29, [R1+0x1bc8] ;  /* 0x001bc800011d7983 */ /* 0x000f640000300800 */
[----:B------:R-:W3:Y:S02]  /*26fa0*/  LDL.LU R19, [R1+0x30c] ;  /* 0x00030c0001137983 */ /* 0x000ee40000300800 */
[C---:B---3--:R-:W-:Y:S11]  /*26fb0*/  HMMA.16816.F32 R16, R24.reuse, R10, R16 ;  /* 0x0000000a1810723c */ /* 0x048ff60000001810 */
[----:B------:R-:W-:Y:S11]  /*26fc0*/  @!UPT UIADD3 URZ, URZ, URZ, URZ ;  /* 0x0000003f3f3ff290 */ /* 0x000ff6000fffe03f */
[----:B------:R-:W-:Y:S01]  /*26fd0*/  @!UPT UIADD3 URZ, URZ, URZ, URZ ;  /* 0x0000003f3f3ff290 */ /* 0x000fe2000fffe03f */
[----:B------:R-:W-:Y:S01]  /*26fe0*/  STL.64 [R1+0x300], R16 ;  /* 0x0003001001007387 */ /* 0x000fe20000100a00 */
[----:B------:R0:W-:Y:S02]  /*26ff0*/  STL.64 [R1+0x308], R18 ;  /* 0x0003081201007387 */ /* 0x0001e40000100a00 */
[----:B0-----:R-:W-:Y:S02]  /*27000*/  MOV R19, R10 ;  /* 0x0000000a00137202 */ /* 0x001fe40000000f00 */
[----:B------:R-:W-:Y:S02]  /*27010*/  MOV R18, R11 ;  /* 0x0000000b00127202 */ /* 0x000fe40000000f00 */
[----:B------:R-:W3:Y:S01]  /*27020*/  LDL.64 R10, [R1+0x118] ;  /* 0x00011800010a7983 */ /* 0x000ee20000100a00 */
[----:B----4-:R-:W-:Y:S03]  /*27030*/  HMMA.16816.F32 R4, R24, R22, R4 ;  /* 0x000000161804723c */ /* 0x010fe60000001804 */
[----:B---3--:R0:W-:Y:S01]  /*27040*/  STL.64 [R1+0x1b78], R10 ;  /* 0x001b780a01007387 */ /* 0x0081e20000100a00 */
[----:B------:R-:W-:Y:S02]  /*27050*/  STL [R1+0x1ab4], R18 ;  /* 0x001ab41201007387 */ /* 0x000fe40000100800 */
[----:B------:R-:W-:Y:S11]  /*27060*/  STL [R1+0x1ab0], R19 ;  /* 0x001ab01301007387 */ /* 0x000ff60000100800 */
[----:B------:R-:W-:Y:S06]  /*27070*/  @!UPT UIADD3 URZ, URZ, URZ, URZ ;  /* 0x0000003f3f3ff290 */ /* 0x000fec000fffe03f */
[----:B------:R-:W-:Y:S01]  /*27080*/  STL.64 [R1+0x640], R4 ;  /* 0x0006400401007387 */ /* 0x000fe20000100a00 */
[----:B------:R-:W-:Y:S04]  /*27090*/  STL.64 [R1+0x648], R6 ;  /* 0x0006480601007387 */ /* 0x000fe80000100a00 */
[----:B0-----:R-:W3:Y:S01]  /*270a0*/  LDL R10, [R1+0x128] ;  /* 0x00012800010a7983 */ /* 0x001ee20000100800 */
[----:B--2---:R-:W-:Y:S02]  /*270b0*/  MOV R11, R13 ;  /* 0x0000000d000b7202 */ /* 0x004fe40000000f00 */
[----:B------:R-:W2:Y:S02]  /*270c0*/  LDL.LU R13, [R1+0x1bc4] ;  /* 0x001bc400010d7983 */ /* 0x000ea40000300800 */
[----:B------:R-:W-:Y:S01]  /*270d0*/  IMAD.MOV.U32 R16, RZ, RZ, R22 ;  /* 0x000000ffff107224 */ /* 0x000fe200078e0016 */
[----:B------:R-:W-:-:S02]  /*270e0*/  MOV R22, R12 ;  /* 0x0000000c00167202 */ /* 0x000fc40000000f00 */
[----:B------:R-:W-:Y:S01]  /*270f0*/  MOV R17, R23 ;  /* 0x0000001700117202 */ /* 0x000fe20000000f00 */
[----:B---3--:R0:W-:Y:S04]  /*27100*/  STL.64 [R1+0x1b90], R10 ;  /* 0x001b900a01007387 */ /* 0x0081e80000100a00 */
[----:B0-----:R-:W3:Y:S01]  /*27110*/  LDL.LU.64 R10, [R1+0x148] ;  /* 0x00014800010a7983 */ /* 0x001ee20000300a00 */
[----:B------:R-:W4:Y:S02]  /*27120*/  LDL.LU R12, [R1+0x1bc0] ;  /* 0x001bc000010c7983 */ /* 0x000f240000300800 */
[----:B------:R-:W2:Y:S02]  /*27130*/  LDL R23, [R1+0x10c] ;  /* 0x00010c0001177983 */ /* 0x000ea40000100800 */
[----:B------:R-:W2:Y:S01]  /*27140*/  LDL.LU R8, [R1+0x5d0] ;  /* 0x0005d00001087983 */ /* 0x000ea20000300800 */
[----:B---3--:R-:W-:Y:S01]  /*27150*/  STL.64 [R1+0x1bb0], R10 ;  /* 0x001bb00a01007387 */ /* 0x008fe20000100a00 */
[----:B--2---:R0:W-:Y:S03]  /*27160*/  STL [R1+0x1ba8], R8 ;  /* 0x001ba80801007387 */ /* 0x0041e60000100800 */
[----:B0-----:R-:W2:Y:S01]  /*27170*/  LDL.LU R8, [R1+0x1b0] ;  /* 0x0001b00001087983 */ /* 0x001ea20000300800 */
[----:B------:R-:W2:Y:S01]  /*27180*/  LDL.LU R9, [R1+0x1b4] ;  /* 0x0001b40001097983 */ /* 0x000ea20000300800 */
[----:B----4-:R-:W-:Y:S01]  /*27190*/  MOV R11, R12 ;  /* 0x0000000c000b7202 */ /* 0x010fe20000000f00 */
[----:B------:R-:W-:Y:S01]  /*271a0*/  IMAD.MOV.U32 R10, RZ, RZ, R13 ;  /* 0x000000ffff0a7224 */ /* 0x000fe200078e000d */
[----:B------:R-:W3:Y:S01]  /*271b0*/  LDL.LU R12, [R1+0x5d4] ;  /* 0x0005d400010c7983 */ /* 0x000ee20000300800 */
[----:B------:R-:W3:Y:S02]  /*271c0*/  LDL.LU R13, [R1+0x5e8] ;  /* 0x0005e800010d7983 */ /* 0x000ee40000300800 */
[----:B------:R-:W-:Y:S02]  /*271d0*/  STL.64 [R1+0x1ba0], R14 ;  /* 0x001ba00e01007387 */ /* 0x000fe40000100a00 */
[----:B-----5:R-:W-:Y:S01]  /*271e0*/  FFMA R0, R21, c[0x0][0x188], -R29 ;  /* 0x0000620015007a23 */ /* 0x020fe2000000081d */
[----:B---3--:R0:W-:Y:S04]  /*271f0*/  STL.64 [R1+0x1b98], R12 ;  /* 0x001b980c01007387 */ /* 0x0081e80000100a00 */
[----:B0-----:R-:W3:Y:S01]  /*27200*/  LDL.LU R12, [R1+0x1a0] ;  /* 0x0001a000010c7983 */ /* 0x001ee20000300800 */
[----:B------:R-:W3:Y:S02]  /*27210*/  LDL.LU R13, [R1+0x1a4] ;  /* 0x0001a400010d7983 */ /* 0x000ee40000300800 */
[----:B------:R-:W3:Y:S02]  /*27220*/  LDL.LU R14, [R1+0x1a8] ;  /* 0x0001a800010e7983 */ /* 0x000ee40000300800 */
[----:B------:R-:W3:Y:S01]  /*27230*/  LDL.LU R15, [R1+0x1ac] ;  /* 0x0001ac00010f7983 */ /* 0x000ee20000300800 */
[----:B------:R-:W4:Y:S01]  /*27240*/  LDL.LU R21, [R1+0x5ec] ;  /* 0x0005ec0001157983 */ /* 0x000f220000300800 */
[----:B------:R-:W-:Y:S03]  /*27250*/  STL.64 [R1+0x1b70], R22 ;  /* 0x001b701601007387 */ /* 0x000fe60000100a00 */
[----:B----4-:R0:W-:Y:S01]  /*27260*/  STL [R1+0x1b68], R21 ;  /* 0x001b681501007387 */ /* 0x0101e20000100800 */
[----:B------:R-:W4:Y:S03]  /*27270*/  LDL.LU R20, [R1+0x160] ;  /* 0x0001600001147983 */ /* 0x000f260000300800 */
[----:B0-----:R-:W4:Y:S01]  /*27280*/  LDL.LU R21, [R1+0x164] ;  /* 0x0001640001157983 */ /* 0x001f220000300800 */
[----:B------:R-:W5:Y:S02]  /*27290*/  LDL.LU R22, [R1+0x168] ;  /* 0x0001680001167983 */ /* 0x000f640000300800 */
[----:B------:R-:W5:Y:S01]  /*272a0*/  LDL.LU R23, [R1+0x16c] ;  /* 0x00016c0001177983 */ /* 0x000f620000300800 */
[----:B------:R-:W-:Y:S01]  /*272b0*/  MOV R4, R28 ;  /* 0x0000001c00047202 */ /* 0x000fe20000000f00 */
[----:B-----5:R-:W-:Y:S01]  /*272c0*/  STL.64 [R1+0x1b88], R22 ;  /* 0x001b881601007387 */ /* 0x020fe20000100a00 */
[----:B----4-:R0:W-:Y:S03]  /*272d0*/  STL.64 [R1+0x1b80], R20 ;  /* 0x001b801401007387 */ /* 0x0101e60000100a00 */
[----:B0-----:R-:W4:Y:S01]  /*272e0*/  LDL.LU R20, [R1+0x190] ;  /* 0x0001900001147983 */ /* 0x001f220000300800 */
[----:B------:R-:W4:Y:S02]  /*272f0*/  LDL.LU R21, [R1+0x194] ;  /* 0x0001940001157983 */ /* 0x000f240000300800 */
[----:B------:R-:W4:Y:S02]  /*27300*/  LDL.LU R22, [R1+0x198] ;  /* 0x0001980001167983 */ /* 0x000f240000300800 */
[----:B------:R-:W4:Y:S01]  /*27310*/  LDL.LU R23, [R1+0x19c] ;  /* 0x00019c0001177983 */ /* 0x000f220000300800 */
[----:B------:R-:W5:Y:S01]  /*27320*/  LDL.LU R28, [R1+0x1bbc] ;  /* 0x001bbc00011c7983 */ /* 0x000f620000300800 */
[----:B------:R-:W2:Y:S02]  /*27330*/  LDL.LU R5, [R1+0x134] ;  /* 0x0001340001057983 */ /* 0x000ea40000300800 */
[----:B------:R-:W2:Y:S02]  /*27340*/  LDL.LU R6, [R1+0x138] ;  /* 0x0001380001067983 */ /* 0x000ea40000300800 */
[----:B------:R-:W2:Y:S01]  /*27350*/  LDL.LU R7, [R1+0x13c] ;  /* 0x00013c0001077983 */ /* 0x000ea20000300800 */
[----:B------:R0:W-:Y:S04]  /*27360*/  STL [R1+0x1abc], R16 ;  /* 0x001abc1001007387 */ /* 0x0001e80000100800 */
[----:B0-----:R-:W2:Y:S01]  /*27370*/  LDL.LU R16, [R1+0x5e4] ;  /* 0x0005e40001107983 */ /* 0x001ea20000300800 */
[----:B------:R0:W-:Y:S02]  /*27380*/  STL [R1+0x1ab8], R17 ;  /* 0x001ab81101007387 */ /* 0x0001e40000100800 */
[----:B------:R-:W0:Y:S02]  /*27390*/  LDL R18, [R1+0x158] ;  /* 0x0001580001127983 */ /* 0x000e240000100800 */
[----:B------:R-:W-:Y:S01]  /*273a0*/  FMUL R2, R0, 1.4426950216293334961 ;  /* 0x3fb8aa3b00027820 */ /* 0x000fe20000400000 */
[----:B-----5:R-:W-:-:S02]  /*273b0*/  MOV R19, R28 ;  /* 0x0000001c00137202 */ /* 0x020fc40000000f00 */
[----:B------:R-:W5:Y:S01]  /*273c0*/  LDL.LU R28, [R1+0x1bb8] ;  /* 0x001bb800011c7983 */ /* 0x000f620000300800 */
[----:B--2---:R-:W-:-:S04]  /*273d0*/  FFMA R0, R16, c[0x0][0x188], -R29 ;  /* 0x0000620010007a23 */ /* 0x004fc8000000081d */
[C---:B0-----:R-:W-:Y:S01]  /*273e0*/  HMMA.16816.F32 R16, R24.reuse, R18, R8 ;  /* 0x000000121810723c */ /* 0x041fe20000001808 */
[----:B------:R-:W3:Y:S01]  /*273f0*/  LDL.LU.64 R10, [R1+0x1bb0] ;  /* 0x001bb000010a7983 */ /* 0x000ee20000300a00 */
[----:B------:R-:W0:Y:S03]  /*27400*/  MUFU.EX2 R2, R2 ;  /* 0x0000000200027308 */ /* 0x000e260000000800 */
[----:B0-----:R-:W-:Y:S01]  /*27410*/  STL [R1+0x7cc], R2 ;  /* 0x0007cc0201007387 */ /* 0x001fe20000100800 */
[----:B------:R-:W2:Y:S11]  /*27420*/  LDL.LU R8, [R1+0x1ba8] ;  /* 0x001ba80001087983 */ /* 0x000eb60000300800 */
[----:B------:R-:W-:Y:S06]  /*27430*/  @!UPT UIADD3 URZ, URZ, URZ, URZ ;  /* 0x0000003f3f3ff290 */ /* 0x000fec000fffe03f */
[----:B------:R-:W-:Y:S01]  /*27440*/  STL.64 [R1+0x650], R16 ;  /* 0x0006501001007387 */ /* 0x000fe20000100a00 */
[----:B------:R0:W-:Y:S01]  /*27450*/  STL.64 [R1+0x658], R18 ;  /* 0x0006581201007387 */ /* 0x0001e20000100a00 */
[----:B---3--:R-:W-:Y:S01]  /*27460*/  HMMA.16816.F32 R12, R24, R10, R12 ;  /* 0x0000000a180c723c */ /* 0x008fe2000000180c */
[----:B0-----:R-:W-:Y:S01]  /*27470*/  IMAD.MOV.U32 R18, RZ, RZ, R10 ;  /* 0x000000ffff127224 */ /* 0x001fe200078e000a */
[----:B------:R-:W-:Y:S11]  /*27480*/  MOV R19, R11 ;  /* 0x0000000b00137202 */ /* 0x000ff60000000f00 */
[----:B------:R-:W-:Y:S10]  /*27490*/  @!UPT UIADD3 URZ, URZ, URZ, URZ ;  /* 0x0000003f3f3ff290 */ /* 0x000ff4000fffe03f */
[----:B------:R-:W-:Y:S01]  /*274a0*/  STL.64 [R1+0x660], R12 ;  /* 0x0006600c01007387 */ /* 0x000fe20000100a00 */
[----:B------:R0:W-:Y:S03]  /*274b0*/  STL.64 [R1+0x668], R14 ;  /* 0x0006680e01007387 */ /* 0x0001e60000100a00 */
[----:B0-----:R-:W3:Y:S01]  /*274c0*/  LDL.LU.64 R14, [R1+0x1ba0] ;  /* 0x001ba000010e7983 */ /* 0x001ee20000300a00 */
[----:B------:R-:W3:Y:S02]  /*274d0*/  LDL.LU.64 R12, [R1+0x1b98] ;  /* 0x001b9800010c7983 */ /* 0x000ee40000300a00 */
[----:B------:R-:W4:Y:S02]  /*274e0*/  LDL.LU.64 R10, [R1+0x1b90] ;  /* 0x001b9000010a7983 */ /* 0x000f240000300a00 */
[----:B------:R-:W-:Y:S02]  /*274f0*/  FMUL R2, R0, 1.4426950216293334961 ;  /* 0x3fb8aa3b00027820 */ /* 0x000fe40000400000 */
[----:B--2---:R-:W-:-:S02]  /*27500*/  FFMA R0, R8, c[0x0][0x188], -R29 ;  /* 0x0000620008007a23 */ /* 0x004fc4000000081d */
[----:B------:R-:W0:Y:S02]  /*27510*/  MUFU.EX2 R16, R2 ;  /* 0x0000000200107308 */ /* 0x000e240000000800 */
[----:B0-----:R-:W-:Y:S01]  /*27520*/  STL [R1+0x7c8], R16 ;  /* 0x0007c81001007387 */ /* 0x001fe20000100800 */
[----:B------:R-:W-:Y:S01]  /*27530*/  STL [R1+0x1890], R29 ;  /* 0x0018901d01007387 */ /* 0x000fe20000100800 */
[C---:B----4-:R-:W-:Y:S02]  /*27540*/  HMMA.16816.F32 R8, R24.reuse, R10, R20 ;  /* 0x0000000a1808723c */ /* 0x050fe40000001814 */
[----:B------:R-:W2:Y:S01]  /*27550*/  LDL.LU.64 R22, [R1+0x1b88] ;  /* 0x001b880001167983 */ /* 0x000ea20000300a00 */
[----:B------:R-:W2:Y:S11]  /*27560*/  LDL.LU.64 R20, [R1+0x1b80] ;  /* 0x001b800001147983 */ /* 0x000eb60000300a00 */
[----:B------:R-:W-:Y:S09]  /*27570*/  @!UPT UIADD3 URZ, URZ, URZ, URZ ;  /* 0x0000003f3f3ff290 */ /* 0x000ff2000fffe03f */
[----:B------:R-:W-:Y:S01]  /*27580*/  STL.64 [R1+0x670], R8 ;  /* 0x0006700801007387 */ /* 0x000fe20000100a00 */
[----:B------:R0:W-:Y:S03]  /*27590*/  STL.64 [R1+0x678], R10 ;  /* 0x0006780a01007387 */ /* 0x0001e60000100a00 */
[----:B0-----:R-:W2:Y:S01]  /*275a0*/  LDL.LU.64 R10, [R1+0x1b78] ;  /* 0x001b7800010a7983 */ /* 0x001ea20000300a00 */
[----:B------:R-:W-:Y:S02]  /*275b0*/  FMUL R2, R0, 1.4426950216293334961 ;  /* 0x3fb8aa3b00027820 */ /* 0x000fe40000400000 */
[----:B---3--:R-:W-:Y:S02]  /*275c0*/  FFMA R0, R12, c[0x0][0x188], -R29 ;  /* 0x000062000c007a23 */ /* 0x008fe4000000081d */
[----:B------:R-:W0:Y:S02]  /*275d0*/  MUFU.EX2 R12, R2 ;  /* 0x00000002000c7308 */ /* 0x000e240000000800 */
[----:B0-----:R-:W-:Y:S01]  /*275e0*/  STL [R1+0x908], R12 ;  /* 0x0009080c01007387 */ /* 0x001fe20000100800 */
[C---:B--2---:R-:W-:Y:S11]  /*275f0*/  HMMA.16816.F32 R20, R24.reuse, R10, R20 ;  /* 0x0000000a1814723c */ /* 0x044ff60000001814 */
[----:B------:R-:W-:Y:S11]  /*27600*/  @!UPT UIADD3 URZ, URZ, URZ, URZ ;  /* 0x0000003f3f3ff290 */ /* 0x000ff6000fffe03f */
[----:B------:R-:W-:Y:S01]  /*27610*/  @!UPT UIADD3 URZ, URZ, URZ, URZ ;  /* 0x0000003f3f3ff290 */ /* 0x000fe2000fffe03f */
[----:B------:R-:W-:Y:S01]  /*27620*/  STL.64 [R1+0x680], R20 ;  /* 0x0006801401007387 */ /* 0x000fe20000100a00 */
[----:B------:R0:W-:Y:S03]  /*27630*/  STL.64 [R1+0x688], R22 ;  /* 0x0006881601007387 */ /* 0x0001e60000100a00 */
[----:B0-----:R-:W2:Y:S01]  /*27640*/  LDL.LU.64 R22, [R1+0x1b70] ;  /* 0x001b700001167983 */ /* 0x001ea20000300a00 */
[----:B------:R-:W-:Y:S02]  /*27650*/  FMUL R2, R0, 1.4426950216293334961 ;  /* 0x3fb8aa3b00027820 */ /* 0x000fe40000400000 */
[----:B-----5:R-:W-:Y:S01]  /*27660*/  FFMA R0, R13, c[0x0][0x188], -R28 ;  /* 0x000062000d007a23 */ /* 0x020fe2000000081c */
[----:B------:R-:W-:Y:S01]  /*27670*/  MOV R29, R11 ;  /* 0x0000000b001d7202 */ /* 0x000fe20000000f00 */
[----:B------:R-:W3:Y:S01]  /*27680*/  LDL.LU R21, [R1+0x1b68] ;  /* 0x001b680001157983 */ /* 0x000ee20000300800 */
[----:B------:R-:W0:Y:S03]  /*27690*/  MUFU.EX2 R13, R2 ;  /* 0x00000002000d7308 */ /* 0x000e260000000800 */
[----:B------:R-:W-:Y:S04]  /*276a0*/  STL [R1+0x1894], R29 ;  /* 0x0018941d01007387 */ /* 0x000fe80000100800 */
[----:B0-----:R-:W-:Y:S01]  /*276b0*/  STL [R1+0x904], R13 ;  /* 0x0009040d01007387 */ /* 0x001fe20000100800 */
[----:B------:R-:W-:Y:S02]  /*276c0*/  STL.64 [R1+0x1ad8], R14 ;  /* 0x001ad80e01007387 */ /* 0x000fe40000100a00 */
[----:B------:R0:W-:Y:S02]  /*276d0*/  STL.64 [R1+0x1ad0], R12 ;  /* 0x001ad00c01007387 */ /* 0x0001e40000100a00 */
[----:B0-----:R-:W4:Y:S01]  /*276e0*/  LDL.LU R12, [R1+0x20] ;  /* 0x00002000010c7983 */ /* 0x001f220000300800 */
[----:B------:R-:W-:Y:S01]  /*276f0*/  MOV R15, R3 ;  /* 0x00000003000f7202 */ /* 0x000fe20000000f00 */
[----:B--2---:R-:W-:Y:S11]  /*27700*/  HMMA.16816.F32 R4, R24, R22, R4 ;  /* 0x000000161804723c */ /* 0x004ff60000001804 */
[----:B------:R-:W-:Y:S11]  /*27710*/  @!UPT UIADD3 URZ, URZ, URZ, URZ ;  /* 0x0000003f3f3ff290 */ /* 0x000ff6000fffe03f */
[----:B------:R-:W-:Y:S01]  /*27720*/  @!UPT UIADD3 URZ, URZ, URZ, URZ ;  /* 0x0000003f3f3ff290 */ /* 0x000fe2000fffe03f */
[----:B------:R-:W-:Y:S01]  /*27730*/  STL.64 [R1+0x690], R4 ;  /* 0x0006900401007387 */ /* 0x000fe20000100a00 */
[----:B------:R-:W-:Y:S02]  /*27740*/  STL.64 [R1+0x698], R6 ;  /* 0x0006980601007387 */ /* 0x000fe40000100a00 */
[----:B------:R-:W4:Y:S02]  /*27750*/  LDL.LU R13, [R1+0x24] ;  /* 0x00002400010d7983 */ /* 0x000f240000300800 */
[----:B------:R-:W2:Y:S01]  /*27760*/  LDL.LU R14, [R1+0x28] ;  /* 0x00002800010e7983 */ /* 0x000ea20000300800 */
[----:B------:R-:W5:Y:S01]  /*27770*/  LDL.LU R3, [R1+0x1b64] ;  /* 0x001b640001037983 */ /* 0x000f620000300800 */
[----:B------:R-:W2:Y:S02]  /*27780*/  LDL.LU R8, [R1+0xb0] ;  /* 0x0000b00001087983 */ /* 0x000ea40000300800 */
[----:B------:R-:W2:Y:S02]  /*27790*/  LDL.LU R9, [R1+0xb4] ;  /* 0x0000b40001097983 */ /* 0x000ea40000300800 */
[----:B------:R-:W2:Y:S01]  /*277a0*/  LDL.LU R10, [R1+0xb8] ;  /* 0x0000b800010a7983 */ /* 0x000ea20000300800 */
[----:B------:R-:W2:Y:S04]  /*277b0*/  LDL.LU R11, [R1+0xbc] ;  /* 0x0000bc00010b7983 */ /* 0x000ea80000300800 */
[----:B--2---:R-:W-:Y:S01]  /*277c0*/  STL.64 [R1+0x1b28], R10 ;  /* 0x001b280a01007387 */ /* 0x004fe20000100a00 */
[----:B------:R5:W-:Y:S02]  /*277d0*/  STL.64 [R1+0x1b20], R8 ;  /* 0x001b200801007387 */ /* 0x000be40000100a00 */
[----:B-----5:R-:W-:-:S02]  /*277e0*/  IMAD.MOV.U32 R8, RZ, RZ, R3 ;  /* 0x000000ffff087224 */ /* 0x020fc400078e0003 */
[----:B------:R-:W2:Y:S01]  /*277f0*/  LDL.LU R3, [R1+0x1b60] ;  /* 0x001b600001037983 */ /* 0x000ea20000300800 */
[----:B------:R-:W5:Y:S02]  /*27800*/  LDL.LU R9, [R1+0xd4] ;  /* 0x0000d40001097983 */ /* 0x000f640000300800 */
[----:B------:R-:W2:Y:S02]  /*27810*/  LDL.LU R10, [R1+0xd8] ;  /* 0x0000d800010a7983 */ /* 0x000ea40000300800 */
[----:B------:R-:W2:Y:S02]  /*27820*/  LDL.LU R11, [R1+0xdc] ;  /* 0x0000dc00010b7983 */ /* 0x000ea40000300800 */
[----:B--2---:R0:W-:Y:S01]  /*27830*/  STL.64 [R1+0x1b38], R10 ;  /* 0x001b380a01007387 */ /* 0x0041e20000100a00 */
[----:B-----5:R-:W-:Y:S03]  /*27840*/  STL.64 [R1+0x1b30], R8 ;  /* 0x001b300801007387 */ /* 0x020fe60000100a00 */
[----:B0-----:R-:W2:Y:S01]  /*27850*/  LDL R10, [R1+0x98] ;  /* 0x00009800010a7983 */ /* 0x001ea20000100800 */
[----:B------:R-:W-:Y:S01]  /*27860*/  MOV R11, R3 ;  /* 0x00000003000b7202 */ /* 0x000fe20000000f00 */
[----:B------:R-:W5:Y:S04]  /*27870*/  LDL.LU R29, [R1+0x5d8] ;  /* 0x0005d800011d7983 */ /* 0x000f680000300800 */
[----:B--2---:R0:W-:Y:S04]  /*27880*/  STL.64 [R1+0x1b48], R10 ;  /* 0x001b480a01007387 */ /* 0x0041e80000100a00 */
[----:B0-----:R-:W2:Y:S01]  /*27890*/  LDL.64 R10, [R1+0xc8] ;  /* 0x0000c800010a7983 */ /* 0x001ea20000100a00 */
[----:B------:R-:W2:Y:S02]  /*278a0*/  LDL.LU R3, [R1+0x5dc] ;  /* 0x0005dc0001037983 */ /* 0x000ea40000300800 */
[----:B------:R-:W2:Y:S02]  /*278b0*/  LDL.LU.64 R6, [R1+0x88] ;  /* 0x0000880001067983 */ /* 0x000ea40000300a00 */
[----:B--2---:R0:W-:Y:S01]  /*278c0*/  STL.64 [R1+0x1b40], R6 ;  /* 0x001b400601007387 */ /* 0x0041e20000100a00 */
[----:B------:R-:W2:Y:S02]  /*278d0*/  LDL.LU R4, [R1+0xe0] ;  /* 0x0000e00001047983 */ /* 0x000ea40000300800 */
[----:B------:R-:W2:Y:S01]  /*278e0*/  LDL.LU R5, [R1+0xe4] ;  /* 0x0000e40001057983 */ /* 0x000ea20000300800 */
[----:B0-----:R-:W2:Y:S01]  /*278f0*/  LDL.LU R6, [R1+0xe8] ;  /* 0x0000e80001067983 */ /* 0x001ea20000300800 */
[----:B------:R-:W2:Y:S03]  /*27900*/  LDL.LU R7, [R1+0xec] ;  /* 0x0000ec0001077983 */ /* 0x000ea60000300800 */
[----:B--2---:R-:W-:Y:S01]  /*27910*/  STL.64 [R1+0x1b58], R6 ;  /* 0x001b580601007387 */ /* 0x004fe20000100a00 */
[----:B------:R0:W-:Y:S03]  /*27920*/  STL.64 [R1+0x1b50], R4 ;  /* 0x001b500401007387 */ /* 0x0001e60000100a00 */
[----:B0-----:R-:W2:Y:S01]  /*27930*/  LDL.LU R4, [R1+0xf0] ;  /* 0x0000f00001047983 */ /* 0x001ea20000300800 */
[----:B------:R-:W2:Y:S02]  /*27940*/  LDL.LU R5, [R1+0xf4] ;  /* 0x0000f40001057983 */ /* 0x000ea40000300800 */
[----:B------:R-:W2:Y:S02]  /*27950*/  LDL.LU R6, [R1+0xf8] ;  /* 0x0000f80001067983 */ /* 0x000ea40000300800 */
[----:B------:R-:W2:Y:S01]  /*27960*/  LDL.LU R7, [R1+0xfc] ;  /* 0x0000fc0001077983 */ /* 0x000ea20000300800 */
[----:B------:R0:W-:Y:S01]  /*27970*/  STL.64 [R1+0x1ae8], R14 ;  /* 0x001ae80e01007387 */ /* 0x0001e20000100a00 */
[----:B----4-:R-:W-:Y:S03]  /*27980*/  STL.64 [R1+0x1ae0], R12 ;  /* 0x001ae00c01007387 */ /* 0x010fe60000100a00 */
[----:B0-----:R-:W4:Y:S04]  /*27990*/  LDL.64 R14, [R1+0x18] ;  /* 0x00001800010e7983 */ /* 0x001f280000100a00 */
[----:B----4-:R0:W-:Y:S04]  /*279a0*/  STL.64 [R1+0x1af8], R14 ;  /* 0x001af80e01007387 */ /* 0x0101e80000100a00 */
[----:B0-----:R-:W4:Y:S04]  /*279b0*/  LDL.LU.64 R14, [R1+0x38] ;  /* 0x00003800010e7983 */ /* 0x001f280000300a00 */
[----:B----4-:R0:W-:Y:S04]  /*279c0*/  STL.64 [R1+0x1b10], R14 ;  /* 0x001b100e01007387 */ /* 0x0101e80000100a00 */
[----:B0-----:R-:W4:Y:S01]  /*279d0*/  LDL.LU.64 R14, [R1+0x78] ;  /* 0x00007800010e7983 */ /* 0x001f220000300a00 */
[----:B------:R-:W4:Y:S02]  /*279e0*/  LDL.LU.64 R22, [R1+0x8] ;  /* 0x0000080001167983 */ /* 0x000f240000300a00 */
[----:B------:R-:W-:-:S02]  /*279f0*/  FMUL R2, R0, 1.4426950216293334961 ;  /* 0x3fb8aa3b00027820 */ /* 0x000fc40000400000 */
[----:B---3--:R-:W-:Y:S01]  /*27a00*/  FFMA R0, R21, c[0x0][0x188], -R28 ;  /* 0x0000620015007a23 */ /* 0x008fe2000000081c */
[----:B--2---:R-:W-:Y:S01]  /*27a10*/  HMMA.16816.F32 R4, R24, R10, R4 ;  /* 0x0000000a1804723c */ /* 0x004fe20000001804 */
[----:B------:R0:W1:Y:S01]  /*27a20*/  MUFU.EX2 R17, R2 ;  /* 0x0000000200117308 */ /* 0x0000620000000800 */
[----:B----4-:R2:W-:Y:S01]  /*27a30*/  STL.64 [R1+0x1af0], R22 ;  /* 0x001af01601007387 */ /* 0x0105e20000100a00 */
[----:B------:R-:W3:Y:S02]  /*27a40*/  LDL.LU R20, [R1+0x60] ;  /* 0x0000600001147983 */ /* 0x000ee40000300800 */
[----:B------:R-:W3:Y:S01]  /*27a50*/  LDL.LU R21, [R1+0x64] ;  /* 0x0000640001157983 */ /* 0x000ee20000300800 */
[----:B--2---:R-:W2:Y:S01]  /*27a60*/  LDL.LU R22, [R1+0x68] ;  /* 0x0000680001167983 */ /* 0x004ea20000300800 */
[----:B------:R-:W2:Y:S02]  /*27a70*/  LDL.LU R23, [R1+0x6c] ;  /* 0x00006c0001177983 */ /* 0x000ea40000300800 */
[----:B0-----:R-:W-:-:S04]  /*27a80*/  FMUL R2, R0, 1.4426950216293334961 ;  /* 0x3fb8aa3b00027820 */ /* 0x001fc80000400000 */
[----:B------:R-:W0:Y:S01]  /*27a90*/  MUFU.EX2 R8, R2 ;  /* 0x0000000200087308 */ /* 0x000e220000000800 */
[----:B-----5:R-:W-:Y:S01]  /*27aa0*/  FFMA R0, R29, c[0x0][0x188], -R28 ;  /* 0x000062001d007a23 */ /* 0x020fe2000000081c */
[----:B------:R-:W-:Y:S01]  /*27ab0*/  MOV R29, R10 ;  /* 0x0000000a001d7202 */ /* 0x000fe20000000f00 */
[----:B--2---:R-:W-:Y:S01]  /*27ac0*/  STL.64 [R1+0x1b08], R22 ;  /* 0x001b081601007387 */ /* 0x004fe20000100a00 */
[----:B---3--:R2:W-:Y:S03]  /*27ad0*/  STL.64 [R1+0x1b00], R20 ;  /* 0x001b001401007387 */ /* 0x0085e60000100a00 */
[----:B--2---:R-:W2:Y:S01]  /*27ae0*/  LDL.LU R20, [R1+0xa0] ;  /* 0x0000a00001147983 */ /* 0x004ea20000300800 */
[----:B------:R-:W2:Y:S02]  /*27af0*/  LDL.LU R21, [R1+0xa4] ;  /* 0x0000a40001157983 */ /* 0x000ea40000300800 */
[----:B------:R-:W2:Y:S02]  /*27b00*/  LDL.LU R22, [R1+0xa8] ;  /* 0x0000a80001167983 */ /* 0x000ea40000300800 */
[----:B------:R-:W2:Y:S01]  /*27b10*/  LDL.LU R23, [R1+0xac] ;  /* 0x0000ac0001177983 */ /* 0x000ea20000300800 */
[----:B-1----:R-:W-:Y:S01]  /*27b20*/  STL [R1+0x7c4], R17 ;  /* 0x0007c41101007387 */ /* 0x002fe20000100800 */
[----:B0-----:R-:W-:Y:S02]  /*27b30*/  STL [R1+0x7c0], R8 ;  /* 0x0007c00801007387 */ /* 0x001fe40000100800 */
[----:B------:R-:W-:Y:S02]  /*27b40*/  STL.64 [R1+0x6a0], R4 ;  /* 0x0006a00401007387 */ /* 0x000fe40000100a00 */
[----:B------:R0:W-:Y:S02]  /*27b50*/  STL.64 [R1+0x6a8], R6 ;  /* 0x0006a80601007387 */ /* 0x0001e40000100a00 */
[----:B0-----:R-:W3:Y:S01]  /*27b60*/  LDL.LU.64 R6, [R1+0x1b58] ;  /* 0x001b580001067983 */ /* 0x001ee20000300a00 */
[----:B------:R-:W3:Y:S02]  /*27b70*/  LDL.LU.64 R4, [R1+0x1b50] ;  /* 0x001b500001047983 */ /* 0x000ee40000300a00 */
[----:B------:R-:W3:Y:S02]  /*27b80*/  LDL.LU.64 R10, [R1+0x1b48] ;  /* 0x001b4800010a7983 */ /* 0x000ee40000300a00 */
[----:B------:R-:W-:Y:S01]  /*27b90*/  STL [R1+0x1840], R28 ;  /* 0x0018401c01007387 */ /* 0x000fe20000100800 */
[----:B---3--:R-:W-:Y:S01]  /*27ba0*/  HMMA.16816.F32 R8, R24, R10, R4 ;  /* 0x0000000a1808723c */ /* 0x008fe20000001804 */
[----:B------:R-:W3:Y:S11]  /*27bb0*/  LDL.LU.64 R6, [R1+0x1b40] ;  /* 0x001b400001067983 */ /* 0x000ef60000300a00 */
[----:B------:R-:W-:Y:S11]  /*27bc0*/  @!UPT UIADD3 URZ, URZ, URZ, URZ ;  /* 0x0000003f3f3ff290 */ /* 0x000ff6000fffe03f */
[----:B------:R-:W-:Y:S01]  /*27bd0*/  STL.64 [R1+0x710], R8 ;  /* 0x0007100801007387 */ /* 0x000fe20000100a00 */
[----:B------:R0:W-:Y:S03]  /*27be0*/  STL.64 [R1+0x718], R10 ;  /* 0x0007180a01007387 */ /* 0x0001e60000100a00 */
[----:B0-----:R-:W3:Y:S01]  /*27bf0*/  LDL.LU.64 R10, [R1+0x1b38] ;  /* 0x001b3800010a7983 */ /* 0x001ee20000300a00 */
[----:B------:R-:W3:Y:S02]  /*27c00*/  LDL.LU.64 R8, [R1+0x1b30] ;  /* 0x001b300001087983 */ /* 0x000ee40000300a00 */
[----:B------:R-:W-:-:S06]  /*27c10*/  FMUL R2, R0, 1.4426950216293334961 ;  /* 0x3fb8aa3b00027820 */ /* 0x000fcc0000400000 */
[----:B------:R-:W0:Y:S02]  /*27c20*/  MUFU.EX2 R2, R2 ;  /* 0x0000000200027308 */ /* 0x000e240000000800 */
[----:B0-----:R-:W-:Y:S01]  /*27c30*/  STL [R1+0x900], R2 ;  /* 0x0009000201007387 */ /* 0x001fe20000100800 */
[----:B---3--:R-:W-:Y:S11]  /*27c40*/  HMMA.16816.F32 R8, R24, R6, R8 ;  /* 0x000000061808723c */ /* 0x008ff60000001808 */
[----:B------:R-:W-:Y:S11]  /*27c50*/  @!UPT UIADD3 URZ, URZ, URZ, URZ ;  /* 0x0000003f3f3ff290 */ /* 0x000ff6000fffe03f */
[----:B------:R-:W-:Y:S01]  /*27c60*/  @!UPT UIADD3 URZ, URZ, URZ, URZ ;  /* 0x0000003f3f3ff290 */ /* 0x000fe2000fffe03f */
[----:B------:R-:W-:Y:S01]  /*27c70*/  STL.64 [R1+0x700], R8 ;  /* 0x0007000801007387 */ /* 0x000fe20000100a00 */
[----:B------:R0:W-:Y:S03]  /*27c80*/  STL.64 [R1+0x708], R10 ;  /* 0x0007080a01007387 */ /* 0x0001e60000100a00 */
[----:B0-----:R-:W3:Y:S01]  /*27c90*/  LDL.LU.64 R10, [R1+0x1b28] ;  /* 0x001b2800010a7983 */ /* 0x001ee20000300a00 */
[----:B------:R-:W3:Y:S02]  /*27ca0*/  LDL.LU.64 R8, [R1+0x1b20] ;  /* 0x001b200001087983 */ /* 0x000ee40000300a00 */
[----:B------:R-:W-:-:S04]  /*27cb0*/  FFMA R0, R3, c[0x0][0x188], -R28 ;  /* 0x0000620003007a23 */ /* 0x000fc8000000081c */
[----:B------:R-:W-:-:S06]  /*27cc0*/  FMUL R0, R0, 1.4426950216293334961 ;  /* 0x3fb8aa3b00007820 */ /* 0x000fcc0000400000 */
[----:B------:R-:W0:Y:S01]  /*27cd0*/  MUFU.EX2 R0, R0 ;  /* 0x0000000000007308 */ /* 0x000e220000000800 */
[----:B------:R-:W-:Y:S01]  /*27ce0*/  MOV R28, R6 ;  /* 0x00000006001c7202 */ /* 0x000fe20000000f00 */
[----:B------:R-:W-:Y:S02]  /*27cf0*/  IMAD.MOV.U32 R4, RZ, RZ, R7 ;  /* 0x000000ffff047224 */ /* 0x000fe400078e0007 */
[----:B------:R-:W4:Y:S04]  /*27d00*/  LDL.LU.64 R6, [R1+0x1b18] ;  /* 0x001b180001067983 */ /* 0x000f280000300a00 */
[----:B0-----:R-:W-:Y:S01]  /*27d10*/  STL [R1+0x8fc], R0 ;  /* 0x0008fc0001007387 */ /* 0x001fe20000100800 */
[----:B------:R-:W-:Y:S01]  /*27d20*/  STL [R1+0x1844], R28 ;  /* 0x0018441c01007387 */ /* 0x000fe20000100800 */
[C---:B---3--:R-:W-:Y:S11]  /*27d30*/  HMMA.16816.F32 R8, R24.reuse, R14, R8 ;  /* 0x0000000e1808723c */ /* 0x048ff60000001808 */
[----:B------:R-:W-:Y:S11]  /*27d40*/  @!UPT UIADD3 URZ, URZ, URZ, URZ ;  /* 0x0000003f3f3ff290 */ /* 0x000ff6000fffe03f */
[----:B------:R-:W-:Y:S01]  /*27d50*/  @!UPT UIADD3 URZ, URZ, URZ, URZ ;  /* 0x0000003f3f3ff290 */ /* 0x000fe2000fffe03f */
[----:B------:R0:W-:Y:S01]  /*27d60*/  STL.64 [R1+0x6f0], R8 ;  /* 0x0006f00801007387 */ /* 0x0001e20000100a00 */
[----:B------:R1:W-:Y:S01]  /*27d70*/  STL.64 [R1+0x6f8], R10 ;  /* 0x0006f80a01007387 */ /* 0x0003e20000100a00 */
[----:B0-----:R-:W-:Y:S02]  /*27d80*/  MOV R9, R15 ;  /* 0x0000000f00097202 */ /* 0x001fe40000000f00 */
[----:B-1----:R-:W-:Y:S02]  /*27d90*/  MOV R10, R14 ;  /* 0x0000000e000a7202 */ /* 0x002fe40000000f00 */
        /* <DEDUP_REMOVED lines=10> */
[C---:B--2---:R-:W-:Y:S01]  /*27e40*/  HMMA.16816.F32 R20, R24.reuse, R14, R20 ;  /* 0x0000000e1814723c */ /* 0x044fe20000001814 */
[----:B------:R-:W-:Y:S11]  /*27e50*/  MOV R8, R15 ;  /* 0x0000000f00087202 */ /* 0x000ff60000000f00 */
[----:B------:R-:W-:Y:S11]  /*27e60*/  @!UPT UIADD3 URZ, URZ, URZ, URZ ;  /* 0x0000003f3f3ff290 */ /* 0x000ff6000fffe03f */
[----:B------:R-:W-:Y:S01]  /*27e70*/  STL.64 [R1+0x6d0], R20 ;  /* 0x0006d01401007387 */ /* 0x000fe20000100a00 */
[----:B------:R0:W-:Y:S03]  /*27e80*/  STL.64 [R1+0x6d8], R22 ;  /* 0x0006d81601007387 */ /* 0x0001e60000100a00 */
[----:B0-----:R-:W2:Y:S01]  /*27e90*/  LDL.LU.64 R22, [R1+0x1af0] ;  /* 0x001af00001167983 */ /* 0x001ea20000300a00 */
[----:B------:R-:W2:Y:S02]  /*27ea0*/  LDL.LU.64 R14, [R1+0x1ae8] ;  /* 0x001ae800010e7983 */ /* 0x000ea40000300a00 */
[----:B------:R-:W2:Y:S02]  /*27eb0*/  LDL.LU.64 R12, [R1+0x1ae0] ;  /* 0x001ae000010c7983 */ /* 0x000ea40000300a00 */
[----:B------:R0:W-:Y:S02]  /*27ec0*/  STL.64 [R1+0x1850], R10 ;  /* 0x0018500a01007387 */ /* 0x0001e40000100a00 */
[----:B0-----:R-:W3:Y:S04]  /*27ed0*/  LDL R10, [R1+0x7cc] ;  /* 0x0007cc00010a7983 */ /* 0x001ee80000100800 */
[----:B------:R-:W5:Y:S01]  /*27ee0*/  LDL R11, [R1+0x7c0] ;  /* 0x0007c000010b7983 */ /* 0x000f620000100800 */
[----:B------:R-:W-:Y:S01]  /*27ef0*/  STL.64 [R1+0x1848], R8 ;  /* 0x0018480801007387 */ /* 0x000fe20000100a00 */
        /* <DEDUP_REMOVED lines=8> */
[----:B------:R-:W4:Y:S02]  /*27f80*/  LDL.LU.64 R22, [R1+0x1ac8] ;  /* 0x001ac80001167983 */ /* 0x000f240000300a00 */
[----:B------:R-:W4:Y:S02]  /*27f90*/  LDL.LU.64 R20, [R1+0x1ac0] ;  /* 0x001ac00001147983 */ /* 0x000f240000300a00 */
[----:B----4-:R-:W-:Y:S01]  /*27fa0*/  HMMA.16816.F32 R24, R24, R6, R20 ;  /* 0x000000061818723c */ /* 0x010fe20000001814 */
[----:B------:R-:W4:Y:S11]  /*27fb0*/  LDL.LU R20, [R1+0x5b0] ;  /* 0x0005b00001147983 */ /* 0x000f360000300800 */
[----:B------:R-:W-:Y:S11]  /*27fc0*/  @!UPT UIADD3 URZ, URZ, URZ, URZ ;  /* 0x0000003f3f3ff290 */ /* 0x000ff6000fffe03f */
[----:B------:R3:W-:Y:S01]  /*27fd0*/  STL.64 [R1+0x6b0], R24 ;  /* 0x0006b01801007387 */ /* 0x0007e20000100a00 */
[----:B------:R-:W-:Y:S02]  /*27fe0*/  STL.64 [R1+0x6b8], R26 ;  /* 0x0006b81a01007387 */ /* 0x000fe40000100a00 */
[----:B------:R-:W4:Y:S02]  /*27ff0*/  LDL.LU R21, [R1+0x5b4] ;  /* 0x0005b40001157983 */ /* 0x000f240000300800 */
[----:B------:R-:W4:Y:S01]  /*28000*/  LDL.LU R22, [R1+0x5b8] ;  /* 0x0005b80001167983 */ /* 0x000f220000300800 */
[----:B------:R-:W4:Y:S01]  /*28010*/  LDL.LU R23, [R1+0x5bc] ;  /* 0x0005bc0001177983 */ /* 0x000f220000300800 */
[----:B------:R-:W-:Y:S02]  /*28020*/  STL [R1+0x17d0], R7 ;  /* 0x0017d00701007387 */ /* 0x000fe40000100800 */
[----:B------:R0:W-:Y:S02]  /*28030*/  STL [R1+0x18a0], R6 ;  /* 0x0018a00601007387 */ /* 0x0001e40000100800 */
[----:B------:R-:W-:Y:S01]  /*28040*/  STL.64 [R1+0x1898], R4 ;  /* 0x0018980401007387 */ /* 0x000fe20000100a00 */
[----:B---3--:R-:W-:-:S02]  /*28050*/  F2FP.PACK_AB R24, R16, R10 ;  /* 0x0000000a1018723e */ /* 0x008fc400000000ff */
[----:B-----5:R-:W-:Y:S01]  /*28060*/  F2FP.PACK_AB R25, R11, R17 ;  /* 0x000000110b19723e */ /* 0x020fe200000000ff */
[----:B------:R-:W0:Y:S01]  /*28070*/  LDL.LU R16, [R1+0x1abc] ;  /* 0x001abc0001107983 */ /* 0x000e220000300800 */
[----:B------:R-:W3:Y:S02]  /*28080*/  LDL.LU R17, [R1+0x1ab8] ;  /* 0x001ab80001117983 */ /* 0x000ee40000300800 */
[----:B------:R-:W-:Y:S01]  /*28090*/  IMAD.MOV.U32 R10, RZ, RZ, R18 ;  /* 0x000000ffff0a7224 */ /* 0x000fe200078e0012 */
[----:B------:R-:W-:Y:S01]  /*280a0*/  MOV R11, R19 ;  /* 0x00000013000b7202 */ /* 0x000fe20000000f00 */
[----:B------:R-:W5:Y:S01]  /*280b0*/  LDL.LU R18, [R1+0x1ab4] ;  /* 0x001ab40001127983 */ /* 0x000f620000300800 */
[----:B------:R-:W2:Y:S03]  /*280c0*/  LDL.LU R19, [R1+0x1ab0] ;  /* 0x001ab00001137983 */ /* 0x000ea60000300800 */
[----:B------:R1:W-:Y:S01]  /*280d0*/  STL.64 [R1+0x18a8], R10 ;  /* 0x0018a80a01007387 */ /* 0x0003e20000100a00 */
[----:B0-----:R-:W-:-:S02]  /*280e0*/  MOV R6, R16 ;  /* 0x0000001000067202 */ /* 0x001fc40000000f00 */
[----:B---3--:R-:W-:Y:S01]  /*280f0*/  MOV R7, R17 ;  /* 0x0000001100077202 */ /* 0x008fe20000000f00 */
[----:B------:R-:W3:Y:S01]  /*28100*/  LDL.LU R16, [R1+0x1aac] ;  /* 0x001aac0001107983 */ /* 0x000ee20000300800 */
[----:B------:R-:W3:Y:S03]  /*28110*/  LDL.LU R17, [R1+0x1aa8] ;  /* 0x001aa80001117983 */ /* 0x000ee60000300800 */
[----:B------:R2:W-:Y:S01]  /*28120*/  STL.64 [R1+0x18b0], R6 ;  /* 0x0018b00601007387 */ /* 0x0005e20000100a00 */
[----:B------:R-:W3:Y:S02]  /*28130*/  LDL.LU R8, [R1+0x420] ;  /* 0x0004200001087983 */ /* 0x000ee40000300800 */
[----:B------:R-:W3:Y:S02]  /*28140*/  LDL.LU R9, [R1+0x424] ;  /* 0x0004240001097983 */ /* 0x000ee40000300800 */
[----:B-1----:R-:W3:Y:S01]  /*28150*/  LDL.LU R10, [R1+0x428] ;  /* 0x00042800010a7983 */ /* 0x002ee20000300800 */
[----:B------:R-:W3:Y:S01]  /*28160*/  LDL.LU R11, [R1+0x42c] ;  /* 0x00042c00010b7983 */ /* 0x000ee20000300800 */
[----:B--2---:R-:W-:Y:S01]  /*28170*/  IMAD.MOV.U32 R6, RZ, RZ, R19 ;  /* 0x000000ffff067224 */ /* 0x004fe200078e0013 */
[----:B-----5:R-:W-:-:S02]  /*28180*/  MOV R7, R18 ;  /* 0x0000001200077202 */ /* 0x020fc40000000f00 */
[----:B---3--:R-:W-:Y:S01]  /*28190*/  STL.64 [R1+0x18c0], R10 ;  /* 0x0018c00a01007387 */ /* 0x008fe20000100a00 */
[----:B------:R0:W-:Y:S02]  /*281a0*/  STL.64 [R1+0x18b8], R8 ;  /* 0x0018b80801007387 */ /* 0x0001e40000100a00 */
[----:B------:R-:W2:Y:S02]  /*281b0*/  LDL.LU R19, [R1+0x1aa4] ;  /* 0x001aa40001137983 */ /* 0x000ea40000300800 */
[----:B------:R-:W3:Y:S01]  /*281c0*/  LDL.LU R18, [R1+0x1aa0] ;  /* 0x001aa00001127983 */ /* 0x000ee20000300800 */
[----:B------:R1:W-:Y:S04]  /*281d0*/  STL.64 [R1+0x18c8], R6 ;  /* 0x0018c80601007387 */ /* 0x0003e80000100a00 */
[----:B0-----:R-:W5:Y:S01]  /*281e0*/  LDL.LU R8, [R1+0x440] ;  /* 0x0004400001087983 */ /* 0x001f620000300800 */
[----:B------:R-:W5:Y:S02]  /*281f0*/  LDL.LU R9, [R1+0x444] ;  /* 0x0004440001097983 */ /* 0x000f640000300800 */
[----:B------:R-:W2:Y:S02]  /*28200*/  LDL.LU R10, [R1+0x448] ;  /* 0x00044800010a7983 */ /* 0x000ea40000300800 */
[----:B------:R-:W2:Y:S01]  /*28210*/  LDL.LU R11, [R1+0x44c] ;  /* 0x00044c00010b7983 */ /* 0x000ea20000300800 */
[----:B-1----:R-:W-:-:S02]  /*28220*/  MOV R6, R17 ;  /* 0x0000001100067202 */ /* 0x002fc40000000f00 */
[----:B------:R-:W-:Y:S01]  /*28230*/  MOV R7, R16 ;  /* 0x0000001000077202 */ /* 0x000fe20000000f00 */
[----:B--2---:R-:W-:Y:S01]  /*28240*/  STL.64 [R1+0x18d8], R10 ;  /* 0x0018d80a01007387 */ /* 0x004fe20000100a00 */
[----:B-----5:R0:W-:Y:S02]  /*28250*/  STL.64 [R1+0x18d0], R8 ;  /* 0x0018d00801007387 */ /* 0x0201e40000100a00 */
[----:B------:R-:W2:Y:S02]  /*28260*/  LDL.LU R17, [R1+0x1a9c] ;  /* 0x001a9c0001117983 */ /* 0x000ea40000300800 */
[----:B------:R-:W5:Y:S01]  /*28270*/  LDL.LU R16, [R1+0x1a98] ;  /* 0x001a980001107983 */ /* 0x000f620000300800 */
[----:B------:R3:W-:Y:S04]  /*28280*/  STL.64 [R1+0x18e0], R6 ;  /* 0x0018e00601007387 */ /* 0x0007e80000100a00 */
[----:B0-----:R-:W2:Y:S01]  /*28290*/  LDL.LU R8, [R1+0x450] ;  /* 0x0004500001087983 */ /* 0x001ea20000300800 */
[----:B------:R-:W2:Y:S02]  /*282a0*/  LDL.LU R9, [R1+0x454] ;  /* 0x0004540001097983 */ /* 0x000ea40000300800 */
[----:B------:R-:W2:Y:S02]  /*282b0*/  LDL.LU R10, [R1+0x458] ;  /* 0x00045800010a7983 */ /* 0x000ea40000300800 */
[----:B------:R-:W2:Y:S02]  /*282c0*/  LDL.LU R11, [R1+0x45c] ;  /* 0x00045c00010b7983 */ /* 0x000ea40000300800 */
[----:B---3--:R-:W-:Y:S01]  /*282d0*/  IMAD.MOV.U32 R6, RZ, RZ, R18 ;  /* 0x000000ffff067224 */ /* 0x008fe200078e0012 */
[----:B------:R-:W-:Y:S01]  /*282e0*/  MOV R7, R19 ;  /* 0x0000001300077202 */ /* 0x000fe20000000f00 */
[----:B--2---:R-:W-:Y:S01]  /*282f0*/  STL.64 [R1+0x18f0], R10 ;  /* 0x0018f00a01007387 */ /* 0x004fe20000100a00 */
[----:B------:R0:W-:Y:S02]  /*28300*/  STL.64 [R1+0x18e8], R8 ;  /* 0x0018e80801007387 */ /* 0x0001e40000100a00 */
[----:B------:R-:W2:Y:S02]  /*28310*/  LDL.LU R18, [R1+0x1a94] ;  /* 0x001a940001127983 */ /* 0x000ea40000300800 */
[----:B------:R-:W3:Y:S01]  /*28320*/  LDL.LU R19, [R1+0x1a90] ;  /* 0x001a900001137983 */ /* 0x000ee20000300800 */
[----:B------:R5:W-:Y:S04]  /*28330*/  STL.64 [R1+0x18f8], R6 ;  /* 0x0018f80601007387 */ /* 0x000be80000100a00 */
[----:B0-----:R-:W2:Y:S01]  /*28340*/  LDL.LU R8, [R1+0x470] ;  /* 0x0004700001087983 */ /* 0x001ea20000300800 */
[----:B------:R-:W2:Y:S02]  /*28350*/  LDL.LU R9, [R1+0x474] ;  /* 0x0004740001097983 */ /* 0x000ea40000300800 */
[----:B------:R-:W2:Y:S02]  /*28360*/  LDL.LU R10, [R1+0x478] ;  /* 0x00047800010a7983 */ /* 0x000ea40000300800 */
[----:B------:R-:W2:Y:S01]  /*28370*/  LDL.LU R11, [R1+0x47c] ;  /* 0x00047c00010b7983 */ /* 0x000ea20000300800 */
[----:B-----5:R-:W-:-:S02]  /*28380*/  MOV R6, R16 ;  /* 0x0000001000067202 */ /* 0x020fc40000000f00 */
[----:B------:R-:W-:Y:S01]  /*28390*/  MOV R7, R17 ;  /* 0x0000001100077202 */ /* 0x000fe20000000f00 */
[----:B--2---:R-:W-:Y:S01]  /*283a0*/  STL.64 [R1+0x1908], R10 ;  /* 0x0019080a01007387 */ /* 0x004fe20000100a00 */
[----:B------:R0:W-:Y:S02]  /*283b0*/  STL.64 [R1+0x1900], R8 ;  /* 0x0019000801007387 */ /* 0x0001e40000100a00 */
        /* <DEDUP_REMOVED lines=10> */
[----:B------:R-:W-:Y:S02]  /*28460*/  STL.64 [R1+0x1918], R8 ;  /* 0x0019180801007387 */ /* 0x000fe40000100a00 */
[----:B------:R-:W2:Y:S02]  /*28470*/  LDL.LU R19, [R1+0x1a84] ;  /* 0x001a840001137983 */ /* 0x000ea40000300800 */
[----:B------:R-:W3:Y:S01]  /*28480*/  LDL.LU R18, [R1+0x1a80] ;  /* 0x001a800001127983 */ /* 0x000ee20000300800 */
[----:B------:R5:W-:Y:S02]  /*28490*/  STL.64 [R1+0x1928], R6 ;  /* 0x0019280601007387 */ /* 0x000be40000100a00 */
[----:B-----5:R-:W-:-:S02]  /*284a0*/  MOV R6, R17 ;  /* 0x0000001100067202 */ /* 0x020fc40000000f00 */
[----:B------:R-:W-:Y:S01]  /*284b0*/  MOV R7, R16 ;  /* 0x0000001000077202 */ /* 0x000fe20000000f00 */
[----:B------:R-:W5:Y:S01]  /*284c0*/  LDL.LU R17, [R1+0x1a7c] ;  /* 0x001a7c0001117983 */ /* 0x000f620000300800 */
[----:B------:R-:W4:Y:S03]  /*284d0*/  LDL.LU R16, [R1+0x1a78] ;  /* 0x001a780001107983 */ /* 0x000f260000300800 */
[----:B------:R2:W-:Y:S01]  /*284e0*/  STL.64 [R1+0x1940], R6 ;  /* 0x0019400601007387 */ /* 0x0005e20000100a00 */
[----:B------:R-:W4:Y:S02]  /*284f0*/  LDL.LU R8, [R1+0x4a0] ;  /* 0x0004a00001087983 */ /* 0x000f240000300800 */
[----:B------:R-:W4:Y:S02]  /*28500*/  LDL.LU R9, [R1+0x4a4] ;  /* 0x0004a40001097983 */ /* 0x000f240000300800 */
[----:B------:R-:W4:Y:S01]  /*28510*/  LDL.LU R10, [R1+0x4a8] ;  /* 0x0004a800010a7983 */ /* 0x000f220000300800 */
[----:B------:R-:W4:Y:S01]  /*28520*/  LDL.LU R11, [R1+0x4ac] ;  /* 0x0004ac00010b7983 */ /* 0x000f220000300800 */
[----:B--2---:R-:W-:Y:S01]  /*28530*/  MOV R7, R19 ;  /* 0x0000001300077202 */ /* 0x004fe20000000f00 */
[----:B---3--:R-:W-:-:S02]  /*28540*/  IMAD.MOV.U32 R6, RZ, RZ, R18 ;  /* 0x000000ffff067224 */ /* 0x008fc400078e0012 */
[----:B------:R-:W2:Y:S01]  /*28550*/  LDL.LU R18, [R1+0x1a74] ;  /* 0x001a740001127983 */ /* 0x000ea20000300800 */
[----:B------:R-:W3:Y:S02]  /*28560*/  LDL.LU R19, [R1+0x1a70] ;  /* 0x001a700001137983 */ /* 0x000ee40000300800 */
[----:B------:R-:W-:Y:S01]  /*28570*/  STL.64 [R1+0x1958], R6 ;  /* 0x0019580601007387 */ /* 0x000fe20000100a00 */
[----:B----4-:R-:W-:Y:S01]  /*28580*/  STL.64 [R1+0x1938], R10 ;  /* 0x0019380a01007387 */ /* 0x010fe20000100a00 */
[----:B------:R0:W-:Y:S03]  /*28590*/  STL.64 [R1+0x1930], R8 ;  /* 0x0019300801007387 */ /* 0x0001e60000100a00 */
[----:B0-----:R-:W4:Y:S01]  /*285a0*/  LDL.LU R8, [R1+0x4b0] ;  /* 0x0004b00001087983 */ /* 0x001f220000300800 */
[----:B------:R-:W4:Y:S02]  /*285b0*/  LDL.LU R9, [R1+0x4b4] ;  /* 0x0004b40001097983 */ /* 0x000f240000300800 */
[----:B------:R-:W2:Y:S02]  /*285c0*/  LDL.LU R10, [R1+0x4b8] ;  /* 0x0004b800010a7983 */ /* 0x000ea40000300800 */
[----:B------:R-:W2:Y:S01]  /*285d0*/  LDL.LU R11, [R1+0x4bc] ;  /* 0x0004bc00010b7983 */ /* 0x000ea20000300800 */
[----:B------:R-:W-:-:S02]  /*285e0*/  MOV R6, R16 ;  /* 0x0000001000067202 */ /* 0x000fc40000000f00 */
[----:B-----5:R-:W-:Y:S01]  /*285f0*/  MOV R7, R17 ;  /* 0x0000001100077202 */ /* 0x020fe20000000f00 */
[----:B------:R-:W5:Y:S01]  /*28600*/  LDL.LU R16, [R1+0x1a6c] ;  /* 0x001a6c0001107983 */ /* 0x000f620000300800 */
[----:B------:R-:W3:Y:S03]  /*28610*/  LDL.LU R17, [R1+0x1a68] ;  /* 0x001a680001117983 */ /* 0x000ee60000300800 */
[----:B------:R-:W-:Y:S04]  /*28620*/  STL.64 [R1+0x1970], R6 ;  /* 0x0019700601007387 */ /* 0x000fe80000100a00 */
[----:B--2---:R-:W-:Y:S01]  /*28630*/  STL.64 [R1+0x1950], R10 ;  /* 0x0019500a01007387 */ /* 0x004fe20000100a00 */
[----:B----4-:R0:W-:Y:S03]  /*28640*/  STL.64 [R1+0x1948], R8 ;  /* 0x0019480801007387 */ /* 0x0101e60000100a00 */
[----:B0-----:R-:W2:Y:S01]  /*28650*/  LDL.LU R8, [R1+0x4d0] ;  /* 0x0004d00001087983 */ /* 0x001ea20000300800 */
[----:B------:R-:W2:Y:S02]  /*28660*/  LDL.LU R9, [R1+0x4d4] ;  /* 0x0004d40001097983 */ /* 0x000ea40000300800 */
[----:B------:R-:W4:Y:S02]  /*28670*/  LDL.LU R10, [R1+0x4d8] ;  /* 0x0004d800010a7983 */ /* 0x000f240000300800 */
[----:B------:R-:W4:Y:S02]  /*28680*/  LDL.LU R11, [R1+0x4dc] ;  /* 0x0004dc00010b7983 */ /* 0x000f240000300800 */
[----:B---3--:R-:W-:Y:S01]  /*28690*/  IMAD.MOV.U32 R6, RZ, RZ, R19 ;  /* 0x000000ffff067224 */ /* 0x008fe200078e0013 */
[----:B------:R-:W-:Y:S01]  /*286a0*/  MOV R7, R18 ;  /* 0x0000001200077202 */ /* 0x000fe20000000f00 */
[----:B------:R-:W3:Y:S01]  /*286b0*/  LDL.LU R19, [R1+0x1a64] ;  /* 0x001a640001137983 */ /* 0x000ee20000300800 */
[----:B------:R-:W3:Y:S03]  /*286c0*/  LDL.LU R18, [R1+0x1a60] ;  /* 0x001a600001127983 */ /* 0x000ee60000300800 */
[----:B------:R-:W-:Y:S04]  /*286d0*/  STL.64 [R1+0x1988], R6 ;  /* 0x0019880601007387 */ /* 0x000fe80000100a00 */
[----:B----4-:R-:W-:Y:S01]  /*286e0*/  STL.64 [R1+0x1968], R10 ;  /* 0x0019680a01007387 */ /* 0x010fe20000100a00 */
[----:B--2---:R0:W-:Y:S03]  /*286f0*/  STL.64 [R1+0x1960], R8 ;  /* 0x0019600801007387 */ /* 0x0041e60000100a00 */
[----:B0-----:R-:W2:Y:S01]  /*28700*/  LDL.LU R8, [R1+0x4e0] ;  /* 0x0004e00001087983 */ /* 0x001ea20000300800 */
[----:B------:R-:W2:Y:S02]  /*28710*/  LDL.LU R9, [R1+0x4e4] ;  /* 0x0004e40001097983 */ /* 0x000ea40000300800 */
[----:B------:R-:W4:Y:S02]  /*28720*/  LDL.LU R10, [R1+0x4e8] ;  /* 0x0004e800010a7983 */ /* 0x000f240000300800 */
[----:B------:R-:W4:Y:S01]  /*28730*/  LDL.LU R11, [R1+0x4ec] ;  /* 0x0004ec00010b7983 */ /* 0x000f220000300800 */
[----:B------:R-:W-:-:S02]  /*28740*/  MOV R6, R17 ;  /* 0x0000001100067202 */ /* 0x000fc40000000f00 */
[----:B-----5:R-:W-:Y:S01]  /*28750*/  MOV R7, R16 ;  /* 0x0000001000077202 */ /* 0x020fe20000000f00 */
[----:B------:R-:W5:Y:S01]  /*28760*/  LDL.LU R17, [R1+0x1a5c] ;  /* 0x001a5c0001117983 */ /* 0x000f620000300800 */
[----:B------:R-:W3:Y:S03]  /*28770*/  LDL.LU R16, [R1+0x1a58] ;  /* 0x001a580001107983 */ /* 0x000ee60000300800 */
[----:B------:R-:W-:Y:S04]  /*28780*/  STL.64 [R1+0x19a0], R6 ;  /* 0x0019a00601007387 */ /* 0x000fe80000100a00 */
[----:B----4-:R-:W-:Y:S01]  /*28790*/  STL.64 [R1+0x1980], R10 ;  /* 0x0019800a01007387 */ /* 0x010fe20000100a00 */
[----:B--2---:R0:W-:Y:S03]  /*287a0*/  STL.64 [R1+0x1978], R8 ;  /* 0x0019780801007387 */ /* 0x0041e60000100a00 */
        /* <DEDUP_REMOVED lines=8> */
[----:B------:R0:W-:Y:S02]  /*28830*/  STL.64 [R1+0x19b8], R6 ;  /* 0x0019b80601007387 */ /* 0x0001e40000100a00 */
[----:B0-----:R-:W-:-:S02]  /*28840*/  MOV R6, R16 ;  /* 0x0000001000067202 */ /* 0x001fc40000000f00 */
[----:B-----5:R-:W-:Y:S01]  /*28850*/  MOV R7, R17 ;  /* 0x0000001100077202 */ /* 0x020fe20000000f00 */
[----:B------:R-:W5:Y:S01]  /*28860*/  LDL.LU R16, [R1+0x1a4c] ;  /* 0x001a4c0001107983 */ /* 0x000f620000300800 */
[----:B------:R-:W5:Y:S03]  /*28870*/  LDL.LU R17, [R1+0x1a48] ;  /* 0x001a480001117983 */ /* 0x000f660000300800 */
        /* <DEDUP_REMOVED lines=18> */
[----:B-----5:R-:W-:-:S02]  /*289a0*/  MOV R6, R17 ;  /* 0x0000001100067202 */ /* 0x020fc40000000f00 */
[----:B------:R-:W-:Y:S01]  /*289b0*/  MOV R7, R16 ;  /* 0x0000001000077202 */ /* 0x000fe20000000f00 */
[----:B------:R-:W5:Y:S01]  /*289c0*/  LDL.LU R17, [R1+0x1a3c] ;  /* 0x001a3c0001117983 */ /* 0x000f620000300800 */
[----:B------:R-:W3:Y:S03]  /*289d0*/  LDL.LU R16, [R1+0x1a38] ;  /* 0x001a380001107983 */ /* 0x000ee60000300800 */
[----:B------:R-:W-:Y:S01]  /*289e0*/  STL.64 [R1+0x1a00], R6 ;  /* 0x001a000601007387 */ /* 0x000fe20000100a00 */
[----:B------:R-:W-:Y:S02]  /*289f0*/  F2FP.PACK_AB R26, R13, R12 ;  /* 0x0000000c0d1a723e */ /* 0x000fe400000000ff */
[----:B------:R-:W-:Y:S01]  /*28a00*/  F2FP.PACK_AB R27, R0, R2 ;  /* 0x00000002001b723e */ /* 0x000fe200000000ff */
        /* <DEDUP_REMOVED lines=8> */
[----:B------:R-:W-:Y:S01]  /*28a90*/  HMMA.16816.F32 R12, R24, R14, R20 ;  /* 0x0000000e180c723c */ /* 0x000fe20000001814 */
[----:B------:R-:W3:Y:S01]  /*28aa0*/  LDL.LU R18, [R1+0x1a34] ;  /* 0x001a340001127983 */ /* 0x000ee20000300800 */
[----:B------:R-:W3:Y:S02]  /*28ab0*/  LDL.LU R19, [R1+0x1a30] ;  /* 0x001a300001137983 */ /* 0x000ee40000300800 */
[----:B------:R-:W-:Y:S03]  /*28ac0*/  STL.64 [R1+0x1a18], R6 ;  /* 0x001a180601007387 */ /* 0x000fe60000100a00 */
[----:B------:R-:W-:-:S02]  /*28ad0*/  MOV R22, R16 ;  /* 0x0000001000167202 */ /* 0x000fc40000000f00 */
[----:B-----5:R-:W-:Y:S01]  /*28ae0*/  MOV R23, R17 ;  /* 0x0000001100177202 */ /* 0x020fe20000000f00 */
[----:B------:R-:W5:Y:S01]  /*28af0*/  LDL.LU R16, [R1+0x1a2c] ;  /* 0x001a2c0001107983 */ /* 0x000f620000300800 */
[----:B------:R-:W3:Y:S03]  /*28b00*/  LDL.LU R17, [R1+0x1a28] ;  /* 0x001a280001117983 */ /* 0x000ee60000300800 */
[----:B------:R0:W-:Y:S01]  /*28b10*/  STL.64 [R1+0x1a20], R22 ;  /* 0x001a201601007387 */ /* 0x0001e20000100a00 */
[----:B------:R-:W3:Y:S02]  /*28b20*/  LDL.LU R20, [R1+0x5a0] ;  /* 0x0005a00001147983 */ /* 0x000ee40000300800 */
[----:B------:R-:W3:Y:S01]  /*28b30*/  LDL.LU R21, [R1+0x5a4] ;  /* 0x0005a40001157983 */ /* 0x000ee20000300800 */
[----:B0-----:R-:W3:Y:S01]  /*28b40*/  LDL.LU R22, [R1+0x5a8] ;  /* 0x0005a80001167983 */ /* 0x001ee20000300800 */
[----:B------:R-:W3:Y:S02]  /*28b50*/  LDL.LU R23, [R1+0x5ac] ;  /* 0x0005ac0001177983 */ /* 0x000ee40000300800 */
[----:B------:R-:W3:Y:S02]  /*28b60*/  LDL.LU R4, [R1+0x590] ;  /* 0x0005900001047983 */ /* 0x000ee40000300800 */
[----:B------:R-:W3:Y:S01]  /*28b70*/  LDL.LU R5, [R1+0x594] ;  /* 0x0005940001057983 */ /* 0x000ee20000300800 */
[----:B------:R-:W3:Y:S01]  /*28b80*/  LDL.LU R6, [R1+0x598] ;  /* 0x0005980001067983 */ /* 0x000ee20000300800 */
[----:B------:R-:W3:Y:S03]  /*28b90*/  LDL.LU R7, [R1+0x59c] ;  /* 0x00059c0001077983 */ /* 0x000ee60000300800 */
[----:B----4-:R-:W-:Y:S01]  /*28ba0*/  STL.64 [R1+0x19e0], R10 ;  /* 0x0019e00a01007387 */ /* 0x010fe20000100a00 */
[----:B--2---:R0:W-:Y:S03]  /*28bb0*/  STL.64 [R1+0x19d8], R8 ;  /* 0x0019d80801007387 */ /* 0x0041e60000100a00 */
[----:B0-----:R-:W2:Y:S01]  /*28bc0*/  LDL.LU R8, [R1+0x560] ;  /* 0x0005600001087983 */ /* 0x001ea20000300800 */
[----:B------:R-:W2:Y:S02]  /*28bd0*/  LDL.LU R9, [R1+0x564] ;  /* 0x0005640001097983 */ /* 0x000ea40000300800 */
[----:B------:R-:W4:Y:S02]  /*28be0*/  LDL.LU R10, [R1+0x568] ;  /* 0x00056800010a7983 */ /* 0x000f240000300800 */
[----:B------:R-:W4:Y:S02]  /*28bf0*/  LDL.LU R11, [R1+0x56c] ;  /* 0x00056c00010b7983 */ /* 0x000f240000300800 */
        /* <DEDUP_REMOVED lines=10> */
[----:B------:R-:W2:Y:S02]  /*28ca0*/  LDL.LU R10, [R1+0x588] ;  /* 0x00058800010a7983 */ /* 0x000ea40000300800 */
[----:B------:R-:W2:Y:S01]  /*28cb0*/  LDL.LU R11, [R1+0x58c] ;  /* 0x00058c00010b7983 */ /* 0x000ea20000300800 */
[----:B------:R0:W-:Y:S01]  /*28cc0*/  STL [R1+0x1794], R12 ;  /* 0x0017940c01007387 */ /* 0x0001e20000100800 */
[----:B------:R1:W-:Y:S02]  /*28cd0*/  STL [R1+0x1790], R13 ;  /* 0x0017900d01007387 */ /* 0x0003e40000100800 */
[----:B------:R3:W-:Y:S02]  /*28ce0*/  STL [R1+0x178c], R14 ;  /* 0x00178c0e01007387 */ /* 0x0007e40000100800 */
[----:B------:R5:W-:Y:S01]  /*28cf0*/  STL [R1+0x1788], R15 ;  /* 0x0017880f01007387 */ /* 0x000be20000100800 */
[----:B0-----:R-:W4:Y:S01]  /*28d00*/  LDL.LU R12, [R1+0x3f0] ;  /* 0x0003f000010c7983 */ /* 0x001f220000300800 */
[----:B-1----:R-:W4:Y:S02]  /*28d10*/  LDL.LU R13, [R1+0x3f4] ;  /* 0x0003f400010d7983 */ /* 0x002f240000300800 */
[----:B---3--:R-:W-:Y:S01]  /*28d20*/  IMAD.MOV.U32 R14, RZ, RZ, R17 ;  /* 0x000000ffff0e7224 */ /* 0x008fe200078e0011 */
[----:B-----5:R-:W-:-:S02]  /*28d30*/  MOV R15, R16 ;  /* 0x00000010000f7202 */ /* 0x020fc40000000f00 */
[C---:B------:R-:W-:Y:S01]  /*28d40*/  HMMA.16816.F32 R16, R24.reuse, R18, R20 ;  /* 0x000000121810723c */ /* 0x040fe20000001814 */
[----:B------:R-:W3:Y:S11]  /*28d50*/  LDL.LU.64 R22, [R1+0x1a20] ;  /* 0x001a200001167983 */ /* 0x000ef60000300a00 */
[----:B------:R-:W-:Y:S11]  /*28d60*/  @!UPT UIADD3 URZ, URZ, URZ, URZ ;  /* 0x0000003f3f3ff290 */ /* 0x000ff6000fffe03f */
[----:B------:R0:W-:Y:S01]  /*28d70*/  STL.64 [R1+0x1770], R18 ;  /* 0x0017701201007387 */ /* 0x0001e20000100a00 */
[----:B------:R-:W-:Y:S03]  /*28d80*/  STL.64 [R1+0x1768], R16 ;  /* 0x0017681001007387 */ /* 0x000fe60000100a00 */
[----:B0-----:R-:W5:Y:S01]  /*28d90*/  LDL.LU R18, [R1+0x158] ;  /* 0x0001580001127983 */ /* 0x001f620000300800 */
[----:B------:R-:W5:Y:S01]  /*28da0*/  LDL.LU R19, [R1+0x15c] ;  /* 0x00015c0001137983 */ /* 0x000f620000300800 */
[C---:B---3--:R-:W-:Y:S02]  /*28db0*/  HMMA.16816.F32 R20, R24.reuse, R22, R4 ;  /* 0x000000161814723c */ /* 0x048fe40000001804 */
[----:B------:R-:W2:Y:S11]  /*28dc0*/  LDL.LU.64 R6, [R1+0x1a18] ;  /* 0x001a180001067983 */ /* 0x000eb60000300a00 */
[----:B------:R-:W-:Y:S10]  /*28dd0*/  @!UPT UIADD3 URZ, URZ, URZ, URZ ;  /* 0x0000003f3f3ff290 */ /* 0x000ff4000fffe03f */
[----:B------:R-:W-:Y:S01]  /*28de0*/  STL.64 [R1+0x1760], R22 ;  /* 0x0017601601007387 */ /* 0x000fe20000100a00 */
[----:B------:R0:W-:Y:S03]  /*28df0*/  STL.64 [R1+0x1758], R20 ;  /* 0x0017581401007387 */ /* 0x0001e60000100a00 */
[----:B0-----:R-:W5:Y:S01]  /*28e00*/  LDL.LU R20, [R1+0x410] ;  /* 0x0004100001147983 */ /* 0x001f620000300800 */
[----:B------:R-:W5:Y:S02]  /*28e10*/  LDL.LU R21, [R1+0x414] ;  /* 0x0004140001157983 */ /* 0x000f640000300800 */
[----:B------:R-:W5:Y:S02]  /*28e20*/  LDL.LU R22, [R1+0x418] ;  /* 0x0004180001167983 */ /* 0x000f640000300800 */
[----:B------:R-:W5:Y:S01]  /*28e30*/  LDL.LU R23, [R1+0x41c] ;  /* 0x00041c0001177983 */ /* 0x000f620000300800 */
[C---:B--2---:R-:W-:Y:S01]  /*28e40*/  HMMA.16816.F32 R4, R24.reuse, R6, R8 ;  /* 0x000000061804723c */ /* 0x044fe20000001808 */
[----:B------:R-:W2:Y:S01]  /*28e50*/  LDL.LU.64 R10, [R1+0x1a10] ;  /* 0x001a1000010a7983 */ /* 0x000ea20000300a00 */
[----:B------:R-:W2:Y:S11]  /*28e60*/  LDL.LU.64 R8, [R1+0x1a08] ;  /* 0x001a080001087983 */ /* 0x000eb60000300a00 */
[----:B------:R-:W-:Y:S10]  /*28e70*/  @!UPT UIADD3 URZ, URZ, URZ, URZ ;  /* 0x0000003f3f3ff290 */ /* 0x000ff4000fffe03f */
[----:B------:R-:W-:Y:S01]  /*28e80*/  STL.64 [R1+0x1e0], R4 ;  /* 0x0001e00401007387 */ /* 0x000fe20000100a00 */
[----:B------:R0:W-:Y:S03]  /*28e90*/  STL.64 [R1+0x1e8], R6 ;  /* 0x0001e80601007387 */ /* 0x0001e60000100a00 */
[----:B0-----:R-:W2:Y:S02]  /*28ea0*/  LDL.LU.64 R6, [R1+0x1a00] ;  /* 0x001a000001067983 */ /* 0x001ea40000300a00 */
[C---:B--2---:R-:W-:Y:S02]  /*28eb0*/  HMMA.16816.F32 R4, R24.reuse, R6, R8 ;  /* 0x000000061804723c */ /* 0x044fe40000001808 */
[----:B------:R-:W2:Y:S01]  /*28ec0*/  LDL.LU.64 R10, [R1+0x19f8] ;  /* 0x0019f800010a7983 */ /* 0x000ea20000300a00 */
[----:B------:R-:W2:Y:S11]  /*28ed0*/  LDL.LU.64 R8, [R1+0x19f0] ;  /* 0x0019f00001087983 */ /* 0x000eb60000300a00 */
[----:B------:R-:W-:Y:S09]  /*28ee0*/  @!UPT UIADD3 URZ, URZ, URZ, URZ ;  /* 0x0000003f3f3ff290 */ /* 0x000ff2000fffe03f */
        /* <DEDUP_REMOVED lines=93> */
[----:B0-----:R-:W2:Y:S01]  /*294c0*/  LDL.LU.64 R6, [R1+0x18b0] ;  /* 0x0018b00001067983 */ /* 0x001ea20000300a00 */
[C---:B-----5:R-:W-:Y:S08]  /*294d0*/  HMMA.16816.F32 R20, R24.reuse, R18, R20 ;  /* 0x000000121814723c */ /* 0x060ff00000001814 */
[C---:B--2---:R-:W-:Y:S01]  /*294e0*/  HMMA.16816.F32 R4, R24.reuse, R6, R8 ;  /* 0x000000061804723c */ /* 0x044fe20000001808 */
[----:B------:R-:W4:Y:S01]  /*294f0*/  LDL.LU.64 R10, [R1+0x18a8] ;  /* 0x0018a800010a7983 */ /* 0x000f220000300a00 */
[----:B------:R-:W-:Y:S11]  /*29500*/  MOV R18, R29 ;  /* 0x0000001d00127202 */ /* 0x000ff60000000f00 */
[----:B------:R-:W-:Y:S10]  /*29510*/  @!UPT UIADD3 URZ, URZ, URZ, URZ ;  /* 0x0000003f3f3ff290 */ /* 0x000ff4000fffe03f */
[----:B------:R-:W-:Y:S01]  /*29520*/  STL.64 [R1+0x1f0], R4 ;  /* 0x0001f00401007387 */ /* 0x000fe20000100a00 */
[----:B------:R0:W-:Y:S03]  /*29530*/  STL.64 [R1+0x1f8], R6 ;  /* 0x0001f80601007387 */ /* 0x0001e60000100a00 */
[----:B0-----:R-:W2:Y:S01]  /*29540*/  LDL.LU R6, [R1+0x18a0] ;  /* 0x0018a00001067983 */ /* 0x001ea20000300800 */
[----:B------:R-:W3:Y:S02]  /*29550*/  LDL.LU.64 R4, [R1+0x1898] ;  /* 0x0018980001047983 */ /* 0x000ee40000300a00 */
[----:B------:R-:W-:Y:S02]  /*29560*/  STL.64 [R1+0x210], R20 ;  /* 0x0002101401007387 */ /* 0x000fe40000100a00 */
[----:B------:R-:W-:Y:S01]  /*29570*/  STL.64 [R1+0x218], R22 ;  /* 0x0002181601007387 */ /* 0x000fe20000100a00 */
[----:B------:R-:W5:Y:S01]  /*29580*/  LDL.LU R29, [R1+0x1894] ;  /* 0x00189400011d7983 */ /* 0x000f620000300800 */
[----:B----4-:R-:W-:Y:S11]  /*29590*/  HMMA.16816.F32 R8, R24, R10, R12 ;  /* 0x0000000a1808723c */ /* 0x010ff6000000180c */
[----:B------:R-:W-:Y:S11]  /*295a0*/  @!UPT UIADD3 URZ, URZ, URZ, URZ ;  /* 0x0000003f3f3ff290 */ /* 0x000ff6000fffe03f */
[----:B------:R-:W-:Y:S01]  /*295b0*/  @!UPT UIADD3 URZ, URZ, URZ, URZ ;  /* 0x0000003f3f3ff290 */ /* 0x000fe2000fffe03f */
[----:B------:R-:W-:Y:S01]  /*295c0*/  STL.64 [R1+0x2b0], R8 ;  /* 0x0002b00801007387 */ /* 0x000fe20000100a00 */
[----:B------:R-:W-:Y:S02]  /*295d0*/  STL.64 [R1+0x2b8], R10 ;  /* 0x0002b80a01007387 */ /* 0x000fe40000100a00 */
[----:B------:R-:W4:Y:S02]  /*295e0*/  LDL.LU R19, [R1+0xcc] ;  /* 0x0000cc0001137983 */ /* 0x000f240000300800 */
[----:B----4-:R0:W-:Y:S01]  /*295f0*/  STL.64 [R1+0x1858], R18 ;  /* 0x0018581201007387 */ /* 0x0101e20000100a00 */
[----:B------:R-:W4:Y:S02]  /*29600*/  LDL.LU R14, [R1+0x108] ;  /* 0x00010800010e7983 */ /* 0x000f240000300800 */
[----:B------:R-:W4:Y:S02]  /*29610*/  LDL.LU R15, [R1+0x10c] ;  /* 0x00010c00010f7983 */ /* 0x000f240000300800 */
[----:B------:R-:W2:Y:S01]  /*29620*/  LDL R17, [R1+0x608] ;  /* 0x0006080001117983 */ /* 0x000ea20000100800 */
[----:B0-----:R-:W2:Y:S01]  /*29630*/  LDL.LU R18, [R1+0x118] ;  /* 0x0001180001127983 */ /* 0x001ea20000300800 */
[----:B-----5:R-:W-:Y:S01]  /*29640*/  MOV R19, R29 ;  /* 0x0000001d00137202 */ /* 0x020fe20000000f00 */
[----:B------:R-:W5:Y:S02]  /*29650*/  LDL.LU R2, [R1+0x740] ;  /* 0x0007400001027983 */ /* 0x000f640000300800 */
[----:B------:R-:W5:Y:S01]  /*29660*/  LDL R29, [R1+0x60c] ;  /* 0x00060c00011d7983 */ /* 0x000f620000100800 */
[----:B------:R-:W2:Y:S01]  /*29670*/  LDL.LU R8, [R1+0x3a0] ;  /* 0x0003a00001087983 */ /* 0x000ea20000300800 */
[----:B------:R-:W2:Y:S02]  /*29680*/  LDL.LU R9, [R1+0x3a4] ;  /* 0x0003a40001097983 */ /* 0x000ea40000300800 */
[----:B------:R-:W2:Y:S02]  /*29690*/  LDL.LU R10, [R1+0x3a8] ;  /* 0x0003a800010a7983 */ /* 0x000ea40000300800 */
[----:B------:R-:W2:Y:S01]  /*296a0*/  LDL.LU R11, [R1+0x3ac] ;  /* 0x0003ac00010b7983 */ /* 0x000ea20000300800 */
[----:B------:R-:W3:Y:S01]  /*296b0*/  LDL.LU R16, [R1+0x5f8] ;  /* 0x0005f80001107983 */ /* 0x000ee20000300800 */
[----:B------:R-:W3:Y:S03]  /*296c0*/  LDL.LU R13, [R1+0x5fc] ;  /* 0x0005fc00010d7983 */ /* 0x000ee60000300800 */
        /* <DEDUP_REMOVED lines=12> */
[----:B------:R-:W3:Y:S01]  /*29790*/  LDL.LU R12, [R1+0x730] ;  /* 0x00073000010c7983 */ /* 0x000ee20000300800 */
[----:B----4-:R-:W-:Y:S02]  /*297a0*/  STL.64 [R1+0x1888], R14 ;  /* 0x0018880e01007387 */ /* 0x010fe40000100a00 */
[----:B-----5:R-:W-:-:S04]  /*297b0*/  FFMA R0, R2, c[0x0][0x188], -R29 ;  /* 0x0000620002007a23 */ /* 0x020fc8000000081d */
[----:B------:R-:W-:Y:S01]  /*297c0*/  FMUL R2, R0, 1.4426950216293334961 ;  /* 0x3fb8aa3b00027820 */ /* 0x000fe20000400000 */
[----:B---3--:R0:W-:Y:S04]  /*297d0*/  STL.64 [R1+0x1880], R12 ;  /* 0x0018800c01007387 */ /* 0x0081e80000100a00 */
[----:B0-----:R-:W3:Y:S01]  /*297e0*/  LDL.LU R12, [R1+0x3e0] ;  /* 0x0003e000010c7983 */ /* 0x001ee20000300800 */
[----:B------:R-:W3:Y:S02]  /*297f0*/  LDL.LU R13, [R1+0x3e4] ;  /* 0x0003e400010d7983 */ /* 0x000ee40000300800 */
[----:B------:R-:W3:Y:S02]  /*29800*/  LDL.LU R14, [R1+0x3e8] ;  /* 0x0003e800010e7983 */ /* 0x000ee40000300800 */
[----:B------:R-:W3:Y:S01]  /*29810*/  LDL.LU R15, [R1+0x3ec] ;  /* 0x0003ec00010f7983 */ /* 0x000ee20000300800 */
[----:B------:R-:W4:Y:S01]  /*29820*/  LDL.LU R7, [R1+0x734] ;  /* 0x0007340001077983 */ /* 0x000f220000300800 */
[----:B------:R-:W5:Y:S02]  /*29830*/  LDL.LU R20, [R1+0x380] ;  /* 0x0003800001147983 */ /* 0x000f640000300800 */
[----:B------:R-:W5:Y:S02]  /*29840*/  LDL.LU R21, [R1+0x384] ;  /* 0x0003840001157983 */ /* 0x000f640000300800 */
[----:B------:R-:W5:Y:S01]  /*29850*/  LDL.LU R22, [R1+0x388] ;  /* 0x0003880001167983 */ /* 0x000f620000300800 */
[----:B------:R-:W5:Y:S01]  /*29860*/  LDL.LU R23, [R1+0x38c] ;  /* 0x00038c0001177983 */ /* 0x000f620000300800 */
[----:B------:R-:W2:Y:S01]  /*29870*/  LDL.LU R0, [R1+0x744] ;  /* 0x0007440001007983 */ /* 0x000ea20000300800 */
[----:B------:R-:W0:Y:S02]  /*29880*/  MUFU.EX2 R2, R2 ;  /* 0x0000000200027308 */ /* 0x000e240000000800 */
[----:B0-----:R0:W-:Y:S01]  /*29890*/  STL [R1+0x8e0], R2 ;  /* 0x0008e00201007387 */ /* 0x0011e20000100800 */
[----:B--2---:R-:W-:-:S04]  /*298a0*/  FFMA R0, R0, c[0x0][0x188], -R29 ;  /* 0x0000620000007a23 */ /* 0x004fc8000000081d */
[----:B0-----:R-:W-:Y:S02]  /*298b0*/  FMUL R2, R0, 1.4426950216293334961 ;  /* 0x3fb8aa3b00027820 */ /* 0x001fe40000400000 */
[----:B------:R-:W2:Y:S04]  /*298c0*/  LDL.LU R0, [R1+0x5f0] ;  /* 0x0005f00001007983 */ /* 0x000ea80000300800 */
[----:B------:R-:W0:Y:S02]  /*298d0*/  MUFU.EX2 R2, R2 ;  /* 0x0000000200027308 */ /* 0x000e240000000800 */
[----:B0-----:R0:W-:Y:S01]  /*298e0*/  STL [R1+0x8f0], R2 ;  /* 0x0008f00201007387 */ /* 0x0011e20000100800 */
[----:B--2---:R-:W-:-:S04]  /*298f0*/  FFMA R0, R0, c[0x0][0x188], -R29 ;  /* 0x0000620000007a23 */ /* 0x004fc8000000081d */
[----:B0-----:R-:W-:Y:S02]  /*29900*/  FMUL R2, R0, 1.4426950216293334961 ;  /* 0x3fb8aa3b00027820 */ /* 0x001fe40000400000 */
[----:B------:R-:W2:Y:S04]  /*29910*/  LDL.LU R0, [R1+0x5f4] ;  /* 0x0005f40001007983 */ /* 0x000ea80000300800 */
[----:B------:R-:W0:Y:S01]  /*29920*/  MUFU.EX2 R2, R2 ;  /* 0x0000000200027308 */ /* 0x000e220000000800 */
[----:B--2---:R-:W-:Y:S02]  /*29930*/  FFMA R0, R0, c[0x0][0x188], -R29 ;  /* 0x0000620000007a23 */ /* 0x004fe4000000081d */
[----:B------:R-:W2:Y:S01]  /*29940*/  LDL.LU R29, [R1+0x1890] ;  /* 0x00189000011d7983 */ /* 0x000ea20000300800 */
[----:B0-----:R0:W-:Y:S02]  /*29950*/  STL [R1+0x8f4], R2 ;  /* 0x0008f40201007387 */ /* 0x0011e40000100800 */
[----:B0-----:R-:W-:-:S02]  /*29960*/  FMUL R2, R0, 1.4426950216293334961 ;  /* 0x3fb8aa3b00027820 */ /* 0x001fc40000400000 */
[--C-:B------:R-:W-:Y:S02]  /*29970*/  FFMA R0, R8, c[0x0][0x188], -R17.reuse ;  /* 0x0000620008007a23 */ /* 0x100fe40000000811 */
[----:B------:R0:W1:Y:S02]  /*29980*/  MUFU.EX2 R8, R2 ;  /* 0x0000000200087308 */ /* 0x0000640000000800 */
[----:B0-----:R-:W-:Y:S02]  /*29990*/  FMUL R2, R0, 1.4426950216293334961 ;  /* 0x3fb8aa3b00027820 */ /* 0x001fe40000400000 */
[--C-:B------:R-:W-:Y:S01]  /*299a0*/  FFMA R0, R9, c[0x0][0x188], -R17.reuse ;  /* 0x0000620009007a23 */ /* 0x100fe20000000811 */
[----:B-1----:R3:W-:Y:S03]  /*299b0*/  STL [R1+0x8f8], R8 ;  /* 0x0008f80801007387 */ /* 0x0027e60000100800 */
[----:B------:R-:W0:Y:S01]  /*299c0*/  MUFU.EX2 R2, R2 ;  /* 0x0000000200027308 */ /* 0x000e220000000800 */
[----:B---3--:R-:W-:Y:S01]  /*299d0*/  HMMA.16816.F32 R8, R24, R10, R12 ;  /* 0x0000000a1808723c */ /* 0x008fe2000000180c */
[----:B------:R-:W3:Y:S04]  /*299e0*/  LDL.LU.64 R14, [R1+0x1888] ;  /* 0x00188800010e7983 */ /* 0x000ee80000300a00 */
[----:B0-----:R-:W-:Y:S01]  /*299f0*/  STL [R1+0x744], R2 ;  /* 0x0007440201007387 */ /* 0x001fe20000100800 */
[----:B------:R-:W2:Y:S11]  /*29a00*/  LDL.LU.64 R12, [R1+0x1880] ;  /* 0x00188000010c7983 */ /* 0x000eb60000300a00 */
[----:B------:R-:W-:Y:S06]  /*29a10*/  @!UPT UIADD3 URZ, URZ, URZ, URZ ;  /* 0x0000003f3f3ff290 */ /* 0x000fec000fffe03f */
[----:B------:R-:W-:Y:S01]  /*29a20*/  STL.64 [R1+0x360], R8 ;  /* 0x0003600801007387 */ /* 0x000fe20000100a00 */
[----:B------:R0:W-:Y:S03]  /*29a30*/  STL.64 [R1+0x368], R10 ;  /* 0x0003680a01007387 */ /* 0x0001e60000100a00 */
[----:B0-----:R-:W3:Y:S01]  /*29a40*/  LDL.LU.64 R10, [R1+0x1878] ;  /* 0x00187800010a7983 */ /* 0x001ee20000300a00 */
[----:B------:R-:W3:Y:S02]  /*29a50*/  LDL.LU.64 R8, [R1+0x1870] ;  /* 0x0018700001087983 */ /* 0x000ee40000300a00 */
[----:B------:R-:W-:Y:S02]  /*29a60*/  FMUL R2, R0, 1.4426950216293334961 ;  /* 0x3fb8aa3b00027820 */ /* 0x000fe40000400000 */
[----:B------:R-:W-:Y:S02]  /*29a70*/  FFMA R0, R16, c[0x0][0x188], -R17 ;  /* 0x0000620010007a23 */ /* 0x000fe40000000811 */
[----:B------:R0:W1:Y:S02]  /*29a80*/  MUFU.EX2 R16, R2 ;  /* 0x0000000200107308 */ /* 0x0000640000000800 */
[----:B0-----:R-:W-:-:S06]  /*29a90*/  FMUL R2, R0, 1.4426950216293334961 ;  /* 0x3fb8aa3b00027820 */ /* 0x001fcc0000400000 */
[----:B------:R-:W0:Y:S01]  /*29aa0*/  MUFU.EX2 R2, R2 ;  /* 0x0000000200027308 */ /* 0x000e220000000800 */
[----:B-1----:R3:W-:Y:S01]  /*29ab0*/  STL [R1+0x8e8], R16 ;  /* 0x0008e81001007387 */ /* 0x0027e20000100800 */
[----:B--2---:R-:W-:Y:S02]  /*29ac0*/  FFMA R0, R13, c[0x0][0x188], -R17 ;  /* 0x000062000d007a23 */ /* 0x004fe40000000811 */
[C---:B---3--:R-:W-:Y:S01]  /*29ad0*/  HMMA.16816.F32 R16, R24.reuse, R18, R8 ;  /* 0x000000121810723c */ /* 0x048fe20000001808 */
[----:B------:R-:W2:Y:S01]  /*29ae0*/  LDL.LU.64 R10, [R1+0x1868] ;  /* 0x00186800010a7983 */ /* 0x000ea20000300a00 */
[----:B0-----:R-:W-:Y:S02]  /*29af0*/  STL [R1+0x8ec], R2 ;  /* 0x0008ec0201007387 */ /* 0x001fe40000100800 */
[----:B------:R-:W2:Y:S11]  /*29b00*/  LDL.LU.64 R8, [R1+0x1860] ;  /* 0x0018600001087983 */ /* 0x000eb60000300a00 */
[----:B------:R-:W-:Y:S08]  /*29b10*/  @!UPT UIADD3 URZ, URZ, URZ, URZ ;  /* 0x0000003f3f3ff290 */ /* 0x000ff0000fffe03f */
[----:B------:R-:W-:Y:S01]  /*29b20*/  STL.64 [R1+0x2d0], R16 ;  /* 0x0002d01001007387 */ /* 0x000fe20000100a00 */
[----:B------:R0:W-:Y:S03]  /*29b30*/  STL.64 [R1+0x2d8], R18 ;  /* 0x0002d81201007387 */ /* 0x0001e60000100a00 */
[----:B0-----:R-:W5:Y:S01]  /*29b40*/  LDL.LU.64 R18, [R1+0x1858] ;  /* 0x0018580001127983 */ /* 0x001f620000300a00 */
[----:B------:R-:W-:Y:S02]  /*29b50*/  FMUL R2, R0, 1.4426950216293334961 ;  /* 0x3fb8aa3b00027820 */ /* 0x000fe40000400000 */
[--C-:B------:R-:W-:Y:S02]  /*29b60*/  FFMA R0, R12, c[0x0][0x188], -R29.reuse ;  /* 0x000062000c007a23 */ /* 0x100fe4000000081d */
[C---:B--2---:R-:W-:Y:S01]  /*29b70*/  HMMA.16816.F32 R12, R24.reuse, R14, R8 ;  /* 0x0000000e180c723c */ /* 0x044fe20000001808 */
[----:B------:R-:W2:Y:S01]  /*29b80*/  LDL.LU.64 R10, [R1+0x1850] ;  /* 0x00185000010a7983 */ /* 0x000ea20000300a00 */
[----:B------:R-:W0:Y:S06]  /*29b90*/  MUFU.EX2 R2, R2 ;  /* 0x0000000200027308 */ /* 0x000e2c0000000800 */
[----:B-----5:R-:W-:Y:S01]  /*29ba0*/  HMMA.16816.F32 R20, R24, R18, R20 ;  /* 0x000000121814723c */ /* 0x020fe20000001814 */
[----:B0-----:R0:W-:Y:S01]  /*29bb0*/  STL [R1+0x8e4], R2 ;  /* 0x0008e40201007387 */ /* 0x0011e20000100800 */
[----:B------:R-:W3:Y:S11]  /*29bc0*/  LDL.LU.64 R8, [R1+0x1848] ;  /* 0x0018480001087983 */ /* 0x000ef60000300a00 */
[----:B------:R-:W-:Y:S02]  /*29bd0*/  @!UPT UIADD3 URZ, URZ, URZ, URZ ;  /* 0x0000003f3f3ff290 */ /* 0x000fe4000fffe03f */
[----:B------:R1:W-:Y:S02]  /*29be0*/  STL.64 [R1+0x340], R12 ;  /* 0x0003400c01007387 */ /* 0x0003e40000100a00 */
[----:B------:R-:W-:Y:S02]  /*29bf0*/  STL.64 [R1+0x348], R14 ;  /* 0x0003480e01007387 */ /* 0x000fe40000100a00 */
[----:B------:R-:W-:Y:S02]  /*29c00*/  IMAD.MOV.U32 R18, RZ, RZ, R28 ;  /* 0x000000ffff127224 */ /* 0x000fe400078e001c */
[----:B0-----:R-:W-:Y:S02]  /*29c10*/  FMUL R2, R0, 1.4426950216293334961 ;  /* 0x3fb8aa3b00027820 */ /* 0x001fe40000400000 */
[----:B----4-:R-:W-:Y:S02]  /*29c20*/  FFMA R0, R7, c[0x0][0x188], -R29 ;  /* 0x0000620007007a23 */ /* 0x010fe4000000081d */
[----:B------:R-:W4:Y:S04]  /*29c30*/  LDL.LU R7, [R1+0x724] ;  /* 0x0007240001077983 */ /* 0x000f280000300800 */
[----:B------:R-:W-:Y:S01]  /*29c40*/  STL.64 [R1+0x320], R20 ;  /* 0x0003201401007387 */ /* 0x000fe20000100a00 */
[----:B------:R-:W-:Y:S02]  /*29c50*/  STL.64 [R1+0x328], R22 ;  /* 0x0003281601007387 */ /* 0x000fe40000100a00 */
[----:B------:R-:W5:Y:S02]  /*29c60*/  LDL.LU R28, [R1+0x1844] ;  /* 0x00184400011c7983 */ /* 0x000f640000300800 */
[----:B-1----:R-:W3:Y:S01]  /*29c70*/  LDL.LU R12, [R1+0x720] ;  /* 0x00072000010c7983 */ /* 0x002ee20000300800 */
[----:B--2---:R-:W-:-:S02]  /*29c80*/  MOV R19, R11 ;  /* 0x0000000b00137202 */ /* 0x004fc40000000f00 */
[----:B------:R-:W2:Y:S04]  /*29c90*/  LDL.LU R11, [R1+0x738] ;  /* 0x00073800010b7983 */ /* 0x000ea80000300800 */
[----:B--2---:R0:W-:Y:S01]  /*29ca0*/  STL.64 [R1+0x1830], R10 ;  /* 0x0018300a01007387 */ /* 0x0041e20000100a00 */
[----:B---3--:R-:W-:Y:S03]  /*29cb0*/  STL.64 [R1+0x1828], R8 ;  /* 0x0018280801007387 */ /* 0x008fe60000100a00 */
[----:B0-----:R-:W2:Y:S01]  /*29cc0*/  LDL.LU R10, [R1+0x98] ;  /* 0x00009800010a7983 */ /* 0x001ea20000300800 */
[----:B------:R-:W2:Y:S02]  /*29cd0*/  LDL.LU R11, [R1+0x9c] ;  /* 0x00009c00010b7983 */ /* 0x000ea40000300800 */
[----:B------:R0:W-:Y:S02]  /*29ce0*/  STL.64 [R1+0x1800], R18 ;  /* 0x0018001201007387 */ /* 0x0001e40000100a00 */
[----:B------:R-:W3:Y:S01]  /*29cf0*/  LDL.LU R16, [R1+0x310] ;  /* 0x0003100001107983 */ /* 0x000ee20000300800 */
[----:B------:R-:W3:Y:S04]  /*29d00*/  LDL.LU R17, [R1+0x314] ;  /* 0x0003140001117983 */ /* 0x000ee80000300800 */
[----:B0-----:R-:W2:Y:S01]  /*29d10*/  LDL.LU R18, [R1+0x318] ;  /* 0x0003180001127983 */ /* 0x001ea20000300800 */
[----:B------:R-:W2:Y:S03]  /*29d20*/  LDL.LU R19, [R1+0x31c] ;  /* 0x00031c0001137983 */ /* 0x000ea60000300800 */
[----:B--2---:R5:W-:Y:S01]  /*29d30*/  STL.64 [R1+0x1810], R18 ;  /* 0x0018101201007387 */ /* 0x004be20000100a00 */
[----:B---3--:R0:W-:Y:S01]  /*29d40*/  STL.64 [R1+0x1808], R16 ;  /* 0x0018081001007387 */ /* 0x0081e20000100a00 */
[----:B-----5:R-:W-:-:S02]  /*29d50*/  MOV R18, R28 ;  /* 0x0000001c00127202 */ /* 0x020fc40000000f00 */
[----:B------:R-:W-:Y:S01]  /*29d60*/  MOV R19, R4 ;  /* 0x0000000400137202 */ /* 0x000fe20000000f00 */
[----:B------:R-:W2:Y:S04]  /*29d70*/  LDL.LU R28, [R1+0x1840] ;  /* 0x00184000011c7983 */ /* 0x000ea80000300800 */
[----:B------:R1:W-:Y:S01]  /*29d80*/  STL.64 [R1+0x1838], R18 ;  /* 0x0018381201007387 */ /* 0x0003e20000100a00 */
[----:B0-----:R-:W3:Y:S02]  /*29d90*/  LDL.LU R16, [R1+0x350] ;  /* 0x0003500001107983 */ /* 0x001ee40000300800 */
[----:B------:R-:W3:Y:S01]  /*29da0*/  LDL.LU R17, [R1+0x354] ;  /* 0x0003540001117983 */ /* 0x000ee20000300800 */
[----:B-1----:R-:W3:Y:S01]  /*29db0*/  LDL.LU R18, [R1+0x358] ;  /* 0x0003580001127983 */ /* 0x002ee20000300800 */
[----:B------:R-:W3:Y:S02]  /*29dc0*/  LDL.LU R19, [R1+0x35c] ;  /* 0x00035c0001137983 */ /* 0x000ee40000300800 */
[----:B------:R-:W5:Y:S02]  /*29dd0*/  LDL.LU R20, [R1+0x2f0] ;  /* 0x0002f00001147983 */ /* 0x000f640000300800 */
[----:B------:R-:W5:Y:S01]  /*29de0*/  LDL.LU R21, [R1+0x2f4] ;  /* 0x0002f40001157983 */ /* 0x000f620000300800 */
[----:B------:R-:W2:Y:S01]  /*29df0*/  LDL.LU R22, [R1+0x2f8] ;  /* 0x0002f80001167983 */ /* 0x000ea20000300800 */
[----:B------:R-:W2:Y:S01]  /*29e00*/  LDL.LU R23, [R1+0x2fc] ;  /* 0x0002fc0001177983 */ /* 0x000ea20000300800 */
[----:B------:R-:W0:Y:S02]  /*29e10*/  MUFU.EX2 R13, R2 ;  /* 0x00000002000d7308 */ /* 0x000e240000000800 */
[----:B--2---:R-:W-:Y:S01]  /*29e20*/  STL.64 [R1+0x1820], R22 ;  /* 0x0018201601007387 */ /* 0x004fe20000100a00 */
[----:B-----5:R1:W-:Y:S01]  /*29e30*/  STL.64 [R1+0x1818], R20 ;  /* 0x0018181401007387 */ /* 0x0203e20000100a00 */
[----:B---3--:R-:W-:Y:S02]  /*29e40*/  HMMA.16816.F32 R8, R24, R10, R16 ;  /* 0x0000000a1808723c */ /* 0x008fe40000001810 */
[----:B-1----:R-:W2:Y:S01]  /*29e50*/  LDL.LU R20, [R1+0x330] ;  /* 0x0003300001147983 */ /* 0x002ea20000300800 */
[----:B------:R-:W2:Y:S02]  /*29e60*/  LDL.LU R21, [R1+0x334] ;  /* 0x0003340001157983 */ /* 0x000ea40000300800 */
[----:B------:R-:W2:Y:S02]  /*29e70*/  LDL.LU R22, [R1+0x338] ;  /* 0x0003380001167983 */ /* 0x000ea40000300800 */
[----:B------:R-:W2:Y:S01]  /*29e80*/  LDL.LU R23, [R1+0x33c] ;  /* 0x00033c0001177983 */ /* 0x000ea20000300800 */
[----:B------:R-:W3:Y:S01]  /*29e90*/  LDL.LU R4, [R1+0x73c] ;  /* 0x00073c0001047983 */ /* 0x000ee20000300800 */
[----:B0-----:R-:W-:Y:S02]  /*29ea0*/  STL [R1+0x7bc], R13 ;  /* 0x0007bc0d01007387 */ /* 0x001fe40000100800 */
[----:B------:R-:W-:Y:S02]  /*29eb0*/  STL [R1+0x179c], R13 ;  /* 0x00179c0d01007387 */ /* 0x000fe40000100800 */
[----:B------:R-:W2:Y:S02]  /*29ec0*/  LDL.LU.64 R18, [R1+0x1838] ;  /* 0x0018380001127983 */ /* 0x000ea40000300a00 */
[----:B------:R-:W-:-:S02]  /*29ed0*/  FMUL R2, R0, 1.4426950216293334961 ;  /* 0x3fb8aa3b00027820 */ /* 0x000fc40000400000 */
[----:B------:R-:W-:Y:S02]  /*29ee0*/  FFMA R0, R12, c[0x0][0x188], -R29 ;  /* 0x000062000c007a23 */ /* 0x000fe4000000081d */
[----:B------:R0:W1:Y:S02]  /*29ef0*/  MUFU.EX2 R12, R2 ;  /* 0x00000002000c7308 */ /* 0x0000640000000800 */
[----:B0-----:R-:W-:-:S06]  /*29f00*/  FMUL R2, R0, 1.4426950216293334961 ;  /* 0x3fb8aa3b00027820 */ /* 0x001fcc0000400000 */
[----:B------:R-:W0:Y:S01]  /*29f10*/  MUFU.EX2 R2, R2 ;  /* 0x0000000200027308 */ /* 0x000e220000000800 */
[----:B------:R-:W-:Y:S01]  /*29f20*/  STL.64 [R1+0x5f0], R8 ;  /* 0x0005f00801007387 */ /* 0x000fe20000100a00 */
[----:B------:R5:W-:Y:S02]  /*29f30*/  STL.64 [R1+0x5f8], R10 ;  /* 0x0005f80a01007387 */ /* 0x000be40000100a00 */
[----:B----4-:R-:W-:Y:S01]  /*29f40*/  FFMA R0, R7, c[0x0][0x188], -R29 ;  /* 0x0000620007007a23 */ /* 0x010fe2000000081d */
[----:B-----5:R-:W4:Y:S01]  /*29f50*/  LDL.LU.64 R10, [R1+0x1830] ;  /* 0x00183000010a7983 */ /* 0x020f220000300a00 */
[----:B------:R-:W5:Y:S02]  /*29f60*/  LDL.LU.64 R8, [R1+0x1828] ;  /* 0x0018280001087983 */ /* 0x000f640000300a00 */
[----:B-1----:R-:W-:Y:S02]  /*29f70*/  STL [R1+0x74c], R12 ;  /* 0x00074c0c01007387 */ /* 0x002fe40000100800 */
[----:B------:R-:W-:Y:S01]  /*29f80*/  STL [R1+0x17a0], R12 ;  /* 0x0017a00c01007387 */ /* 0x000fe20000100800 */
[----:B------:R1:W-:Y:S01]  /*29f90*/  STL [R1+0x1110], R29 ;  /* 0x0011101d01007387 */ /* 0x0003e20000100800 */
[----:B0-----:R-:W-:Y:S01]  /*29fa0*/  STL [R1+0x748], R2 ;  /* 0x0007480201007387 */ /* 0x001fe20000100800 */
[----:B--2---:R-:W-:Y:S02]  /*29fb0*/  HMMA.16816.F32 R16, R24, R18, R20 ;  /* 0x000000121810723c */ /* 0x004fe40000001814 */
[----:B------:R-:W2:Y:S01]  /*29fc0*/  LDL.LU.64 R22, [R1+0x1820] ;  /* 0x0018200001167983 */ /* 0x000ea20000300a00 */
[----:B------:R-:W2:Y:S11]  /*29fd0*/  LDL.LU.64 R20, [R1+0x1818] ;  /* 0x0018180001147983 */ /* 0x000eb60000300a00 */
[----:B------:R-:W-:Y:S09]  /*29fe0*/  @!UPT UIADD3 URZ, URZ, URZ, URZ ;  /* 0x0000003f3f3ff290 */ /* 0x000ff2000fffe03f */
[----:B------:R-:W-:Y:S01]  /*29ff0*/  STL.64 [R1+0x350], R16 ;  /* 0x0003501001007387 */ /* 0x000fe20000100a00 */
[----:B------:R0:W-:Y:S01]  /*2a000*/  STL [R1+0x358], R18 ;  /* 0x0003581201007387 */ /* 0x0001e20000100800 */
[----:B-1----:R-:W-:Y:S02]  /*2a010*/  MOV R29, R19 ;  /* 0x00000013001d7202 */ /* 0x002fe40000000f00 */
[----:B0-----:R-:W2:Y:S01]  /*2a020*/  LDL.LU.64 R18, [R1+0x1810] ;  /* 0x0018100001127983 */ /* 0x001ea20000300a00 */
[----:B------:R-:W2:Y:S02]  /*2a030*/  LDL.LU.64 R16, [R1+0x1808] ;  /* 0x0018080001107983 */ /* 0x000ea40000300a00 */
[----:B------:R-:W-:-:S06]  /*2a040*/  FMUL R2, R0, 1.4426950216293334961 ;  /* 0x3fb8aa3b00027820 */ /* 0x000fcc0000400000 */
[----:B------:R-:W0:Y:S01]  /*2a050*/  MUFU.EX2 R2, R2 ;  /* 0x0000000200027308 */ /* 0x000e220000000800 */
[----:B----4-:R-:W-:Y:S01]  /*2a060*/  IMAD.MOV.U32 R14, RZ, RZ, R10 ;  /* 0x000000ffff0e7224 */ /* 0x010fe200078e000a */
[----:B-----5:R-:W-:Y:S01]  /*2a070*/  MOV R15, R9 ;  /* 0x00000009000f7202 */ /* 0x020fe20000000f00 */
[----:B------:R1:W-:Y:S04]  /*2a080*/  STL [R1+0x138c], R29 ;  /* 0x00138c1d01007387 */ /* 0x0003e80000100800 */
[----:B0-----:R0:W-:Y:S04]  /*2a090*/  STL [R1+0x740], R2 ;  /* 0x0007400201007387 */ /* 0x0011e80000100800 */
[----:B------:R-:W4:Y:S01]  /*2a0a0*/  S2R R9, SR_TID.X ;  /* 0x0000000000097919 */ /* 0x000f220000002100 */
[----:B--2---:R-:W-:Y:S03]  /*2a0b0*/  HMMA.16816.F32 R12, R24, R14, R16 ;  /* 0x0000000e180c723c */ /* 0x004fe60000001810 */
[----:B------:R-:W2:Y:S01]  /*2a0c0*/  LDL.LU.64 R18, [R1+0x1800] ;  /* 0x0018000001127983 */ /* 0x000ea20000300a00 */
[C---:B----4-:R-:W-:Y:S01]  /*2a0d0*/  LOP3.LUT R10, R9.reuse, 0x7, RZ, 0xc0, !PT ;  /* 0x00000007090a7812 */ /* 0x050fe200078ec0ff */
[----:B------:R-:W-:-:S04]  /*2a0e0*/  SHF.L.U32 R9, R9, 0x1, RZ ;  /* 0x0000000109097819 */ /* 0x000fc800000006ff */
[----:B------:R-:W-:-:S05]  /*2a0f0*/  IMAD R10, R10, 0x90, RZ ;  /* 0x000000900a0a7824 */ /* 0x000fca00078e02ff */
[----:B------:R-:W-:-:S04]  /*2a100*/  LOP3.LUT R10, R10, 0x30, R9, 0x78, !PT ;  /* 0x000000300a0a7812 */ /* 0x000fc800078e7809 */
[----:B------:R-:W-:-:S05]  /*2a110*/  LOP3.LUT R10, R10, 0x40, RZ, 0x3c, !PT ;  /* 0x000000400a0a7812 */ /* 0x000fca00078e3cff */
[----:B------:R-:W-:Y:S01]  /*2a120*/  STL.64 [R1+0x5e0], R12 ;  /* 0x0005e00c01007387 */ /* 0x000fe20000100a00 */
[----:B------:R-:W-:Y:S02]  /*2a130*/  STL [R1+0x5ec], R15 ;  /* 0x0005ec0f01007387 */ /* 0x000fe40000100800 */
[----:B-1----:R-:W-:Y:S02]  /*2a140*/  IMAD.MOV.U32 R29, RZ, RZ, R14 ;  /* 0x000000ffff1d7224 */ /* 0x002fe400078e000e */
[----:B------:R-:W1:Y:S01]  /*2a150*/  LDSM.16.M88.4 R12, [R10+0x20000] ;  /* 0x020000000a0c783b */ /* 0x000e620000000200 */
[----:B------:R-:W-:Y:S02]  /*2a160*/  FFMA R0, R11, c[0x0][0x188], -R28 ;  /* 0x000062000b007a23 */ /* 0x000fe4000000081c */
[----:B------:R-:W4:Y:S02]  /*2a170*/  LDL.LU R11, [R1+0x728] ;  /* 0x00072800010b7983 */ /* 0x000f240000300800 */
[----:B------:R-:W5:Y:S01]  /*2a180*/  LDL.LU R9, [R1+0x72c] ;  /* 0x00072c0001097983 */ /* 0x000f620000300800 */
[----:B------:R1:W-:Y:S01]  /*2a190*/  STL [R1+0x1390], R29 ;  /* 0x0013901d01007387 */ /* 0x0003e20000100800 */
[----:B0-----:R-:W-:-:S02]  /*2a1a0*/  FMUL R2, R0, 1.4426950216293334961 ;  /* 0x3fb8aa3b00027820 */ /* 0x001fc40000400000 */
[----:B---3--:R-:W-:Y:S01]  /*2a1b0*/  FFMA R0, R4, c[0x0][0x188], -R28 ;  /* 0x0000620004007a23 */ /* 0x008fe2000000081c */
[----:B-1----:R-:W-:Y:S01]  /*2a1c0*/  STL.64 [R1+0x268], R14 ;  /* 0x0002680e01007387 */ /* 0x002fe20000100a00 */
[----:B--2---:R-:W-:Y:S01]  /*2a1d0*/  HMMA.16816.F32 R16, R24, R18, R20 ;  /* 0x000000121810723c */ /* 0x004fe20000001814 */
[----:B------:R-:W-:Y:S02]  /*2a1e0*/  MOV R7, R12 ;  /* 0x0000000c00077202 */ /* 0x000fe40000000f00 */
[----:B------:R-:W0:Y:S11]  /*2a1f0*/  LDSM.16.M88.4 R20, [R10+0x20400] ;  /* 0x020400000a14783b */ /* 0x000e360000000200 */
[----:B------:R-:W-:Y:S09]  /*2a200*/  @!UPT UIADD3 URZ, URZ, URZ, URZ ;  /* 0x0000003f3f3ff290 */ /* 0x000ff2000fffe03f */
[----:B------:R-:W-:Y:S01]  /*2a210*/  STL.64 [R1+0x330], R16 ;  /* 0x0003301001007387 */ /* 0x000fe20000100a00 */
[----:B------:R-:W-:Y:S02]  /*2a220*/  STL [R1+0x338], R18 ;  /* 0x0003381201007387 */ /* 0x000fe40000100800 */
[----:B------:R-:W2:Y:S02]  /*2a230*/  LDL.LU R4, [R1+0x94c] ;  /* 0x00094c0001047983 */ /* 0x000ea40000300800 */
[----:B------:R1:W-:Y:S01]  /*2a240*/  STL.64 [R1+0x17e0], R6 ;  /* 0x0017e00601007387 */ /* 0x0003e20000100a00 */
[----:B------:R-:W-:Y:S02]  /*2a250*/  MOV R12, R13 ;  /* 0x0000000d000c7202 */ /* 0x000fe40000000f00 */
[----:B------:R-:W-:Y:S01]  /*2a260*/  MOV R29, R19 ;  /* 0x00000013001d7202 */ /* 0x000fe20000000f00 */
[----:B-1----:R-:W-:Y:S01]  /*2a270*/  IMAD.MOV.U32 R7, RZ, RZ, R8 ;  /* 0x000000ffff077224 */ /* 0x002fe200078e0008 */
[----:B--2---:R-:W-:Y:S01]  /*2a280*/  STL.64 [R1+0x17d8], R4 ;  /* 0x0017d80401007387 */ /* 0x004fe20000100a00 */
[----:B------:R-:W2:Y:S02]  /*2a290*/  LDL.LU R6, [R1+0x18] ;  /* 0x0000180001067983 */ /* 0x000ea40000300800 */
[----:B------:R-:W3:Y:S02]  /*2a2a0*/  LDL.LU R8, [R1+0x17f8] ;  /* 0x0017f80001087983 */ /* 0x000ee40000300800 */
[----:B------:R-:W2:Y:S01]  /*2a2b0*/  LDL.LU R13, [R1+0x934] ;  /* 0x00093400010d7983 */ /* 0x000ea20000300800 */
[----:B------:R-:W2:Y:S01]  /*2a2c0*/  LDL.LU R16, [R1+0x938] ;  /* 0x0009380001107983 */ /* 0x000ea20000300800 */
[----:B------:R-:W2:Y:S02]  /*2a2d0*/  LDL.LU R17, [R1+0x928] ;  /* 0x0009280001117983 */ /* 0x000ea40000300800 */
[----:B------:R-:W2:Y:S02]  /*2a2e0*/  LDL.LU R18, [R1+0x914] ;  /* 0x0009140001127983 */ /* 0x000ea40000300800 */
[----:B------:R-:W2:Y:S02]  /*2a2f0*/  LDL.LU R19, [R1+0x918] ;  /* 0x0009180001137983 */ /* 0x000ea40000300800 */
[----:B--2---:R-:W-:Y:S01]  /*2a300*/  STL.64 [R1+0x17f0], R18 ;  /* 0x0017f01201007387 */ /* 0x004fe20000100a00 */
[----:B------:R1:W-:Y:S03]  /*2a310*/  STL.64 [R1+0x17e8], R16 ;  /* 0x0017e81001007387 */ /* 0x0003e60000100a00 */
[----:B-1----:R-:W2:Y:S01]  /*2a320*/  LDL.LU R16, [R1+0x2e0] ;  /* 0x0002e00001107983 */ /* 0x002ea20000300800 */
[----:B------:R-:W2:Y:S02]  /*2a330*/  LDL.LU R17, [R1+0x2e4] ;  /* 0x0002e40001117983 */ /* 0x000ea40000300800 */
[----:B------:R-:W2:Y:S02]  /*2a340*/  LDL.LU R18, [R1+0x2e8] ;  /* 0x0002e80001127983 */ /* 0x000ea40000300800 */
[----:B------:R-:W2:Y:S01]  /*2a350*/  LDL.LU R19, [R1+0x2ec] ;  /* 0x0002ec0001137983 */ /* 0x000ea20000300800 */
[----:B------:R1:W0:Y:S02]  /*2a360*/  MUFU.EX2 R15, R2 ;  /* 0x00000002000f7308 */ /* 0x0002240000000800 */
[----:B-1----:R-:W-:-:S06]  /*2a370*/  FMUL R2, R0, 1.4426950216293334961 ;  /* 0x3fb8aa3b00027820 */ /* 0x002fcc0000400000 */
[----:B------:R-:W1:Y:S01]  /*2a380*/  MUFU.EX2 R14, R2 ;  /* 0x00000002000e7308 */ /* 0x000e620000000800 */
[----:B------:R0:W-:Y:S04]  /*2a390*/  STL [R1+0x1578], R29 ;  /* 0x0015781d01007387 */ /* 0x0001e80000100800 */
[----:B0-----:R-:W3:Y:S01]  /*2a3a0*/  LDL.LU R29, [R1+0x944] ;  /* 0x00094400011d7983 */ /* 0x001ee20000300800 */
[----:B------:R-:W-:Y:S02]  /*2a3b0*/  STL [R1+0x738], R15 ;  /* 0x0007380f01007387 */ /* 0x000fe40000100800 */
[----:B------:R-:W-:Y:S02]  /*2a3c0*/  STL.64 [R1+0x238], R22 ;  /* 0x0002381601007387 */ /* 0x000fe40000100a00 */
[----:B------:R-:W-:Y:S01]  /*2a3d0*/  STL [R1+0x1114], R28 ;  /* 0x0011141c01007387 */ /* 0x000fe20000100800 */
[----:B-1----:R-:W-:Y:S01]  /*2a3e0*/  STL [R1+0x734], R14 ;  /* 0x0007340e01007387 */ /* 0x002fe20000100800 */
[----:B-----5:R-:W-:-:S02]  /*2a3f0*/  FFMA R2, R9, c[0x0][0x188], -R28 ;  /* 0x0000620009027a23 */ /* 0x020fc4000000081c */
[----:B----4-:R-:W-:Y:S01]  /*2a400*/  FFMA R0, R11, c[0x0][0x188], -R28 ;  /* 0x000062000b007a23 */ /* 0x010fe2000000081c */
[----:B--2---:R-:W-:Y:S01]  /*2a410*/  HMMA.16816.F32 R4, R24, R6, R16 ;  /* 0x000000061804723c */ /* 0x004fe20000001810 */
[----:B------:R-:W2:Y:S01]  /*2a420*/  LDL.LU.64 R18, [R1+0x17f0] ;  /* 0x0017f00001127983 */ /* 0x000ea20000300a00 */
[----:B------:R-:W4:Y:S02]  /*2a430*/  LDL.LU.64 R16, [R1+0x17e8] ;  /* 0x0017e80001107983 */ /* 0x000f240000300a00 */
[----:B------:R-:W3:Y:S11]  /*2a440*/  LDL.LU R9, [R1+0x940] ;  /* 0x0009400001097983 */ /* 0x000ef60000300800 */
[----:B------:R-:W-:Y:S08]  /*2a450*/  @!UPT UIADD3 URZ, URZ, URZ, URZ ;  /* 0x0000003f3f3ff290 */ /* 0x000ff0000fffe03f */
[----:B------:R-:W-:Y:S01]  /*2a460*/  STL.64 [R1+0x5d0], R4 ;  /* 0x0005d00401007387 */ /* 0x000fe20000100a00 */
[----:B------:R-:W-:Y:S02]  /*2a470*/  STL.64 [R1+0x5d8], R6 ;  /* 0x0005d80601007387 */ /* 0x000fe40000100a00 */
[----:B------:R-:W0:Y:S02]  /*2a480*/  LDSM.16.M88.4 R4, [R10+0x20800] ;  /* 0x020800000a04783b */ /* 0x000e240000000200 */
[----:B0-----:R0:W-:Y:S01]  /*2a490*/  STL.64 [R1+0x228], R6 ;  /* 0x0002280601007387 */ /* 0x0011e20000100a00 */
[----:B------:R-:W-:Y:S02]  /*2a4a0*/  MOV R23, R4 ;  /* 0x0000000400177202 */ /* 0x000fe40000000f00 */
[----:B------:R-:W-:Y:S01]  /*2a4b0*/  MOV R22, R5 ;  /* 0x0000000500167202 */ /* 0x000fe20000000f00 */
[----:B0-----:R-:W5:Y:S01]  /*2a4c0*/  LDL.LU.64 R6, [R1+0x17e0] ;  /* 0x0017e00001067983 */ /* 0x001f620000300a00 */
[----:B------:R-:W2:Y:S02]  /*2a4d0*/  LDL.LU.64 R4, [R1+0x17d8] ;  /* 0x0017d80001047983 */ /* 0x000ea40000300a00 */
[----:B------:R-:W2:Y:S02]  /*2a4e0*/  LDL.LU R10, [R1+0x93c] ;  /* 0x00093c00010a7983 */ /* 0x000ea40000300800 */
[----:B------:R-:W2:Y:S02]  /*2a4f0*/  LDL.LU R11, [R1+0x924] ;  /* 0x00092400010b7983 */ /* 0x000ea40000300800 */
[----:B--2---:R0:W-:Y:S01]  /*2a500*/  STL.64 [R1+0x17b8], R10 ;  /* 0x0017b80a01007387 */ /* 0x0041e20000100a00 */
[----:B---3--:R1:W-:Y:S01]  /*2a510*/  STL.64 [R1+0x17b0], R8 ;  /* 0x0017b00801007387 */ /* 0x0083e20000100a00 */
[----:B0-----:R-:W-:-:S02]  /*2a520*/  MOV R10, R3 ;  /* 0x00000003000a7202 */ /* 0x001fc40000000f00 */
[----:B-1----:R-:W2:Y:S01]  /*2a530*/  LDL.LU R9, [R1+0x948] ;  /* 0x0009480001097983 */ /* 0x002ea20000300800 */
[----:B------:R-:W3:Y:S02]  /*2a540*/  LDL.LU R3, [R1+0x17d4] ;  /* 0x0017d40001037983 */ /* 0x000ee40000300800 */
[----:B------:R0:W-:Y:S02]  /*2a550*/  STL.64 [R1+0x1780], R22 ;  /* 0x0017801601007387 */ /* 0x0001e40000100a00 */
[----:B------:R-:W-:Y:S02]  /*2a560*/  IMAD.MOV.U32 R11, RZ, RZ, R5 ;  /* 0x000000ffff0b7224 */ /* 0x000fe400078e0005 */
[----:B------:R-:W-:Y:S02]  /*2a570*/  FMUL R5, R0, 1.4426950216293334961 ;  /* 0x3fb8aa3b00057820 */ /* 0x000fe40000400000 */
[----:B----4-:R-:W-:Y:S01]  /*2a580*/  FADD R0, R16, R13 ;  /* 0x0000000d10007221 */ /* 0x010fe20000000000 */
[----:B0-----:R-:W4:Y:S01]  /*2a590*/  LDL.LU R23, [R1+0x91c] ;  /* 0x00091c0001177983 */ /* 0x001f220000300800 */
[----:B------:R5:W-:Y:S02]  /*2a5a0*/  STL.64 [R1+0x1778], R20 ;  /* 0x0017781401007387 */ /* 0x000be40000100a00 */
[----:B-----5:R-:W-:-:S02]  /*2a5b0*/  MOV R20, R7 ;  /* 0x0000000700147202 */ /* 0x020fc40000000f00 */
[----:B------:R-:W5:Y:S03]  /*2a5c0*/  LDL.LU R7, [R1+0x17d0] ;  /* 0x0017d00001077983 */ /* 0x000f660000300800 */
[----:B------:R0:W-:Y:S01]  /*2a5d0*/  STL [R1+0x1798], R20 ;  /* 0x0017981401007387 */ /* 0x0001e20000100800 */
[----:B------:R-:W-:Y:S01]  /*2a5e0*/  MOV R21, R12 ;  /* 0x0000000c00157202 */ /* 0x000fe20000000f00 */
[----:B0-----:R-:W2:Y:S01]  /*2a5f0*/  LDL.LU R20, [R1+0x92c] ;  /* 0x00092c0001147983 */ /* 0x001ea20000300800 */
[----:B------:R-:W2:Y:S02]  /*2a600*/  LDL R12, [R1+0x8f0] ;  /* 0x0008f000010c7983 */ /* 0x000ea40000100800 */
[----:B------:R-:W2:Y:S02]  /*2a610*/  LDL R13, [R1+0x8e8] ;  /* 0x0008e800010d7983 */ /* 0x000ea40000100800 */
[----:B------:R-:W-:Y:S01]  /*2a620*/  STL.64 [R1+0x17c8], R14 ;  /* 0x0017c80e01007387 */ /* 0x000fe20000100a00 */
[----:B--2---:R0:W-:Y:S04]  /*2a630*/  STL.64 [R1+0x17c0], R12 ;  /* 0x0017c00c01007387 */ /* 0x0041e80000100a00 */
[----:B0-----:R-:W2:Y:S01]  /*2a640*/  LDL.LU R12, [R1+0x2c0] ;  /* 0x0002c000010c7983 */ /* 0x001ea20000300800 */
[----:B------:R-:W2:Y:S02]  /*2a650*/  LDL.LU R13, [R1+0x2c4] ;  /* 0x0002c400010d7983 */ /* 0x000ea40000300800 */
[----:B------:R-:W2:Y:S02]  /*2a660*/  LDL.LU R14, [R1+0x2c8] ;  /* 0x0002c800010e7983 */ /* 0x000ea40000300800 */
[----:B------:R-:W2:Y:S02]  /*2a670*/  LDL.LU R15, [R1+0x2cc] ;  /* 0x0002cc00010f7983 */ /* 0x000ea40000300800 */
[----:B------:R-:W-:Y:S01]  /*2a680*/  FADD R4, R4, R29 ;  /* 0x0000001d04047221 */ /* 0x000fe20000000000 */
[----:B------:R0:W1:Y:S01]  /*2a690*/  MUFU.EX2 R22, R5 ;  /* 0x0000000500167308 */ /* 0x0000620000000800 */
[----:B------:R-:W4:Y:S01]  /*2a6a0*/  LDL.LU R29, [R1+0x4] ;  /* 0x00000400011d7983 */ /* 0x000f220000300800 */
[----:B------:R-:W4:Y:S02]  /*2a6b0*/  LDL R28, [R1+0x748] ;  /* 0x00074800011c7983 */ /* 0x000f240000100800 */
[----:B------:R-:W-:-:S02]  /*2a6c0*/  FADD R4, R9, R4 ;  /* 0x0000000409047221 */ /* 0x000fc40000000000 */
[----:B---3--:R-:W-:Y:S01]  /*2a6d0*/  FADD R3, R3, R17 ;  /* 0x0000001103037221 */ /* 0x008fe20000000000 */
[----:B------:R-:W3:Y:S01]  /*2a6e0*/  LDL.LU R16, [R1+0x40] ;  /* 0x0000400001107983 */ /* 0x000ee20000300800 */
[----:B------:R-:W3:Y:S02]  /*2a6f0*/  LDL.LU R17, [R1+0x44] ;  /* 0x0000440001117983 */ /* 0x000ee40000300800 */
[----:B0-----:R-:W-:Y:S01]  /*2a700*/  FADD R5, R19, R18 ;  /* 0x0000001213057221 */ /* 0x001fe20000000000 */
[----:B-1----:R-:W-:Y:S01]  /*2a710*/  STL [R1+0x730], R22 ;  /* 0x0007301601007387 */ /* 0x002fe20000100800 */
[----:B------:R-:W3:Y:S02]  /*2a720*/  LDL.LU R18, [R1+0x48] ;  /* 0x0000480001127983 */ /* 0x000ee40000300800 */
[----:B------:R-:W3:Y:S01]  /*2a730*/  LDL.LU R19, [R1+0x4c] ;  /* 0x00004c0001137983 */ /* 0x000ee20000300800 */
[----:B--2---:R-:W-:Y:S01]  /*2a740*/  HMMA.16816.F32 R8, R24, R10, R12 ;  /* 0x0000000a1808723c */ /* 0x004fe2000000180c */
[----:B------:R-:W2:Y:S01]  /*2a750*/  LDL.LU.64 R14, [R1+0x17c8] ;  /* 0x0017c800010e7983 */ /* 0x000ea20000300a00 */
[----:B------:R-:W2:Y:S11]  /*2a760*/  LDL.LU.64 R12, [R1+0x17c0] ;  /* 0x0017c000010c7983 */ /* 0x000eb60000300a00 */
[----:B------:R-:W-:Y:S10]  /*2a770*/  @!UPT UIADD3 URZ, URZ, URZ, URZ ;  /* 0x0000003f3f3ff290 */ /* 0x000ff4000fffe03f */
[----:B------:R-:W-:Y:S01]  /*2a780*/  STL.64 [R1+0x5c0], R8 ;  /* 0x0005c00801007387 */ /* 0x000fe20000100a00 */
[----:B------:R0:W-:Y:S03]  /*2a790*/  STL.64 [R1+0x5c8], R10 ;  /* 0x0005c80a01007387 */ /* 0x0001e60000100a00 */
[----:B0-----:R-:W2:Y:S01]  /*2a7a0*/  LDL.LU.64 R10, [R1+0x17b8] ;  /* 0x0017b800010a7983 */ /* 0x001ea20000300a00 */
[----:B------:R-:W2:Y:S02]  /*2a7b0*/  LDL.LU.64 R8, [R1+0x17b0] ;  /* 0x0017b00001087983 */ /* 0x000ea40000300a00 */
[----:B------:R-:W-:Y:S02]  /*2a7c0*/  FMUL R2, R2, 1.4426950216293334961 ;  /* 0x3fb8aa3b02027820 */ /* 0x000fe40000400000 */
[----:B------:R-:W-:Y:S02]  /*2a7d0*/  FADD R3, R20, R3 ;  /* 0x0000000314037221 */ /* 0x000fe40000000000 */
[----:B----4-:R-:W-:-:S02]  /*2a7e0*/  FADD R20, R23, R5 ;  /* 0x0000000517147221 */ /* 0x010fc40000000000 */
[----:B------:R0:W1:Y:S01]  /*2a7f0*/  MUFU.EX2 R23, R2 ;  /* 0x0000000200177308 */ /* 0x0000620000000800 */
[----:B--2---:R-:W-:Y:S02]  /*2a800*/  FADD R0, R9, R0 ;  /* 0x0000000009007221 */ /* 0x004fe40000000000 */
[----:B------:R-:W5:Y:S01]  /*2a810*/  LDL.LU R9, [R1+0x17ac] ;  /* 0x0017ac0001097983 */ /* 0x000f620000300800 */
[----:B------:R-:W2:Y:S02]  /*2a820*/  LDL R5, [R1+0x744] ;  /* 0x0007440001057983 */ /* 0x000ea40000100800 */
[----:B0-----:R-:W4:Y:S02]  /*2a830*/  LDL.LU R2, [R1+0x950] ;  /* 0x0009500001027983 */ /* 0x001f240000300800 */
[----:B------:R-:W-:Y:S02]  /*2a840*/  FADD R0, R10, R0 ;  /* 0x000000000a007221 */ /* 0x000fe40000000000 */
[----:B------:R-:W-:-:S02]  /*2a850*/  FADD R3, R11, R3 ;  /* 0x000000030b037221 */ /* 0x000fc40000000000 */
[----:B----4-:R-:W-:Y:S02]  /*2a860*/  FADD R2, R2, R4 ;  /* 0x0000000402027221 */ /* 0x010fe40000000000 */
[----:B------:R-:W4:Y:S01]  /*2a870*/  LDL R4, [R1+0x8e0] ;  /* 0x0008e00001047983 */ /* 0x000f220000100800 */
[----:B------:R-:W5:Y:S02]  /*2a880*/  LDL.LU R10, [R1+0x17a8] ;  /* 0x0017a800010a7983 */ /* 0x000f640000300800 */
[----:B------:R-:W5:Y:S02]  /*2a890*/  LDL.LU R11, [R1+0x17a4] ;  /* 0x0017a400010b7983 */ /* 0x000f640000300800 */
[----:B------:R0:W-:Y:S02]  /*2a8a0*/  STL [R1+0x728], R3 ;  /* 0x0007280301007387 */ /* 0x0001e40000100800 */
[----:B0-----:R-:W3:Y:S01]  /*2a8b0*/  LDL.LU R3, [R1+0x920] ;  /* 0x0009200001037983 */ /* 0x001ee20000300800 */
[----:B-1----:R-:W-:Y:S01]  /*2a8c0*/  STL [R1+0x72c], R23 ;  /* 0x00072c1701007387 */ /* 0x002fe20000100800 */
[----:B--2---:R-:W-:Y:S01]  /*2a8d0*/  F2FP.PACK_AB R5, R13, R5 ;  /* 0x000000050d05723e */ /* 0x004fe200000000ff */
[----:B-----5:R-:W-:Y:S01]  /*2a8e0*/  HMMA.16816.F32 R8, R24, R6, R8 ;  /* 0x000000061808723c */ /* 0x020fe20000001808 */
[----:B------:R-:W2:Y:S04]  /*2a8f0*/  LDL R6, [R1+0x8f8] ;  /* 0x0008f80001067983 */ /* 0x000ea80000100800 */
[----:B------:R-:W2:Y:S01]  /*2a900*/  LDL R7, [R1+0x8f4] ;  /* 0x0008f40001077983 */ /* 0x000ea20000100800 */
[----:B----4-:R-:W-:Y:S11]  /*2a910*/  F2FP.PACK_AB R4, R12, R4 ;  /* 0x000000040c04723e */ /* 0x010ff600000000ff */
[----:B------:R-:W-:Y:S06]  /*2a920*/  @!UPT UIADD3 URZ, URZ, URZ, URZ ;  /* 0x0000003f3f3ff290 */ /* 0x000fec000fffe03f */
[----:B------:R0:W-:Y:S01]  /*2a930*/  STL.64 [R1+0x590], R8 ;  /* 0x0005900801007387 */ /* 0x0001e20000100a00 */
[----:B------:R1:W-:Y:S03]  /*2a940*/  STL.64 [R1+0x598], R10 ;  /* 0x0005980a01007387 */ /* 0x0003e60000100a00 */
[----:B0-----:R-:W4:Y:S04]  /*2a950*/  LDL R8, [R1+0x8e4] ;  /* 0x0008e40001087983 */ /* 0x001f280000100800 */
[----:B------:R-:W4:Y:S01]  /*2a960*/  LDL R9, [R1+0x8ec] ;  /* 0x0008ec0001097983 */ /* 0x000f220000100800 */
[----:B-1----:R-:W5:Y:S02]  /*2a970*/  LDL.LU R10, [R1+0x10] ;  /* 0x00001000010a7983 */ /* 0x002f640000300800 */
[----:B------:R-:W4:Y:S02]  /*2a980*/  LDL R11, [R1+0x740] ;  /* 0x00074000010b7983 */ /* 0x000f240000100800 */
[----:B------:R-:W4:Y:S01]  /*2a990*/  LDL.LU R24, [R1+0x50] ;  /* 0x0000500001187983 */ /* 0x000f220000300800 */
[----:B------:R-:W4:Y:S01]  /*2a9a0*/  LDL.LU R25, [R1+0x54] ;  /* 0x0000540001197983 */ /* 0x000f220000300800 */
[----:B------:R-:W4:Y:S02]  /*2a9b0*/  LDL.LU R26, [R1+0x58] ;  /* 0x00005800011a7983 */ /* 0x000f240000300800 */
[----:B------:R-:W4:Y:S02]  /*2a9c0*/  LDL.LU R27, [R1+0x5c] ;  /* 0x00005c00011b7983 */ /* 0x000f240000300800 */
[----:B------:R-:W4:Y:S01]  /*2a9d0*/  LDL.LU R12, [R1+0x17a0] ;  /* 0x0017a000010c7983 */ /* 0x000f220000300800 */
[----:B------:R-:W4:Y:S01]  /*2a9e0*/  LDL.LU R13, [R1+0x179c] ;  /* 0x00179c00010d7983 */ /* 0x000f220000300800 */
[----:B---3--:R-:W-:-:S02]  /*2a9f0*/  FADD R3, R3, R20 ;  /* 0x0000001403037221 */ /* 0x008fc40000000000 */
[----:B------:R-:W3:Y:S02]  /*2aa00*/  LDL.LU R20, [R1+0x1798] ;  /* 0x0017980001147983 */ /* 0x000ee40000300800 */
[----:B------:R-:W-:Y:S01]  /*2aa10*/  FADD R0, R29, R0 ;  /* 0x000000001d007221 */ /* 0x000fe20000000000 */
[----:B------:R-:W-:Y:S01]  /*2aa20*/  STL [R1+0x12f0], R3 ;  /* 0x0012f00301007387 */ /* 0x000fe20000100800 */
[----:B--2---:R-:W-:Y:S01]  /*2aa30*/  F2FP.PACK_AB R6, R6, R7 ;  /* 0x000000070606723e */ /* 0x004fe200000000ff */
[----:B-----5:R-:W-:Y:S01]  /*2aa40*/  FADD R2, R10, R2 ;  /* 0x000000020a027221 */ /* 0x020fe20000000000 */
[----:B----4-:R-:W-:Y:S01]  /*2aa50*/  F2FP.PACK_AB R7, R8, R9 ;  /* 0x000000090807723e */ /* 0x010fe200000000ff */
[----:B------:R-:W-:-:S03]  /*2aa60*/  F2FP.PACK_AB R9, R14, R15 ;  /* 0x0000000f0e09723e */ /* 0x000fc600000000ff */
[----:B------:R-:W-:Y:S01]  /*2aa70*/  STL [R1+0x724], R2 ;  /* 0x0007240201007387 */ /* 0x000fe20000100800 */
[----:B------:R-:W-:Y:S01]  /*2aa80*/  STL [R1+0x720], R0 ;  /* 0x0007200001007387 */ /* 0x000fe20000100800 */
[----:B------:R-:W-:Y:S02]  /*2aa90*/  F2FP.PACK_AB R8, R12, R13 ;  /* 0x0000000d0c08723e */ /* 0x000fe400000000ff */
[----:B------:R-:W2:Y:S01]  /*2aaa0*/  LDL.LU R12, [R1+0x1794] ;  /* 0x00179400010c7983 */ /* 0x000ea20000300800 */
[----:B------:R-:W2:Y:S02]  /*2aab0*/  LDL.LU R13, [R1+0x1790] ;  /* 0x00179000010d7983 */ /* 0x000ea40000300800 */
[----:B------:R-:W2:Y:S02]  /*2aac0*/  LDL.LU R14, [R1+0x178c] ;  /* 0x00178c00010e7983 */ /* 0x000ea40000300800 */
[----:B------:R-:W2:Y:S01]  /*2aad0*/  LDL.LU R15, [R1+0x1788] ;  /* 0x00178800010f7983 */ /* 0x000ea20000300800 */
[-C--:B---3--:R-:W-:Y:S01]  /*2aae0*/  HMMA.16816.F32 R24, R4, R20.reuse, R24 ;  /* 0x000000140418723c */ /* 0x088fe20000001818 */
[----:B------:R-:W-:Y:S01]  /*2aaf0*/  F2FP.PACK_AB R10, R11, R28 ;  /* 0x0000001c0b0a723e */ /* 0x000fe200000000ff */
[----:B------:R-:W-:Y:S11]  /*2ab00*/  F2FP.PACK_AB R11, R23, R22 ;  /* 0x00000016170b723e */ /* 0x000ff600000000ff */
[----:B------:R-:W-:Y:S10]  /*2ab10*/  @!UPT UIADD3 URZ, URZ, URZ, URZ ;  /* 0x0000003f3f3ff290 */ /* 0x000ff4000fffe03f */
[----:B------:R-:W-:Y:S01]  /*2ab20*/  STL.64 [R1+0x5b0], R24 ;  /* 0x0005b01801007387 */ /* 0x000fe20000100a00 */
[----:B------:R-:W-:Y:S02]  /*2ab30*/  STL.64 [R1+0x5b8], R26 ;  /* 0x0005b81a01007387 */ /* 0x000fe40000100a00 */
[----:B------:R-:W3:Y:S01]  /*2ab40*/  LDL.LU.64 R22, [R1+0x1780] ;  /* 0x0017800001167983 */ /* 0x000ee20000300a00 */
[----:B--2---:R-:W-:Y:S01]  /*2ab50*/  HMMA.16816.F32 R12, R8, R20, R12 ;  /* 0x00000014080c723c */ /* 0x004fe2000000180c */
[----:B------:R-:W2:Y:S11]  /*2ab60*/  LDL.LU.64 R20, [R1+0x1778] ;  /* 0x0017780001147983 */ /* 0x000eb60000300a00 */
[----:B------:R-:W-:Y:S11]  /*2ab70*/  @!UPT UIADD3 URZ, URZ, URZ, URZ ;  /* 0x0000003f3f3ff290 */ /* 0x000ff6000fffe03f */
[----:B------:R-:W-:Y:S01]  /*2ab80*/  STL.64 [R1+0x5a0], R12 ;  /* 0x0005a00c01007387 */ /* 0x000fe20000100a00 */
[----:B------:R-:W-:Y:S01]  /*2ab90*/  STL.64 [R1+0x5a8], R14 ;  /* 0x0005a80e01007387 */ /* 0x000fe20000100a00 */
[----:B--2---:R-:W-:Y:S11]  /*2aba0*/  HMMA.16816.F32 R16, R4, R20, R16 ;  /* 0x000000140410723c */ /* 0x004ff60000001810 */
[----:B------:R-:W-:Y:S11]  /*2abb0*/  @!UPT UIADD3 URZ, URZ, URZ, URZ ;  /* 0x0000003f3f3ff290 */ /* 0x000ff6000fffe03f */
[----:B------:R-:W-:Y:S01]  /*2abc0*/  @!UPT UIADD3 URZ, URZ, URZ, URZ ;  /* 0x0000003f3f3ff290 */ /* 0x000fe2000fffe03f */
[----:B------:R-:W-:Y:S01]  /*2abd0*/  STL.64 [R1+0x580], R16 ;  /* 0x0005801001007387 */ /* 0x000fe20000100a00 */
[----:B------:R0:W-:Y:S03]  /*2abe0*/  STL.64 [R1+0x588], R18 ;  /* 0x0005881201007387 */ /* 0x0001e60000100a00 */
[----:B0-----:R-:W2:Y:S01]  /*2abf0*/  LDL.LU.64 R18, [R1+0x1770] ;  /* 0x0017700001127983 */ /* 0x001ea20000300a00 */
[----:B------:R-:W2:Y:S02]  /*2ac00*/  LDL.LU.64 R16, [R1+0x1768] ;  /* 0x0017680001107983 */ /* 0x000ea40000300a00 */
[----:B---3--:R-:W-:Y:S01]  /*2ac10*/  IMAD.MOV.U32 R12, RZ, RZ, R23 ;  /* 0x000000ffff0c7224 */ /* 0x008fe200078e0017 */
[----:B------:R-:W-:Y:S01]  /*2ac20*/  MOV R13, R22 ;  /* 0x00000016000d7202 */ /* 0x000fe20000000f00 */
[----:B------:R-:W0:Y:S02]  /*2ac30*/  S2R R29, SR_TID.X ;  /* 0x00000000001d7919 */ /* 0x000e240000002100 */
[C---:B0-----:R-:W-:Y:S01]  /*2ac40*/  LOP3.LUT R28, R29.reuse, 0x7, RZ, 0xc0, !PT ;  /* 0x000000071d1c7812 */ /* 0x041fe200078ec0ff */
[----:B------:R-:W-:-:S04]  /*2ac50*/  SHF.L.U32 R29, R29, 0x1, RZ ;  /* 0x000000011d1d7819 */ /* 0x000fc800000006ff */
[----:B------:R-:W-:-:S05]  /*2ac60*/  IMAD R27, R28, 0x90, RZ ;  /* 0x000000901c1b7824 */ /* 0x000fca00078e02ff */
[----:B------:R-:W-:-:S04]  /*2ac70*/  LOP3.LUT R27, R27, 0x30, R29, 0x78, !PT ;  /* 0x000000301b1b7812 */ /* 0x000fc800078e781d */
[----:B------:R-:W-:Y:S01]  /*2ac80*/  LOP3.LUT R27, R27, 0x40, RZ, 0x3c, !PT ;  /* 0x000000401b1b7812 */ /* 0x000fe200078e3cff */
[----:B--2---:R-:W-:Y:S01]  /*2ac90*/  HMMA.16816.F32 R20, R8, R20, R16 ;  /* 0x000000140814723c */ /* 0x004fe20000001810 */
[----:B------:R-:W2:Y:S11]  /*2aca0*/  LDL.LU R16, [R1+0x2a0] ;  /* 0x0002a00001107983 */ /* 0x000eb60000300800 */
[----:B------:R-:W-:Y:S11]  /*2acb0*/  @!UPT UIADD3 URZ, URZ, URZ, URZ ;  /* 0x0000003f3f3ff290 */ /* 0x000ff6000fffe03f */
[----:B------:R-:W-:Y:S01]  /*2acc0*/  STL.64 [R1+0x570], R20 ;  /* 0x0005701401007387 */ /* 0x000fe20000100a00 */
[----:B------:R-:W-:Y:S02]  /*2acd0*/  STL.64 [R1+0x578], R22 ;  /* 0x0005781601007387 */ /* 0x000fe40000100a00 */
[----:B------:R-:W2:Y:S02]  /*2ace0*/  LDL.LU R17, [R1+0x2a4] ;  /* 0x0002a40001117983 */ /* 0x000ea40000300800 */
[----:B------:R-:W2:Y:S01]  /*2acf0*/  LDL.LU R18, [R1+0x2a8] ;  /* 0x0002a80001127983 */ /* 0x000ea20000300800 */
[----:B------:R-:W2:Y:S04]  /*2ad00*/  LDL.LU R19, [R1+0x2ac] ;  /* 0x0002ac0001137983 */ /* 0x000ea80000300800 */
[----:B------:R-:W0:Y:S04]  /*2ad10*/  LDSM.16.M88.4 R20, [R27+0x20c00] ;  /* 0x020c00001b14783b */ /* 0x000e280000000200 */
[----:B0-----:R0:W-:Y:S01]  /*2ad20*/  STL.64 [R1+0x188], R22 ;  /* 0x0001881601007387 */ /* 0x0011e20000100a00 */
[----:B------:R-:W-:-:S02]  /*2ad30*/  MOV R2, R20 ;  /* 0x0000001400027202 */ /* 0x000fc40000000f00 */
[----:B------:R-:W-:Y:S01]  /*2ad40*/  MOV R0, R21 ;  /* 0x0000001500007202 */ /* 0x000fe20000000f00 */
[----:B0-----:R-:W3:Y:S01]  /*2ad50*/  LDL.LU.64 R22, [R1+0x1760] ;  /* 0x0017600001167983 */ /* 0x001ee20000300a00 */
[----:B------:R-:W3:Y:S03]  /*2ad60*/  LDL.LU.64 R20, [R1+0x1758] ;  /* 0x0017580001147983 */ /* 0x000ee60000300a00 */
[----:B------:R-:W-:Y:S02]  /*2ad70*/  STL [R1+0x173c], R0 ;  /* 0x00173c0001007387 */ /* 0x000fe40000100800 */
[----:B------:R-:W-:Y:S01]  /*2ad80*/  STL [R1+0x1738], R2 ;  /* 0x0017380201007387 */ /* 0x000fe20000100800 */
[----:B------:R-:W-:Y:S01]  /*2ad90*/  STL [R1+0x174c], R4 ;  /* 0x00174c0401007387 */ /* 0x000fe20000100800 */
[----:B------:R-:W-:Y:S01]  /*2ada0*/  STL [R1+0x1748], R5 ;  /* 0x0017480501007387 */ /* 0x000fe20000100800 */
[----:B--2---:R-:W-:Y:S11]  /*2adb0*/  HMMA.16816.F32 R16, R4, R12, R16 ;  /* 0x0000000c0410723c */ /* 0x004ff60000001810 */
[----:B------:R-:W-:Y:S11]  /*2adc0*/  @!UPT UIADD3 URZ, URZ, URZ, URZ ;  /* 0x0000003f3f3ff290 */ /* 0x000ff6000fffe03f */
[----:B------:R-:W-:Y:S01]  /*2add0*/  @!UPT UIADD3 URZ, URZ, URZ, URZ ;  /* 0x0000003f3f3ff290 */ /* 0x000fe2000fffe03f */
[----:B------:R-:W-:Y:S01]  /*2ade0*/  STL.64 [R1+0x560], R16 ;  /* 0x0005601001007387 */ /* 0x000fe20000100a00 */
[----:B------:R-:W-:Y:S02]  /*2adf0*/  STL.64 [R1+0x568], R18 ;  /* 0x0005681201007387 */ /* 0x000fe40000100a00 */
[----:B------:R-:W0:Y:S04]  /*2ae00*/  LDSM.16.M88.4 R16, [R27+0x21000] ;  /* 0x021000001b10783b */ /* 0x000e280000000200 */
[----:B------:R-:W-:Y:S01]  /*2ae10*/  STL [R1+0x1744], R6 ;  /* 0x0017440601007387 */ /* 0x000fe20000100800 */
[----:B------:R-:W-:Y:S02]  /*2ae20*/  STL [R1+0x1740], R7 ;  /* 0x0017400701007387 */ /* 0x000fe40000100800 */
[----:B------:R-:W1:Y:S04]  /*2ae30*/  LDSM.16.M88.4 R4, [R27+0x21400] ;  /* 0x021400001b04783b */ /* 0x000e680000000200 */
[----:B0-----:R-:W-:Y:S01]  /*2ae40*/  IMAD.MOV.U32 R29, RZ, RZ, R16 ;  /* 0x000000ffff1d7224 */ /* 0x001fe200078e0010 */
[----:B------:R-:W-:Y:S01]  /*2ae50*/  STL.64 [R1+0x178], R18 ;  /* 0x0001781201007387 */ /* 0x000fe20000100a00 */
[----:B------:R-:W-:-:S02]  /*2ae60*/  MOV R28, R17 ;  /* 0x00000011001c7202 */ /* 0x000fc40000000f00 */
[----:B------:R-:W0:Y:S03]  /*2ae70*/  LDSM.16.M88.4 R16, [R27+0x21800] ;  /* 0x021800001b10783b */ /* 0x000e260000000200 */
[----:B------:R-:W-:Y:S01]  /*2ae80*/  STL [R1+0x1754], R28 ;  /* 0x0017541c01007387 */ /* 0x000fe20000100800 */
[----:B------:R-:W-:Y:S02]  /*2ae90*/  STL [R1+0x1750], R29 ;  /* 0x0017501d01007387 */ /* 0x000fe40000100800 */
[----:B-1----:R0:W-:Y:S01]  /*2aea0*/  STL.64 [R1+0x168], R6 ;  /* 0x0001680601007387 */ /* 0x0021e20000100a00 */
[----:B---3--:R-:W-:Y:S01]  /*2aeb0*/  HMMA.16816.F32 R12, R8, R12, R20 ;  /* 0x0000000c080c723c */ /* 0x008fe20000001814 */
[----:B0-----:R-:W-:Y:S01]  /*2aec0*/  IMAD.MOV.U32 R6, RZ, RZ, R16 ;  /* 0x000000ffff067224 */ /* 0x001fe200078e0010 */
[----:B------:R-:W-:Y:S01]  /*2aed0*/  STL.64 [R1+0x158], R18 ;  /* 0x0001581201007387 */ /* 0x000fe20000100a00 */
[----:B------:R-:W-:-:S02]  /*2aee0*/  MOV R7, R17 ;  /* 0x0000001100077202 */ /* 0x000fc40000000f00 */
[----:B------:R-:W0:Y:S02]  /*2aef0*/  LDSM.16.M88.4 R16, [R27+0x21c00] ;  /* 0x021c00001b10783b */ /* 0x000e240000000200 */
[----:B0-----:R0:W-:Y:S02]  /*2af00*/  STL.64 [R1+0x148], R18 ;  /* 0x0001481201007387 */ /* 0x0011e40000100a00 */
[----:B------:R-:W-:Y:S02]  /*2af10*/  STL.64 [R1+0x1730], R10 ;  /* 0x0017300a01007387 */ /* 0x000fe40000100a00 */
[----:B------:R-:W-:Y:S11]  /*2af20*/  STL.64 [R1+0x1728], R8 ;  /* 0x0017280801007387 */ /* 0x000ff60000100a00 */
[----:B------:R-:W-:Y:S01]  /*2af30*/  @!UPT UIADD3 URZ, URZ, URZ, URZ ;  /* 0x0000003f3f3ff290 */ /* 0x000fe2000fffe03f */
[----:B------:R-:W-:Y:S01]  /*2af40*/  STL.64 [R1+0x550], R12 ;  /* 0x0005500c01007387 */ /* 0x000fe20000100a00 */
[----:B------:R-:W-:Y:S01]  /*2af50*/  STL.64 [R1+0x558], R14 ;  /* 0x0005580e01007387 */ /* 0x000fe20000100a00 */
[----:B------:R-:W2:Y:S02]  /*2af60*/  LDL.LU R20, [R1+0x390] ;  /* 0x0003900001147983 */ /* 0x000ea40000300800 */
[----:B------:R-:W2:Y:S02]  /*2af70*/  LDL.LU R21, [R1+0x394] ;  /* 0x0003940001157983 */ /* 0x000ea40000300800 */
[----:B------:R-:W3:Y:S01]  /*2af80*/  LDL.LU R22, [R1+0x398] ;  /* 0x0003980001167983 */ /* 0x000ee20000300800 */
[----:B------:R-:W3:Y:S01]  /*2af90*/  LDL.LU R23, [R1+0x39c] ;  /* 0x00039c0001177983 */ /* 0x000ee20000300800 */
[----:B------:R-:W-:Y:S02]  /*2afa0*/  MOV R2, R5 ;  /* 0x0000000500027202 */ /* 0x000fe40000000f00 */
[----:B------:R-:W-:Y:S01]  /*2afb0*/  MOV R3, R16 ;  /* 0x0000001000037202 */ /* 0x000fe20000000f00 */
[----:B------:R-:W-:Y:S01]  /*2afc0*/  MOV R5, R17 ;  /* 0x0000001100057202 */ /* 0x000fe20000000f00 */
[----:B------:R-:W1:Y:S04]  /*2afd0*/  LDSM.16.M88.4 R12, [R27+0x22000] ;  /* 0x022000001b0c783b */ /* 0x000e680000000200 */
[----:B---3--:R-:W-:Y:S01]  /*2afe0*/  STL.64 [R1+0x15a8], R22 ;  /* 0x0015a81601007387 */ /* 0x008fe20000100a00 */
[----:B--2---:R-:W-:Y:S02]  /*2aff0*/  STL.64 [R1+0x15a0], R20 ;  /* 0x0015a01401007387 */ /* 0x004fe40000100a00 */
[----:B------:R-:W2:Y:S02]  /*2b000*/  LDL.LU R16, [R1+0x20] ;  /* 0x0000200001107983 */ /* 0x000ea40000300800 */
[----:B------:R-:W2:Y:S01]  /*2b010*/  LDL.LU R17, [R1+0x24] ;  /* 0x0000240001117983 */ /* 0x000ea20000300800 */
[----:B0-----:R-:W3:Y:S01]  /*2b020*/  LDL.LU R18, [R1+0x28] ;  /* 0x0000280001127983 */ /* 0x001ee20000300800 */
[----:B------:R-:W3:Y:S01]  /*2b030*/  LDL.LU R19, [R1+0x2c] ;  /* 0x00002c0001137983 */ /* 0x000ee20000300800 */
[----:B-1----:R-:W-:-:S02]  /*2b040*/  MOV R9, R12 ;  /* 0x0000000c00097202 */ /* 0x002fc40000000f00 */
[----:B------:R-:W-:Y:S02]  /*2b050*/  MOV R8, R13 ;  /* 0x0000000d00087202 */ /* 0x000fe40000000f00 */
[----:B------:R-:W-:Y:S01]  /*2b060*/  MOV R0, R4 ;  /* 0x0000000400007202 */ /* 0x000fe20000000f00 */
[----:B------:R-:W-:Y:S04]  /*2b070*/  LDSM.16.M88.4 R20, [R27+0x23000] ;  /* 0x023000001b14783b */ /* 0x000fe80000000200 */
        /* <DEDUP_REMOVED lines=12> */
[----:B---3--:R-:W-:Y:S01]  /*2b140*/  STL.64 [R1+0x15d8], R18 ;  /* 0x0015d81201007387 */ /* 0x008fe20000100a00 */
[----:B--2---:R-:W-:Y:S02]  /*2b150*/  STL.64 [R1+0x15d0], R16 ;  /* 0x0015d01001007387 */ /* 0x004fe40000100a00 */
[----:B------:R-:W-:Y:S02]  /*2b160*/  STL.64 [R1+0x138], R14 ;  /* 0x0001380e01007387 */ /* 0x000fe40000100a00 */
[----:B------:R-:W0:Y:S04]  /*2b170*/  LDSM.16.M88.4 R12, [R27+0x22400] ;  /* 0x022400001b0c783b */ /* 0x000e280000000200 */
[----:B------:R-:W-:Y:S01]  /*2b180*/  LDSM.16.M88.4 R16, [R27+0x22c00] ;  /* 0x022c00001b10783b */ /* 0x000fe20000000200 */
[----:B0-----:R-:W-:-:S03]  /*2b190*/  MOV R4, R12 ;  /* 0x0000000c00047202 */ /* 0x001fc60000000f00 */
[----:B------:R-:W-:Y:S01]  /*2b1a0*/  STL.64 [R1+0x128], R14 ;  /* 0x0001280e01007387 */ /* 0x000fe20000100a00 */
[----:B------:R-:W-:Y:S02]  /*2b1b0*/  IMAD.MOV.U32 R10, RZ, RZ, R13 ;  /* 0x000000ffff0a7224 */ /* 0x000fe400078e000d */
[----:B------:R-:W0:Y:S02]  /*2b1c0*/  LDSM.16.M88.4 R12, [R27+0x22800] ;  /* 0x022800001b0c783b */ /* 0x000e240000000200 */
[----:B0-----:R-:W-:Y:S02]  /*2b1d0*/  STL.64 [R1+0x118], R14 ;  /* 0x0001180e01007387 */ /* 0x001fe40000100a00 */
[----:B------:R-:W-:Y:S02]  /*2b1e0*/  STL [R1+0x15e0], R27 ;  /* 0x0015e01b01007387 */ /* 0x000fe40000100800 */
[----:B------:R-:W2:Y:S01]  /*2b1f0*/  LDL.LU R24, [R1+0xa0] ;  /* 0x0000a00001187983 */ /* 0x000ea20000300800 */
[----:B------:R-:W-:-:S02]  /*2b200*/  MOV R28, R12 ;  /* 0x0000000c001c7202 */ /* 0x000fc40000000f00 */
[----:B------:R-:W-:Y:S01]  /*2b210*/  MOV R29, R13 ;  /* 0x0000000d001d7202 */ /* 0x000fe20000000f00 */
[----:B------:R-:W2:Y:S04]  /*2b220*/  LDL.LU R25, [R1+0xa4] ;  /* 0x0000a40001197983 */ /* 0x000ea80000300800 */
[----:B------:R0:W1:Y:S01]  /*2b230*/  LDSM.16.M88.4 R12, [R27+0x23400] ;  /* 0x023400001b0c783b */ /* 0x0000620000000200 */
[----:B------:R-:W3:Y:S03]  /*2b240*/  LDL.LU R26, [R1+0xa8] ;  /* 0x0000a800011a7983 */ /* 0x000ee60000300800 */
[----:B0-----:R-:W3:Y:S04]  /*2b250*/  LDL.LU R27, [R1+0xac] ;  /* 0x0000ac00011b7983 */ /* 0x001ee80000300800 */
[----:B---3--:R-:W-:Y:S01]  /*2b260*/  STL.64 [R1+0x15f0], R26 ;  /* 0x0015f01a01007387 */ /* 0x008fe20000100a00 */
[----:B--2---:R0:W-:Y:S03]  /*2b270*/  STL.64 [R1+0x15e8], R24 ;  /* 0x0015e81801007387 */ /* 0x0041e60000100a00 */
[----:B0-----:R-:W2:Y:S01]  /*2b280*/  LDL.LU R24, [R1+0x3d0] ;  /* 0x0003d00001187983 */ /* 0x001ea20000300800 */
[----:B------:R-:W2:Y:S02]  /*2b290*/  LDL.LU R25, [R1+0x3d4] ;  /* 0x0003d40001197983 */ /* 0x000ea40000300800 */
[----:B------:R-:W3:Y:S02]  /*2b2a0*/  LDL.LU R26, [R1+0x3d8] ;  /* 0x0003d800011a7983 */ /* 0x000ee40000300800 */
[----:B------:R-:W3:Y:S02]  /*2b2b0*/  LDL.LU R27, [R1+0x3dc] ;  /* 0x0003dc00011b7983 */ /* 0x000ee40000300800 */
[----:B---3--:R-:W-:Y:S01]  /*2b2c0*/  STL.64 [R1+0x1600], R26 ;  /* 0x0016001a01007387 */ /* 0x008fe20000100a00 */
[----:B--2---:R0:W-:Y:S02]  /*2b2d0*/  STL.64 [R1+0x15f8], R24 ;  /* 0x0015f81801007387 */ /* 0x0041e40000100a00 */
[----:B0-----:R-:W-:Y:S01]  /*2b2e0*/  IMAD.MOV.U32 R24, RZ, RZ, R28 ;  /* 0x000000ffff187224 */ /* 0x001fe200078e001c */
[----:B------:R-:W-:Y:S01]  /*2b2f0*/  MOV R25, R29 ;  /* 0x0000001d00197202 */ /* 0x000fe20000000f00 */
[----:B------:R-:W2:Y:S01]  /*2b300*/  LDL.LU R28, [R1+0x1754] ;  /* 0x00175400011c7983 */ /* 0x000ea20000300800 */
[----:B------:R-:W3:Y:S03]  /*2b310*/  LDL.LU R29, [R1+0x1750] ;  /* 0x00175000011d7983 */ /* 0x000ee60000300800 */
[----:B------:R0:W-:Y:S02]  /*2b320*/  STL.64 [R1+0x1620], R24 ;  /* 0x0016201801007387 */ /* 0x0001e40000100a00 */
[----:B0-----:R-:W-:-:S02]  /*2b330*/  MOV R24, R4 ;  /* 0x0000000400187202 */ /* 0x001fc40000000f00 */
[----:B------:R-:W-:Y:S01]  /*2b340*/  MOV R25, R10 ;  /* 0x0000000a00197202 */ /* 0x000fe20000000f00 */
[----:B------:R-:W4:Y:S04]  /*2b350*/  LDL.LU R4, [R1+0x174c] ;  /* 0x00174c0001047983 */ /* 0x000f280000300800 */
[----:B------:R-:W-:Y:S01]  /*2b360*/  STL.64 [R1+0x1648], R24 ;  /* 0x0016481801007387 */ /* 0x000fe20000100a00 */
[----:B------:R-:W-:Y:S02]  /*2b370*/  STL.64 [R1+0x108], R18 ;  /* 0x0001081201007387 */ /* 0x000fe40000100a00 */
[----:B------:R0:W-:Y:S02]  /*2b380*/  STL.64 [R1+0x1608], R16 ;  /* 0x0016081001007387 */ /* 0x0001e40000100a00 */
[----:B0-----:R-:W5:Y:S01]  /*2b390*/  LDL.LU R16, [R1+0xb0] ;  /* 0x0000b00001107983 */ /* 0x001f620000300800 */
[----:B------:R-:W5:Y:S02]  /*2b3a0*/  LDL.LU R17, [R1+0xb4] ;  /* 0x0000b40001117983 */ /* 0x000f640000300800 */
[----:B------:R-:W2:Y:S02]  /*2b3b0*/  LDL.LU R18, [R1+0xb8] ;  /* 0x0000b80001127983 */ /* 0x000ea40000300800 */
[----:B------:R-:W2:Y:S02]  /*2b3c0*/  LDL.LU R19, [R1+0xbc] ;  /* 0x0000bc0001137983 */ /* 0x000ea40000300800 */
[----:B------:R-:W-:Y:S01]  /*2b3d0*/  IMAD.MOV.U32 R24, RZ, RZ, R9 ;  /* 0x000000ffff187224 */ /* 0x000fe200078e0009 */
[----:B------:R-:W-:-:S05]  /*2b3e0*/  MOV R25, R8 ;  /* 0x0000000800197202 */ /* 0x000fca0000000f00 */
[----:B------:R-:W-:Y:S04]  /*2b3f0*/  STL.64 [R1+0x1670], R24 ;  /* 0x0016701801007387 */ /* 0x000fe80000100a00 */
[----:B--2---:R-:W-:Y:S01]  /*2b400*/  STL.64 [R1+0x1618], R18 ;  /* 0x0016181201007387 */ /* 0x004fe20000100a00 */
[----:B-----5:R0:W-:Y:S03]  /*2b410*/  STL.64 [R1+0x1610], R16 ;  /* 0x0016101001007387 */ /* 0x0201e60000100a00 */
[----:B0-----:R-:W2:Y:S01]  /*2b420*/  LDL.LU R16, [R1+0x400] ;  /* 0x0004000001107983 */ /* 0x001ea20000300800 */
[----:B------:R-:W2:Y:S02]  /*2b430*/  LDL.LU R17, [R1+0x404] ;  /* 0x0004040001117983 */ /* 0x000ea40000300800 */
[----:B------:R-:W5:Y:S02]  /*2b440*/  LDL.LU R18, [R1+0x408] ;  /* 0x0004080001127983 */ /* 0x000f640000300800 */
[----:B------:R-:W5:Y:S02]  /*2b450*/  LDL.LU R19, [R1+0x40c] ;  /* 0x00040c0001137983 */ /* 0x000f640000300800 */
[----:B------:R-:W-:Y:S01]  /*2b460*/  IMAD.MOV.U32 R11, RZ, RZ, R3 ;  /* 0x000000ffff0b7224 */ /* 0x000fe200078e0003 */
[----:B------:R-:W-:-:S02]  /*2b470*/  MOV R25, R5 ;  /* 0x0000000500197202 */ /* 0x000fc40000000f00 */
[----:B------:R-:W4:Y:S02]  /*2b480*/  LDL.LU R5, [R1+0x1748] ;  /* 0x0017480001057983 */ /* 0x000f240000300800 */
[----:B------:R-:W-:-:S05]  /*2b490*/  MOV R24, R11 ;  /* 0x0000000b00187202 */ /* 0x000fca0000000f00 */
[----:B------:R-:W-:Y:S04]  /*2b4a0*/  STL.64 [R1+0x1698], R24 ;  /* 0x0016981801007387 */ /* 0x000fe80000100a00 */
[----:B-----5:R-:W-:Y:S01]  /*2b4b0*/  STL.64 [R1+0x1630], R18 ;  /* 0x0016301201007387 */ /* 0x020fe20000100a00 */
[----:B--2---:R0:W-:Y:S03]  /*2b4c0*/  STL.64 [R1+0x1628], R16 ;  /* 0x0016281001007387 */ /* 0x0041e60000100a00 */
[----:B0-----:R-:W2:Y:S01]  /*2b4d0*/  LDL.LU R16, [R1+0xd0] ;  /* 0x0000d00001107983 */ /* 0x001ea20000300800 */
[----:B------:R-:W2:Y:S02]  /*2b4e0*/  LDL.LU R17, [R1+0xd4] ;  /* 0x0000d40001117983 */ /* 0x000ea40000300800 */
[----:B------:R-:W5:Y:S02]  /*2b4f0*/  LDL.LU R18, [R1+0xd8] ;  /* 0x0000d80001127983 */ /* 0x000f640000300800 */
[----:B------:R-:W5:Y:S02]  /*2b500*/  LDL.LU R19, [R1+0xdc] ;  /* 0x0000dc0001137983 */ /* 0x000f640000300800 */
[----:B------:R-:W-:Y:S01]  /*2b510*/  IMAD.MOV.U32 R24, RZ, RZ, R6 ;  /* 0x000000ffff187224 */ /* 0x000fe200078e0006 */
[----:B-----5:R-:W-:Y:S01]  /*2b520*/  STL.64 [R1+0x1640], R18 ;  /* 0x0016401201007387 */ /* 0x020fe20000100a00 */
[----:B--2---:R0:W-:Y:S03]  /*2b530*/  STL.64 [R1+0x1638], R16 ;  /* 0x0016381001007387 */ /* 0x0041e60000100a00 */
[----:B0-----:R-:W2:Y:S01]  /*2b540*/  LDL.LU R16, [R1+0x430] ;  /* 0x0004300001107983 */ /* 0x001ea20000300800 */
[----:B------:R-:W2:Y:S02]  /*2b550*/  LDL.LU R17, [R1+0x434] ;  /* 0x0004340001117983 */ /* 0x000ea40000300800 */
[----:B------:R-:W5:Y:S02]  /*2b560*/  LDL.LU R18, [R1+0x438] ;  /* 0x0004380001127983 */ /* 0x000f640000300800 */
[----:B------:R-:W5:Y:S01]  /*2b570*/  LDL.LU R19, [R1+0x43c] ;  /* 0x00043c0001137983 */ /* 0x000f620000300800 */
[----:B------:R-:W-:Y:S01]  /*2b580*/  MOV R25, R7 ;  /* 0x0000000700197202 */ /* 0x000fe20000000f00 */
[----:B------:R-:W4:Y:S01]  /*2b590*/  LDL.LU R6, [R1+0x1744] ;  /* 0x0017440001067983 */ /* 0x000f220000300800 */
[----:B------:R-:W4:Y:S03]  /*2b5a0*/  LDL.LU R7, [R1+0x1740] ;  /* 0x0017400001077983 */ /* 0x000f260000300800 */
[----:B------:R-:W-:Y:S04]  /*2b5b0*/  STL.64 [R1+0x16c0], R24 ;  /* 0x0016c01801007387 */ /* 0x000fe80000100a00 */
[----:B-----5:R-:W-:Y:S01]  /*2b5c0*/  STL.64 [R1+0x1658], R18 ;  /* 0x0016581201007387 */ /* 0x020fe20000100a00 */
[----:B--2---:R0:W-:Y:S03]  /*2b5d0*/  STL.64 [R1+0x1650], R16 ;  /* 0x0016501001007387 */ /* 0x0041e60000100a00 */
[----:B0-----:R-:W2:Y:S01]  /*2b5e0*/  LDL.LU R16, [R1+0x190] ;  /* 0x0001900001107983 */ /* 0x001ea20000300800 */
[----:B------:R-:W2:Y:S02]  /*2b5f0*/  LDL.LU R17, [R1+0x194] ;  /* 0x0001940001117983 */ /* 0x000ea40000300800 */
[----:B------:R-:W5:Y:S02]  /*2b600*/  LDL.LU R18, [R1+0x198] ;  /* 0x0001980001127983 */ /* 0x000f640000300800 */
[----:B------:R-:W5:Y:S01]  /*2b610*/  LDL.LU R19, [R1+0x19c] ;  /* 0x00019c0001137983 */ /* 0x000f620000300800 */
[----:B------:R-:W-:Y:S01]  /*2b620*/  MOV R24, R0 ;  /* 0x0000000000187202 */ /* 0x000fe20000000f00 */
[----:B-----5:R-:W-:Y:S01]  /*2b630*/  STL.64 [R1+0x1668], R18 ;  /* 0x0016681201007387 */ /* 0x020fe20000100a00 */
[----:B--2---:R0:W-:Y:S03]  /*2b640*/  STL.64 [R1+0x1660], R16 ;  /* 0x0016601001007387 */ /* 0x0041e60000100a00 */
[----:B0-----:R-:W2:Y:S01]  /*2b650*/  LDL.LU R16, [R1+0x460] ;  /* 0x0004600001107983 */ /* 0x001ea20000300800 */
[----:B------:R-:W2:Y:S02]  /*2b660*/  LDL.LU R17, [R1+0x464] ;  /* 0x0004640001117983 */ /* 0x000ea40000300800 */
[----:B------:R-:W5:Y:S02]  /*2b670*/  LDL.LU R18, [R1+0x468] ;  /* 0x0004680001127983 */ /* 0x000f640000300800 */
[----:B------:R-:W5:Y:S01]  /*2b680*/  LDL.LU R19, [R1+0x46c] ;  /* 0x00046c0001137983 */ /* 0x000f620000300800 */
[----:B------:R-:W-:Y:S01]  /*2b690*/  MOV R25, R2 ;  /* 0x0000000200197202 */ /* 0x000fe20000000f00 */
[----:B------:R-:W3:Y:S01]  /*2b6a0*/  LDL.LU R0, [R1+0x173c] ;  /* 0x00173c0001007983 */ /* 0x000ee20000300800 */
[----:B------:R-:W3:Y:S03]  /*2b6b0*/  LDL.LU R2, [R1+0x1738] ;  /* 0x0017380001027983 */ /* 0x000ee60000300800 */
[----:B------:R-:W-:Y:S04]  /*2b6c0*/  STL.64 [R1+0x16e8], R24 ;  /* 0x0016e81801007387 */ /* 0x000fe80000100a00 */
[----:B-----5:R-:W-:Y:S01]  /*2b6d0*/  STL.64 [R1+0x1680], R18 ;  /* 0x0016801201007387 */ /* 0x020fe20000100a00 */
[----:B--2---:R0:W-:Y:S03]  /*2b6e0*/  STL.64 [R1+0x1678], R16 ;  /* 0x0016781001007387 */ /* 0x0041e60000100a00 */
[----:B0-----:R-:W2:Y:S01]  /*2b6f0*/  LDL.LU R16, [R1+0x1a0] ;  /* 0x0001a00001107983 */ /* 0x001ea20000300800 */
[----:B------:R-:W2:Y:S02]  /*2b700*/  LDL.LU R17, [R1+0x1a4] ;  /* 0x0001a40001117983 */ /* 0x000ea40000300800 */
[----:B------:R-:W5:Y:S02]  /*2b710*/  LDL.LU R18, [R1+0x1a8] ;  /* 0x0001a80001127983 */ /* 0x000f640000300800 */
[----:B------:R-:W5:Y:S02]  /*2b720*/  LDL.LU R19, [R1+0x1ac] ;  /* 0x0001ac0001137983 */ /* 0x000f640000300800 */
[----:B---3--:R-:W-:Y:S01]  /*2b730*/  IMAD.MOV.U32 R24, RZ, RZ, R29 ;  /* 0x000000ffff187224 */ /* 0x008fe200078e001d */
[----:B------:R-:W-:-:S05]  /*2b740*/  MOV R25, R28 ;  /* 0x0000001c00197202 */ /* 0x000fca0000000f00 */
[----:B------:R-:W-:Y:S04]  /*2b750*/  STL.64 [R1+0x1710], R24 ;  /* 0x0017101801007387 */ /* 0x000fe80000100a00 */
[----:B-----5:R-:W-:Y:S01]  /*2b760*/  STL.64 [R1+0x1690], R18 ;  /* 0x0016901201007387 */ /* 0x020fe20000100a00 */
        /* <DEDUP_REMOVED lines=16> */
[----:B------:R-:W3:Y:S01]  /*2b870*/  LDL.LU R19, [R1+0x4cc] ;  /* 0x0004cc0001137983 */ /* 0x000ee20000300800 */
[----:B------:R-:W4:Y:S01]  /*2b880*/  LDL.LU R8, [R1+0x370] ;  /* 0x0003700001087983 */ /* 0x000f220000300800 */
[----:B------:R-:W4:Y:S02]  /*2b890*/  LDL.LU R9, [R1+0x374] ;  /* 0x0003740001097983 */ /* 0x000f240000300800 */
[----:B------:R-:W4:Y:S02]  /*2b8a0*/  LDL.LU R10, [R1+0x378] ;  /* 0x00037800010a7983 */ /* 0x000f240000300800 */
[----:B------:R-:W4:Y:S01]  /*2b8b0*/  LDL.LU R11, [R1+0x37c] ;  /* 0x00037c00010b7983 */ /* 0x000f220000300800 */
        /* <DEDUP_REMOVED lines=18> */
[----:B------:R-:W-:-:S02]  /*2b9e0*/  MOV R24, R2 ;  /* 0x0000000200187202 */ /* 0x000fc40000000f00 */
[----:B------:R-:W-:-:S07]  /*2b9f0*/  MOV R25, R0 ;  /* 0x0000000000197202 */ /* 0x000fce0000000f00 */
[-C--:B----4-:R-:W-:Y:S01]  /*2ba00*/  HMMA.16816.F32 R8, R4, R24.reuse, R8 ;  /* 0x000000180408723c */ /* 0x090fe20000001808 */
[----:B---3--:R-:W-:Y:S01]  /*2ba10*/  STL.64 [R1+0x1708], R18 ;  /* 0x0017081201007387 */ /* 0x008fe20000100a00 */
[----:B--2---:R0:W-:Y:S03]  /*2ba20*/  STL.64 [R1+0x1700], R16 ;  /* 0x0017001001007387 */ /* 0x0041e60000100a00 */
[----:B0-----:R-:W2:Y:S01]  /*2ba30*/  LDL.LU R16, [R1+0x500] ;  /* 0x0005000001107983 */ /* 0x001ea20000300800 */
[----:B------:R-:W2:Y:S02]  /*2ba40*/  LDL.LU R17, [R1+0x504] ;  /* 0x0005040001117983 */ /* 0x000ea40000300800 */
[----:B------:R-:W3:Y:S02]  /*2ba50*/  LDL.LU R18, [R1+0x508] ;  /* 0x0005080001127983 */ /* 0x000ee40000300800 */
[----:B------:R-:W3:Y:S01]  /*2ba60*/  LDL.LU R19, [R1+0x50c] ;  /* 0x00050c0001137983 */ /* 0x000ee20000300800 */
[----:B-1----:R-:W-:Y:S01]  /*2ba70*/  MOV R3, R15 ;  /* 0x0000000f00037202 */ /* 0x002fe20000000f00 */
[----:B---3--:R-:W-:Y:S01]  /*2ba80*/  STL.64 [R1+0x1720], R18 ;  /* 0x0017201201007387 */ /* 0x008fe20000100a00 */
[----:B--2---:R0:W-:Y:S03]  /*2ba90*/  STL.64 [R1+0x1718], R16 ;  /* 0x0017181001007387 */ /* 0x0041e60000100a00 */
[----:B0-----:R-:W2:Y:S01]  /*2baa0*/  LDL.LU R16, [R1+0x1e0] ;  /* 0x0001e00001107983 */ /* 0x001ea20000300800 */
[----:B------:R-:W2:Y:S02]  /*2bab0*/  LDL.LU R17, [R1+0x1e4] ;  /* 0x0001e40001117983 */ /* 0x000ea40000300800 */
[----:B------:R-:W2:Y:S02]  /*2bac0*/  LDL.LU R18, [R1+0x1e8] ;  /* 0x0001e80001127983 */ /* 0x000ea40000300800 */
[----:B------:R-:W2:Y:S01]  /*2bad0*/  LDL.LU R19, [R1+0x1ec] ;  /* 0x0001ec0001137983 */ /* 0x000ea20000300800 */
[----:B------:R-:W-:Y:S01]  /*2bae0*/  STL [R1+0x157c], R3 ;  /* 0x00157c0301007387 */ /* 0x000fe20000100800 */
[----:B------:R-:W-:Y:S02]  /*2baf0*/  STL.64 [R1+0xf8], R22 ;  /* 0x0000f81601007387 */ /* 0x000fe40000100a00 */
[----:B------:R-:W-:Y:S02]  /*2bb00*/  STL.64 [R1+0x540], R8 ;  /* 0x0005400801007387 */ /* 0x000fe40000100a00 */
[----:B------:R0:W-:Y:S02]  /*2bb10*/  STL.64 [R1+0x548], R10 ;  /* 0x0005480a01007387 */ /* 0x0001e40000100a00 */
[----:B0-----:R-:W2:Y:S01]  /*2bb20*/  LDL.LU.64 R10, [R1+0x1730] ;  /* 0x00173000010a7983 */ /* 0x001ea20000300a00 */
[----:B------:R-:W2:Y:S02]  /*2bb30*/  LDL.LU.64 R8, [R1+0x1728] ;  /* 0x0017280001087983 */ /* 0x000ea40000300a00 */
[----:B------:R-:W-:Y:S01]  /*2bb40*/  STL [R1+0xe8], R14 ;  /* 0x0000e80e01007387 */ /* 0x000fe20000100800 */
[----:B--2---:R-:W-:Y:S01]  /*2bb50*/  HMMA.16816.F32 R24, R8, R24, R16 ;  /* 0x000000180818723c */ /* 0x004fe20000001810 */
[----:B------:R-:W2:Y:S01]  /*2bb60*/  LDL.LU.64 R18, [R1+0x1720] ;  /* 0x0017200001127983 */ /* 0x000ea20000300a00 */
[----:B------:R-:W2:Y:S11]  /*2bb70*/  LDL.LU.64 R16, [R1+0x1718] ;  /* 0x0017180001107983 */ /* 0x000eb60000300a00 */
[----:B------:R-:W-:Y:S10]  /*2bb80*/  @!UPT UIADD3 URZ, URZ, URZ, URZ ;  /* 0x0000003f3f3ff290 */ /* 0x000ff4000fffe03f */
[----:B------:R0:W-:Y:S01]  /*2bb90*/  STL.64 [R1+0x530], R24 ;  /* 0x0005301801007387 */ /* 0x0001e20000100a00 */
[----:B------:R-:W-:Y:S03]  /*2bba0*/  STL.64 [R1+0x538], R26 ;  /* 0x0005381a01007387 */ /* 0x000fe60000100a00 */
[----:B0-----:R-:W2:Y:S02]  /*2bbb0*/  LDL.LU.64 R24, [R1+0x1710] ;  /* 0x0017100001187983 */ /* 0x001ea40000300a00 */
[-C--:B--2---:R-:W-:Y:S11]  /*2bbc0*/  HMMA.16816.F32 R16, R4, R24.reuse, R16 ;  /* 0x000000180410723c */ /* 0x084ff60000001810 */
[----:B------:R-:W-:Y:S11]  /*2bbd0*/  @!UPT UIADD3 URZ, URZ, URZ, URZ ;  /* 0x0000003f3f3ff290 */ /* 0x000ff6000fffe03f */
[----:B------:R-:W-:Y:S01]  /*2bbe0*/  @!UPT UIADD3 URZ, URZ, URZ, URZ ;  /* 0x0000003f3f3ff290 */ /* 0x000fe2000fffe03f */
[----:B------:R-:W-:Y:S01]  /*2bbf0*/  STL.64 [R1+0x520], R16 ;  /* 0x0005201001007387 */ /* 0x000fe20000100a00 */
[----:B------:R0:W-:Y:S03]  /*2bc00*/  STL.64 [R1+0x528], R18 ;  /* 0x0005281201007387 */ /* 0x0001e60000100a00 */
[----:B0-----:R-:W2:Y:S01]  /*2bc10*/  LDL.LU.64 R18, [R1+0x1708] ;  /* 0x0017080001127983 */ /* 0x001ea20000300a00 */
[----:B------:R-:W2:Y:S02]  /*2bc20*/  LDL.LU.64 R16, [R1+0x1700] ;  /* 0x0017000001107983 */ /* 0x000ea40000300a00 */
        /* <DEDUP_REMOVED lines=85> */
[----:B------:R-:W2:Y:S11]  /*2c180*/  LDL.LU.64 R16, [R1+0x1608] ;  /* 0x0016080001107983 */ /* 0x000eb60000300a00 */
[----:B------:R-:W-:Y:S11]  /*2c190*/  @!UPT UIADD3 URZ, URZ, URZ, URZ ;  /* 0x0000003f3f3ff290 */ /* 0x000ff6000fffe03f */
[----:B------:R-:W-:Y:S01]  /*2c1a0*/  STL.64 [R1+0x450], R24 ;  /* 0x0004501801007387 */ /* 0x000fe20000100a00 */
[----:B------:R0:W-:Y:S03]  /*2c1b0*/  STL.64 [R1+0x458], R26 ;  /* 0x0004581a01007387 */ /* 0x0001e60000100a00 */
[----:B0-----:R-:W2:Y:S01]  /*2c1c0*/  LDL.LU.64 R26, [R1+0x1600] ;  /* 0x00160000011a7983 */ /* 0x001ea20000300a00 */
[----:B------:R-:W2:Y:S02]  /*2c1d0*/  LDL.LU.64 R24, [R1+0x15f8] ;  /* 0x0015f80001187983 */ /* 0x000ea40000300a00 */
        /* <DEDUP_REMOVED lines=8> */
[----:B------:R-:W2:Y:S11]  /*2c260*/  LDL.LU R27, [R1+0x15e0] ;  /* 0x0015e000011b7983 */ /* 0x000eb60000300800 */
[----:B------:R-:W-:Y:S11]  /*2c270*/  @!UPT UIADD3 URZ, URZ, URZ, URZ ;  /* 0x0000003f3f3ff290 */ /* 0x000ff6000fffe03f */
[----:B------:R-:W-:Y:S01]  /*2c280*/  STL.64 [R1+0x430], R16 ;  /* 0x0004301001007387 */ /* 0x000fe20000100a00 */
[----:B------:R0:W-:Y:S03]  /*2c290*/  STL.64 [R1+0x438], R18 ;  /* 0x0004381201007387 */ /* 0x0001e60000100a00 */
[----:B0-----:R-:W3:Y:S01]  /*2c2a0*/  LDL.LU.64 R18, [R1+0x15d8] ;  /* 0x0015d80001127983 */ /* 0x001ee20000300a00 */
[----:B------:R-:W3:Y:S02]  /*2c2b0*/  LDL.LU.64 R16, [R1+0x15d0] ;  /* 0x0015d00001107983 */ /* 0x000ee40000300a00 */
[-C--:B---3--:R-:W-:Y:S11]  /*2c2c0*/  HMMA.16816.F32 R16, R4, R20.reuse, R16 ;  /* 0x000000140410723c */ /* 0x088ff60000001810 */
[----:B------:R-:W-:Y:S11]  /*2c2d0*/  @!UPT UIADD3 URZ, URZ, URZ, URZ ;  /* 0x0000003f3f3ff290 */ /* 0x000ff6000fffe03f */
[----:B------:R-:W-:Y:S01]  /*2c2e0*/  @!UPT UIADD3 URZ, URZ, URZ, URZ ;  /* 0x0000003f3f3ff290 */ /* 0x000fe2000fffe03f */
[----:B------:R-:W-:Y:S01]  /*2c2f0*/  STL.64 [R1+0x420], R16 ;  /* 0x0004201001007387 */ /* 0x000fe20000100a00 */
[----:B------:R0:W-:Y:S03]  /*2c300*/  STL.64 [R1+0x428], R18 ;  /* 0x0004281201007387 */ /* 0x0001e60000100a00 */
[----:B0-----:R-:W3:Y:S01]  /*2c310*/  LDL.LU.64 R18, [R1+0x15c8] ;  /* 0x0015c80001127983 */ /* 0x001ee20000300a00 */
[----:B------:R-:W3:Y:S02]  /*2c320*/  LDL.LU.64 R16, [R1+0x15c0] ;  /* 0x0015c00001107983 */ /* 0x000ee40000300a00 */
[----:B---3--:R-:W-:Y:S01]  /*2c330*/  HMMA.16816.F32 R20, R8, R20, R16 ;  /* 0x000000140814723c */ /* 0x008fe20000001810 */
[----:B------:R-:W3:Y:S01]  /*2c340*/  LDL.LU.64 R18, [R1+0x15b8] ;  /* 0x0015b80001127983 */ /* 0x000ee20000300a00 */
[----:B------:R-:W3:Y:S11]  /*2c350*/  LDL.LU.64 R16, [R1+0x15b0] ;  /* 0x0015b00001107983 */ /* 0x000ef60000300a00 */
[----:B------:R-:W-:Y:S10]  /*2c360*/  @!UPT UIADD3 URZ, URZ, URZ, URZ ;  /* 0x0000003f3f3ff290 */ /* 0x000ff4000fffe03f */
[----:B------:R-:W-:Y:S01]  /*2c370*/  STL.64 [R1+0x410], R20 ;  /* 0x0004101401007387 */ /* 0x000fe20000100a00 */
[----:B------:R0:W-:Y:S03]  /*2c380*/  STL.64 [R1+0x418], R22 ;  /* 0x0004181601007387 */ /* 0x0001e60000100a00 */
[----:B0-----:R-:W4:Y:S01]  /*2c390*/  LDL.LU.64 R22, [R1+0x15a8] ;  /* 0x0015a80001167983 */ /* 0x001f220000300a00 */
[----:B------:R-:W4:Y:S02]  /*2c3a0*/  LDL.LU.64 R20, [R1+0x15a0] ;  /* 0x0015a00001147983 */ /* 0x000f240000300a00 */
[----:B------:R-:W-:Y:S01]  /*2c3b0*/  STL [R1+0x158c], R8 ;  /* 0x00158c0801007387 */ /* 0x000fe20000100800 */
[-C--:B----4-:R-:W-:Y:S08]  /*2c3c0*/  HMMA.16816.F32 R20, R4, R12.reuse, R20 ;  /* 0x0000000c0414723c */ /* 0x090ff00000001814 */
[----:B---3--:R-:W-:Y:S11]  /*2c3d0*/  HMMA.16816.F32 R12, R8, R12, R16 ;  /* 0x0000000c080c723c */ /* 0x008ff60000001810 */
[----:B------:R-:W-:Y:S04]  /*2c3e0*/  @!UPT UIADD3 URZ, URZ, URZ, URZ ;  /* 0x0000003f3f3ff290 */ /* 0x000fe8000fffe03f */
[----:B------:R0:W-:Y:S01]  /*2c3f0*/  STL.64 [R1+0x400], R20 ;  /* 0x0004001401007387 */ /* 0x0001e20000100a00 */
[----:B------:R1:W-:Y:S02]  /*2c400*/  STL.64 [R1+0x408], R22 ;  /* 0x0004081601007387 */ /* 0x0003e40000100a00 */
[----:B------:R-:W-:Y:S05]  /*2c410*/  STL [R1+0x1588], R9 ;  /* 0x0015880901007387 */ /* 0x000fea0000100800 */
[----:B------:R-:W-:Y:S01]  /*2c420*/  STL.64 [R1+0x3f0], R12 ;  /* 0x0003f00c01007387 */ /* 0x000fe20000100a00 */
[----:B------:R-:W-:Y:S01]  /*2c430*/  STL.64 [R1+0x3f8], R14 ;  /* 0x0003f80e01007387 */ /* 0x000fe20000100a00 */
[----:B------:R-:W-:Y:S02]  /*2c440*/  STL [R1+0x1584], R10 ;  /* 0x0015840a01007387 */ /* 0x000fe40000100800 */
[----:B------:R-:W-:Y:S02]  /*2c450*/  STL [R1+0x1580], R11 ;  /* 0x0015800b01007387 */ /* 0x000fe40000100800 */
[----:B------:R-:W3:Y:S01]  /*2c460*/  LDL.LU R16, [R1+0x320] ;  /* 0x0003200001107983 */ /* 0x000ee20000300800 */
[----:B------:R-:W3:Y:S01]  /*2c470*/  LDL.LU R17, [R1+0x324] ;  /* 0x0003240001117983 */ /* 0x000ee20000300800 */
[----:B------:R-:W4:Y:S02]  /*2c480*/  LDL.LU R18, [R1+0x328] ;  /* 0x0003280001127983 */ /* 0x000f240000300800 */
[----:B------:R-:W4:Y:S01]  /*2c490*/  LDL.LU R19, [R1+0x32c] ;  /* 0x00032c0001137983 */ /* 0x000f220000300800 */
[----:B--2---:R-:W2:Y:S04]  /*2c4a0*/  LDSM.16.M88.4 R8, [R27+0x23800] ;  /* 0x023800001b08783b */ /* 0x004ea80000000200 */
[----:B----4-:R-:W-:Y:S01]  /*2c4b0*/  STL.64 [R1+0x13f0], R18 ;  /* 0x0013f01201007387 */ /* 0x010fe20000100a00 */
[----:B---3--:R-:W-:Y:S02]  /*2c4c0*/  STL.64 [R1+0x13e8], R16 ;  /* 0x0013e81001007387 */ /* 0x008fe40000100a00 */
[----:B0-----:R-:W3:Y:S02]  /*2c4d0*/  LDL.LU R20, [R1+0x6a0] ;  /* 0x0006a00001147983 */ /* 0x001ee40000300800 */
[----:B------:R-:W3:Y:S01]  /*2c4e0*/  LDL.LU R21, [R1+0x6a4] ;  /* 0x0006a40001157983 */ /* 0x000ee20000300800 */
[----:B-1----:R-:W4:Y:S01]  /*2c4f0*/  LDL.LU R22, [R1+0x6a8] ;  /* 0x0006a80001167983 */ /* 0x002f220000300800 */
[----:B------:R-:W4:Y:S02]  /*2c500*/  LDL.LU R23, [R1+0x6ac] ;  /* 0x0006ac0001177983 */ /* 0x000f240000300800 */
[----:B--2---:R-:W-:Y:S01]  /*2c510*/  IMAD.MOV.U32 R13, RZ, RZ, R8 ;  /* 0x000000ffff0d7224 */ /* 0x004fe200078e0008 */
[----:B------:R-:W-:Y:S01]  /*2c520*/  MOV R12, R9 ;  /* 0x00000009000c7202 */ /* 0x000fe20000000f00 */
[----:B------:R-:W0:Y:S04]  /*2c530*/  LDSM.16.M88.4 R16, [R27+0x24400] ;  /* 0x024400001b10783b */ /* 0x000e280000000200 */
[----:B----4-:R-:W-:Y:S01]  /*2c540*/  STL.64 [R1+0x1400], R22 ;  /* 0x0014001601007387 */ /* 0x010fe20000100a00 */
[----:B---3--:R1:W-:Y:S03]  /*2c550*/  STL.64 [R1+0x13f8], R20 ;  /* 0x0013f81401007387 */ /* 0x0083e60000100a00 */
[----:B-1----:R-:W2:Y:S01]  /*2c560*/  LDL.LU R20, [R1+0x340] ;  /* 0x0003400001147983 */ /* 0x002ea20000300800 */
[----:B------:R-:W2:Y:S02]  /*2c570*/  LDL.LU R21, [R1+0x344] ;  /* 0x0003440001157983 */ /* 0x000ea40000300800 */
[----:B------:R-:W3:Y:S02]  /*2c580*/  LDL.LU R22, [R1+0x348] ;  /* 0x0003480001167983 */ /* 0x000ee40000300800 */
[----:B------:R-:W3:Y:S02]  /*2c590*/  LDL.LU R23, [R1+0x34c] ;  /* 0x00034c0001177983 */ /* 0x000ee40000300800 */
[----:B---3--:R-:W-:Y:S01]  /*2c5a0*/  STL.64 [R1+0x1410], R22 ;  /* 0x0014101601007387 */ /* 0x008fe20000100a00 */
[----:B--2---:R1:W-:Y:S03]  /*2c5b0*/  STL.64 [R1+0x1408], R20 ;  /* 0x0014081401007387 */ /* 0x0043e60000100a00 */
[----:B-1----:R-:W2:Y:S01]  /*2c5c0*/  LDL.LU R20, [R1+0x690] ;  /* 0x0006900001147983 */ /* 0x002ea20000300800 */
[----:B------:R-:W2:Y:S02]  /*2c5d0*/  LDL.LU R21, [R1+0x694] ;  /* 0x0006940001157983 */ /* 0x000ea40000300800 */
[----:B------:R-:W3:Y:S02]  /*2c5e0*/  LDL.LU R22, [R1+0x698] ;  /* 0x0006980001167983 */ /* 0x000ee40000300800 */
[----:B------:R-:W3:Y:S01]  /*2c5f0*/  LDL.LU R23, [R1+0x69c] ;  /* 0x00069c0001177983 */ /* 0x000ee20000300800 */
[----:B0-----:R-:W-:Y:S01]  /*2c600*/  MOV R3, R17 ;  /* 0x0000001100037202 */ /* 0x001fe20000000f00 */
[----:B---3--:R-:W-:Y:S01]  /*2c610*/  STL.64 [R1+0x1420], R22 ;  /* 0x0014201601007387 */ /* 0x008fe20000100a00 */
[----:B--2---:R-:W-:Y:S02]  /*2c620*/  STL.64 [R1+0x1418], R20 ;  /* 0x0014181401007387 */ /* 0x004fe40000100a00 */
[----:B------:R-:W-:Y:S02]  /*2c630*/  STL.64 [R1+0xd8], R10 ;  /* 0x0000d80a01007387 */ /* 0x000fe40000100a00 */
[----:B------:R-:W0:Y:S04]  /*2c640*/  LDSM.16.M88.4 R8, [R27+0x23c00] ;  /* 0x023c00001b08783b */ /* 0x000e280000000200 */
[----:B------:R-:W-:Y:S01]  /*2c650*/  LDSM.16.M88.4 R20, [R27+0x25800] ;  /* 0x025800001b14783b */ /* 0x000fe20000000200 */
[----:B0-----:R-:W-:-:S03]  /*2c660*/  MOV R2, R8 ;  /* 0x0000000800027202 */ /* 0x001fc60000000f00 */
[----:B------:R-:W-:Y:S01]  /*2c670*/  STL.64 [R1+0xc8], R10 ;  /* 0x0000c80a01007387 */ /* 0x000fe20000100a00 */
[----:B------:R-:W-:Y:S02]  /*2c680*/  MOV R0, R9 ;  /* 0x0000000900007202 */ /* 0x000fe40000000f00 */
[----:B------:R-:W0:Y:S03]  /*2c690*/  LDSM.16.M88.4 R8, [R27+0x24000] ;  /* 0x024000001b08783b */ /* 0x000e260000000200 */
[----:B------:R-:W-:Y:S01]  /*2c6a0*/  STL [R1+0x1594], R0 ;  /* 0x0015940001007387 */ /* 0x000fe20000100800 */
[----:B------:R-:W-:Y:S02]  /*2c6b0*/  STL [R1+0x1590], R2 ;  /* 0x0015900201007387 */ /* 0x000fe40000100800 */
[----:B0-----:R-:W-:Y:S01]  /*2c6c0*/  IMAD.MOV.U32 R29, RZ, RZ, R8 ;  /* 0x000000ffff1d7224 */ /* 0x001fe200078e0008 */
[----:B------:R0:W-:Y:S04]  /*2c6d0*/  STL.64 [R1+0xb8], R10 ;  /* 0x0000b80a01007387 */ /* 0x0001e80000100a00 */
[----:B------:R-:W-:Y:S01]  /*2c6e0*/  STL [R1+0x1598], R29 ;  /* 0x0015981d01007387 */ /* 0x000fe20000100800 */
[----:B------:R-:W-:Y:S01]  /*2c6f0*/  STL.64 [R1+0xa8], R18 ;  /* 0x0000a81201007387 */ /* 0x000fe20000100a00 */
[----:B0-----:R-:W-:-:S02]  /*2c700*/  MOV R11, R16 ;  /* 0x00000010000b7202 */ /* 0x001fc40000000f00 */
[----:B------:R-:W0:Y:S01]  /*2c710*/  LDSM.16.M88.4 R16, [R27+0x24800] ;  /* 0x024800001b10783b */ /* 0x000e220000000200 */
[----:B------:R-:W-:Y:S01]  /*2c720*/  MOV R28, R9 ;  /* 0x00000009001c7202 */ /* 0x000fe20000000f00 */
[----:B0-----:R-:W-:Y:S02]  /*2c730*/  IMAD.MOV.U32 R9, RZ, RZ, R16 ;  /* 0x000000ffff097224 */ /* 0x001fe400078e0010 */
[----:B------:R-:W-:Y:S01]  /*2c740*/  STL.64 [R1+0x98], R18 ;  /* 0x0000981201007387 */ /* 0x000fe20000100a00 */
[----:B------:R-:W-:Y:S02]  /*2c750*/  MOV R10, R17 ;  /* 0x00000011000a7202 */ /* 0x000fe40000000f00 */
[----:B------:R-:W0:Y:S02]  /*2c760*/  LDSM.16.M88.4 R16, [R27+0x24c00] ;  /* 0x024c00001b10783b */ /* 0x000e240000000200 */
[----:B0-----:R-:W-:Y:S01]  /*2c770*/  MOV R2, R16 ;  /* 0x0000001000027202 */ /* 0x001fe20000000f00 */
[----:B------:R-:W-:Y:S01]  /*2c780*/  STL.64 [R1+0x88], R18 ;  /* 0x0000881201007387 */ /* 0x000fe20000100a00 */
[----:B------:R-:W-:-:S02]  /*2c790*/  MOV R8, R17 ;  /* 0x0000001100087202 */ /* 0x000fc40000000f00 */
[----:B------:R-:W0:Y:S04]  /*2c7a0*/  LDSM.16.M88.4 R16, [R27+0x25000] ;  /* 0x025000001b10783b */ /* 0x000e280000000200 */
[----:B0-----:R-:W-:Y:S01]  /*2c7b0*/  IMAD.MOV.U32 R15, RZ, RZ, R16 ;  /* 0x000000ffff0f7224 */ /* 0x001fe200078e0010 */
[----:B------:R-:W-:Y:S01]  /*2c7c0*/  STL.64 [R1+0x78], R18 ;  /* 0x0000781201007387 */ /* 0x000fe20000100a00 */
[----:B------:R-:W-:Y:S02]  /*2c7d0*/  MOV R14, R17 ;  /* 0x00000011000e7202 */ /* 0x000fe40000000f00 */
[----:B------:R-:W0:Y:S02]  /*2c7e0*/  LDSM.16.M88.4 R16, [R27+0x25400] ;  /* 0x025400001b10783b */ /* 0x000e240000000200 */
[----:B0-----:R-:W-:Y:S01]  /*2c7f0*/  MOV R29, R16 ;  /* 0x00000010001d7202 */ /* 0x001fe20000000f00 */
[----:B------:R-:W-:Y:S01]  /*2c800*/  STL.64 [R1+0x68], R18 ;  /* 0x0000681201007387 */ /* 0x000fe20000100a00 */
[----:B------:R-:W-:-:S02]  /*2c810*/  MOV R0, R17 ;  /* 0x0000001100007202 */ /* 0x000fc40000000f00 */
[----:B------:R-:W0:Y:S02]  /*2c820*/  LDSM.16.M88.4 R16, [R27+0x25c00] ;  /* 0x025c00001b10783b */ /* 0x000e240000000200 */
[----:B0-----:R0:W-:Y:S02]  /*2c830*/  STL.64 [R1+0x1560], R18 ;  /* 0x0015601201007387 */ /* 0x0011e40000100a00 */
[----:B------:R1:W-:Y:S02]  /*2c840*/  STL.64 [R1+0x1558], R16 ;  /* 0x0015581001007387 */ /* 0x0003e40000100a00 */
[----:B0-----:R-:W-:Y:S01]  /*2c850*/  IMAD.MOV.U32 R18, RZ, RZ, R15 ;  /* 0x000000ffff127224 */ /* 0x001fe200078e000f */
[----:B------:R-:W-:Y:S02]  /*2c860*/  MOV R19, R14 ;  /* 0x0000000e00137202 */ /* 0x000fe40000000f00 */
[----:B-1----:R-:W-:Y:S02]  /*2c870*/  MOV R16, R13 ;  /* 0x0000000d00107202 */ /* 0x002fe40000000f00 */
[----:B------:R-:W-:-:S02]  /*2c880*/  MOV R17, R12 ;  /* 0x0000000c00117202 */ /* 0x000fc40000000f00 */
[----:B------:R-:W0:Y:S04]  /*2c890*/  LDSM.16.M88.4 R12, [R27+0x26000] ;  /* 0x026000001b0c783b */ /* 0x000e280000000200 */
[----:B0-----:R-:W-:Y:S01]  /*2c8a0*/  STL.64 [R1+0x1550], R14 ;  /* 0x0015500e01007387 */ /* 0x001fe20000100a00 */
[----:B------:R0:W-:Y:S03]  /*2c8b0*/  STL.64 [R1+0x1548], R12 ;  /* 0x0015480c01007387 */ /* 0x0001e60000100a00 */
[----:B0-----:R-:W2:Y:S01]  /*2c8c0*/  LDL.LU R12, [R1+0x610] ;  /* 0x00061000010c7983 */ /* 0x001ea20000300800 */
[----:B------:R-:W2:Y:S02]  /*2c8d0*/  LDL.LU R13, [R1+0x614] ;  /* 0x00061400010d7983 */ /* 0x000ea40000300800 */
[----:B------:R-:W2:Y:S02]  /*2c8e0*/  LDL.LU R14, [R1+0x618] ;  /* 0x00061800010e7983 */ /* 0x000ea40000300800 */
[----:B------:R-:W2:Y:S01]  /*2c8f0*/  LDL.LU R15, [R1+0x61c] ;  /* 0x00061c00010f7983 */ /* 0x000ea20000300800 */
[----:B------:R0:W-:Y:S01]  /*2c900*/  STL [R1+0x1428], R27 ;  /* 0x0014281b01007387 */ /* 0x0001e20000100800 */
[----:B------:R-:W3:Y:S02]  /*2c910*/  LDL.LU R24, [R1+0x2d0] ;  /* 0x0002d00001187983 */ /* 0x000ee40000300800 */
[----:B------:R-:W3:Y:S02]  /*2c920*/  LDL.LU R25, [R1+0x2d4] ;  /* 0x0002d40001197983 */ /* 0x000ee40000300800 */
[----:B------:R-:W4:Y:S01]  /*2c930*/  LDL.LU R26, [R1+0x2d8] ;  /* 0x0002d800011a7983 */ /* 0x000f220000300800 */
[----:B0-----:R-:W4:Y:S04]  /*2c940*/  LDL.LU R27, [R1+0x2dc] ;  /* 0x0002dc00011b7983 */ /* 0x001f280000300800 */
[----:B----4-:R-:W-:Y:S01]  /*2c950*/  STL.64 [R1+0x1438], R26 ;  /* 0x0014381a01007387 */ /* 0x010fe20000100a00 */
[----:B---3--:R0:W-:Y:S03]  /*2c960*/  STL.64 [R1+0x1430], R24 ;  /* 0x0014301801007387 */ /* 0x0081e60000100a00 */
[----:B0-----:R-:W3:Y:S01]  /*2c970*/  LDL.LU R24, [R1+0x680] ;  /* 0x0006800001187983 */ /* 0x001ee20000300800 */
[----:B------:R-:W3:Y:S02]  /*2c980*/  LDL.LU R25, [R1+0x684] ;  /* 0x0006840001197983 */ /* 0x000ee40000300800 */
[----:B------:R-:W4:Y:S02]  /*2c990*/  LDL.LU R26, [R1+0x688] ;  /* 0x00068800011a7983 */ /* 0x000f240000300800 */
[----:B------:R-:W4:Y:S01]  /*2c9a0*/  LDL.LU R27, [R1+0x68c] ;  /* 0x00068c00011b7983 */ /* 0x000f220000300800 */
[----:B--2---:R-:W-:Y:S01]  /*2c9b0*/  HMMA.16816.F32 R12, R4, R16, R12 ;  /* 0x00000010040c723c */ /* 0x004fe2000000180c */
[----:B----4-:R-:W-:Y:S01]  /*2c9c0*/  STL.64 [R1+0x1448], R26 ;  /* 0x0014481a01007387 */ /* 0x010fe20000100a00 */
[----:B---3--:R0:W-:Y:S02]  /*2c9d0*/  STL.64 [R1+0x1440], R24 ;  /* 0x0014401801007387 */ /* 0x0081e40000100a00 */
[----:B0-----:R-:W-:Y:S01]  /*2c9e0*/  IMAD.MOV.U32 R24, RZ, RZ, R29 ;  /* 0x000000ffff187224 */ /* 0x001fe200078e001d */
[----:B------:R-:W-:Y:S01]  /*2c9f0*/  MOV R25, R0 ;  /* 0x0000000000197202 */ /* 0x000fe20000000f00 */
[----:B------:R-:W2:Y:S01]  /*2ca00*/  LDL.LU R29, [R1+0x1598] ;  /* 0x00159800011d7983 */ /* 0x000ea20000300800 */
[----:B------:R-:W3:Y:S03]  /*2ca10*/  LDL.LU R0, [R1+0x1594] ;  /* 0x0015940001007983 */ /* 0x000ee60000300800 */
[----:B------:R0:W-:Y:S02]  /*2ca20*/  STL.64 [R1+0x1468], R24 ;  /* 0x0014681801007387 */ /* 0x0001e40000100a00 */
[----:B0-----:R-:W-:-:S02]  /*2ca30*/  MOV R24, R18 ;  /* 0x0000001200187202 */ /* 0x001fc40000000f00 */
[----:B------:R-:W-:-:S05]  /*2ca40*/  MOV R25, R19 ;  /* 0x0000001300197202 */ /* 0x000fca0000000f00 */
[----:B------:R0:W-:Y:S01]  /*2ca50*/  STL.64 [R1+0x1490], R24 ;  /* 0x0014901801007387 */ /* 0x0001e20000100a00 */
[----:B------:R-:W-:Y:S02]  /*2ca60*/  STL.64 [R1+0x1570], R6 ;  /* 0x0015700601007387 */ /* 0x000fe40000100a00 */
[----:B------:R-:W-:Y:S02]  /*2ca70*/  STL.64 [R1+0x1568], R4 ;  /* 0x0015680401007387 */ /* 0x000fe40000100a00 */
[----:B------:R-:W-:Y:S01]  /*2ca80*/  STL.64 [R1+0x3e0], R12 ;  /* 0x0003e00c01007387 */ /* 0x000fe20000100a00 */
[----:B------:R-:W-:Y:S01]  /*2ca90*/  STL.64 [R1+0x3e8], R14 ;  /* 0x0003e80e01007387 */ /* 0x000fe20000100a00 */
[----:B0-----:R-:W-:Y:S01]  /*2caa0*/  IMAD.MOV.U32 R24, RZ, RZ, R2 ;  /* 0x000000ffff187224 */ /* 0x001fe200078e0002 */
[----:B------:R-:W-:Y:S02]  /*2cab0*/  MOV R25, R8 ;  /* 0x0000000800197202 */ /* 0x000fe40000000f00 */
[----:B------:R-:W4:Y:S01]  /*2cac0*/  LDL.LU R2, [R1+0x1590] ;  /* 0x0015900001027983 */ /* 0x000f220000300800 */
[----:B------:R-:W5:Y:S03]  /*2cad0*/  LDL.LU R8, [R1+0x158c] ;  /* 0x00158c0001087983 */ /* 0x000f660000300800 */
[----:B------:R-:W-:Y:S01]  /*2cae0*/  STL.64 [R1+0x14b8], R24 ;  /* 0x0014b81801007387 */ /* 0x000fe20000100a00 */
[----:B------:R-:W-:Y:S02]  /*2caf0*/  STL.64 [R1+0x58], R22 ;  /* 0x0000581601007387 */ /* 0x000fe40000100a00 */
[----:B------:R0:W-:Y:S02]  /*2cb00*/  STL.64 [R1+0x1450], R20 ;  /* 0x0014501401007387 */ /* 0x0001e40000100a00 */
[----:B0-----:R-:W2:Y:S01]  /*2cb10*/  LDL.LU R20, [R1+0x360] ;  /* 0x0003600001147983 */ /* 0x001ea20000300800 */
[----:B------:R-:W2:Y:S02]  /*2cb20*/  LDL.LU R21, [R1+0x364] ;  /* 0x0003640001157983 */ /* 0x000ea40000300800 */
[----:B------:R-:W2:Y:S02]  /*2cb30*/  LDL.LU R22, [R1+0x368] ;  /* 0x0003680001167983 */ /* 0x000ea40000300800 */
[----:B------:R-:W2:Y:S01]  /*2cb40*/  LDL.LU R23, [R1+0x36c] ;  /* 0x00036c0001177983 */ /* 0x000ea20000300800 */
[----:B------:R-:W-:Y:S01]  /*2cb50*/  MOV R24, R9 ;  /* 0x0000000900187202 */ /* 0x000fe20000000f00 */
[----:B--2---:R-:W-:Y:S01]  /*2cb60*/  STL.64 [R1+0x1460], R22 ;  /* 0x0014601601007387 */ /* 0x004fe20000100a00 */
[----:B------:R0:W-:Y:S03]  /*2cb70*/  STL.64 [R1+0x1458], R20 ;  /* 0x0014581401007387 */ /* 0x0001e60000100a00 */
[----:B0-----:R-:W2:Y:S01]  /*2cb80*/  LDL.LU R20, [R1+0x670] ;  /* 0x0006700001147983 */ /* 0x001ea20000300800 */
[----:B------:R-:W2:Y:S02]  /*2cb90*/  LDL.LU R21, [R1+0x674] ;  /* 0x0006740001157983 */ /* 0x000ea40000300800 */
[----:B------:R-:W2:Y:S02]  /*2cba0*/  LDL.LU R22, [R1+0x678] ;  /* 0x0006780001167983 */ /* 0x000ea40000300800 */
[----:B------:R-:W2:Y:S01]  /*2cbb0*/  LDL.LU R23, [R1+0x67c] ;  /* 0x00067c0001177983 */ /* 0x000ea20000300800 */
[----:B------:R-:W-:Y:S01]  /*2cbc0*/  MOV R25, R10 ;  /* 0x0000000a00197202 */ /* 0x000fe20000000f00 */
[----:B------:R-:W5:Y:S01]  /*2cbd0*/  LDL.LU R9, [R1+0x1588] ;  /* 0x0015880001097983 */ /* 0x000f620000300800 */
[----:B------:R-:W5:Y:S03]  /*2cbe0*/  LDL.LU R10, [R1+0x1584] ;  /* 0x00158400010a7983 */ /* 0x000f660000300800 */
[----:B------:R-:W-:Y:S04]  /*2cbf0*/  STL.64 [R1+0x14e0], R24 ;  /* 0x0014e01801007387 */ /* 0x000fe80000100a00 */
[----:B--2---:R-:W-:Y:S01]  /*2cc00*/  STL.64 [R1+0x1478], R22 ;  /* 0x0014781601007387 */ /* 0x004fe20000100a00 */
[----:B------:R0:W-:Y:S03]  /*2cc10*/  STL.64 [R1+0x1470], R20 ;  /* 0x0014701401007387 */ /* 0x0001e60000100a00 */
[----:B0-----:R-:W2:Y:S01]  /*2cc20*/  LDL.LU R20, [R1+0x2b0] ;  /* 0x0002b00001147983 */ /* 0x001ea20000300800 */
[----:B------:R-:W2:Y:S02]  /*2cc30*/  LDL.LU R21, [R1+0x2b4] ;  /* 0x0002b40001157983 */ /* 0x000ea40000300800 */
[----:B------:R-:W2:Y:S02]  /*2cc40*/  LDL.LU R22, [R1+0x2b8] ;  /* 0x0002b80001167983 */ /* 0x000ea40000300800 */
[----:B------:R-:W2:Y:S02]  /*2cc50*/  LDL.LU R23, [R1+0x2bc] ;  /* 0x0002bc0001177983 */ /* 0x000ea40000300800 */
[----:B------:R-:W-:Y:S01]  /*2cc60*/  IMAD.MOV.U32 R24, RZ, RZ, R11 ;  /* 0x000000ffff187224 */ /* 0x000fe200078e000b */
        /* <DEDUP_REMOVED lines=8> */
[----:B------:R-:W3:Y:S03]  /*2ccf0*/  LDL.LU R3, [R1+0x157c] ;  /* 0x00157c0001037983 */ /* 0x000ee60000300800 */
[----:B------:R-:W-:Y:S04]  /*2cd00*/  STL.64 [R1+0x1508], R24 ;  /* 0x0015081801007387 */ /* 0x000fe80000100a00 */
[----:B--2---:R-:W-:Y:S01]  /*2cd10*/  STL.64 [R1+0x14a0], R22 ;  /* 0x0014a01601007387 */ /* 0x004fe20000100a00 */
[----:B------:R0:W-:Y:S03]  /*2cd20*/  STL.64 [R1+0x1498], R20 ;  /* 0x0014981401007387 */ /* 0x0001e60000100a00 */
[----:B0-----:R-:W2:Y:S01]  /*2cd30*/  LDL.LU R20, [R1+0x210] ;  /* 0x0002100001147983 */ /* 0x001ea20000300800 */
[----:B------:R-:W2:Y:S02]  /*2cd40*/  LDL.LU R21, [R1+0x214] ;  /* 0x0002140001157983 */ /* 0x000ea40000300800 */
[----:B------:R-:W2:Y:S02]  /*2cd50*/  LDL.LU R22, [R1+0x218] ;  /* 0x0002180001167983 */ /* 0x000ea40000300800 */
[----:B------:R-:W2:Y:S01]  /*2cd60*/  LDL.LU R23, [R1+0x21c] ;  /* 0x00021c0001177983 */ /* 0x000ea20000300800 */
[----:B------:R-:W-:-:S02]  /*2cd70*/  MOV R24, R29 ;  /* 0x0000001d00187202 */ /* 0x000fc40000000f00 */
[----:B------:R-:W-:Y:S01]  /*2cd80*/  MOV R25, R28 ;  /* 0x0000001c00197202 */ /* 0x000fe20000000f00 */
[----:B------:R-:W3:Y:S04]  /*2cd90*/  LDL.LU R29, [R1+0x1578] ;  /* 0x00157800011d7983 */ /* 0x000ee80000300800 */
[----:B------:R-:W-:Y:S04]  /*2cda0*/  STL.64 [R1+0x1530], R24 ;  /* 0x0015301801007387 */ /* 0x000fe80000100a00 */
        /* <DEDUP_REMOVED lines=19> */
[----:B------:R-:W3:Y:S02]  /*2cee0*/  LDL.LU R13, [R1+0x624] ;  /* 0x00062400010d7983 */ /* 0x000ee40000300800 */
[----:B------:R-:W3:Y:S02]  /*2cef0*/  LDL.LU R14, [R1+0x628] ;  /* 0x00062800010e7983 */ /* 0x000ee40000300800 */
[----:B------:R-:W3:Y:S01]  /*2cf00*/  LDL.LU R15, [R1+0x62c] ;  /* 0x00062c00010f7983 */ /* 0x000ee20000300800 */
[----:B------:R-:W5:Y:S01]  /*2cf10*/  LDL.LU R4, [R1+0x270] ;  /* 0x0002700001047983 */ /* 0x000f620000300800 */
[----:B------:R-:W5:Y:S02]  /*2cf20*/  LDL.LU R5, [R1+0x274] ;  /* 0x0002740001057983 */ /* 0x000f640000300800 */
[----:B------:R-:W5:Y:S02]  /*2cf30*/  LDL.LU R6, [R1+0x278] ;  /* 0x0002780001067983 */ /* 0x000f640000300800 */
[----:B------:R-:W5:Y:S01]  /*2cf40*/  LDL.LU R7, [R1+0x27c] ;  /* 0x00027c0001077983 */ /* 0x000f620000300800 */
        /* <DEDUP_REMOVED lines=24> */
[----:B-----5:R-:W-:Y:S01]  /*2d0d0*/  HMMA.16816.F32 R16, R8, R16, R4 ;  /* 0x000000100810723c */ /* 0x020fe20000001804 */
[----:B--2---:R-:W-:Y:S01]  /*2d0e0*/  STL.64 [R1+0x1540], R22 ;  /* 0x0015401601007387 */ /* 0x004fe20000100a00 */
[----:B------:R0:W-:Y:S03]  /*2d0f0*/  STL.64 [R1+0x1538], R20 ;  /* 0x0015381401007387 */ /* 0x0001e60000100a00 */
[----:B0-----:R-:W2:Y:S01]  /*2d100*/  LDL.LU R20, [R1+0x250] ;  /* 0x0002500001147983 */ /* 0x001ea20000300800 */
[----:B------:R-:W2:Y:S02]  /*2d110*/  LDL.LU R21, [R1+0x254] ;  /* 0x0002540001157983 */ /* 0x000ea40000300800 */
[----:B------:R-:W2:Y:S02]  /*2d120*/  LDL.LU R22, [R1+0x258] ;  /* 0x0002580001167983 */ /* 0x000ea40000300800 */
[----:B------:R-:W2:Y:S01]  /*2d130*/  LDL.LU R23, [R1+0x25c] ;  /* 0x00025c0001177983 */ /* 0x000ea20000300800 */
[----:B------:R-:W5:Y:S01]  /*2d140*/  LDL.LU.64 R6, [R1+0x1570] ;  /* 0x0015700001067983 */ /* 0x000f620000300a00 */
[----:B------:R-:W5:Y:S11]  /*2d150*/  LDL.LU.64 R4, [R1+0x1568] ;  /* 0x0015680001047983 */ /* 0x000f760000300a00 */
[----:B------:R-:W-:Y:S02]  /*2d160*/  STL.64 [R1+0x3d0], R16 ;  /* 0x0003d01001007387 */ /* 0x000fe40000100a00 */
[----:B------:R0:W-:Y:S02]  /*2d170*/  STL.64 [R1+0x3d8], R18 ;  /* 0x0003d81201007387 */ /* 0x0001e40000100a00 */
[----:B0-----:R-:W2:Y:S01]  /*2d180*/  LDL.LU.64 R18, [R1+0x1560] ;  /* 0x0015600001127983 */ /* 0x001ea20000300a00 */
[----:B----4-:R-:W-:Y:S01]  /*2d190*/  IMAD.MOV.U32 R24, RZ, RZ, R2 ;  /* 0x000000ffff187224 */ /* 0x010fe200078e0002 */
[----:B---3--:R-:W-:Y:S01]  /*2d1a0*/  MOV R25, R0 ;  /* 0x0000000000197202 */ /* 0x008fe20000000f00 */
[----:B------:R-:W3:Y:S06]  /*2d1b0*/  LDL.LU.64 R16, [R1+0x1558] ;  /* 0x0015580001107983 */ /* 0x000eec0000300a00 */
[-C--:B-----5:R-:W-:Y:S01]  /*2d1c0*/  HMMA.16816.F32 R12, R4, R24.reuse, R12 ;  /* 0x00000018040c723c */ /* 0x0a0fe2000000180c */
[----:B--2---:R-:W-:Y:S11]  /*2d1d0*/  STL.64 [R1+0x48], R18 ;  /* 0x0000481201007387 */ /* 0x004ff60000100a00 */
[----:B------:R-:W-:Y:S11]  /*2d1e0*/  @!UPT UIADD3 URZ, URZ, URZ, URZ ;  /* 0x0000003f3f3ff290 */ /* 0x000ff6000fffe03f */
[----:B------:R-:W-:Y:S01]  /*2d1f0*/  STL.64 [R1+0x3c0], R12 ;  /* 0x0003c00c01007387 */ /* 0x000fe20000100a00 */
[----:B------:R0:W-:Y:S03]  /*2d200*/  STL.64 [R1+0x3c8], R14 ;  /* 0x0003c80e01007387 */ /* 0x0001e60000100a00 */
[----:B0-----:R-:W2:Y:S01]  /*2d210*/  LDL.LU.64 R14, [R1+0x1550] ;  /* 0x00155000010e7983 */ /* 0x001ea20000300a00 */
[----:B------:R-:W-:Y:S01]  /*2d220*/  HMMA.16816.F32 R24, R8, R24, R20 ;  /* 0x000000180818723c */ /* 0x000fe20000001814 */
[----:B------:R-:W4:Y:S02]  /*2d230*/  LDL.LU.64 R12, [R1+0x1548] ;  /* 0x00154800010c7983 */ /* 0x000f240000300a00 */
[----:B--2---:R-:W-:Y:S01]  /*2d240*/  STL.64 [R1+0x38], R14 ;  /* 0x0000380e01007387 */ /* 0x004fe20000100a00 */
[----:B------:R-:W2:Y:S02]  /*2d250*/  LDL.LU.64 R22, [R1+0x1540] ;  /* 0x0015400001167983 */ /* 0x000ea40000300a00 */
[----:B------:R-:W2:Y:S11]  /*2d260*/  LDL.LU.64 R20, [R1+0x1538] ;  /* 0x0015380001147983 */ /* 0x000eb60000300a00 */
[----:B------:R-:W-:Y:S06]  /*2d270*/  @!UPT UIADD3 URZ, URZ, URZ, URZ ;  /* 0x0000003f3f3ff290 */ /* 0x000fec000fffe03f */
[----:B------:R0:W-:Y:S01]  /*2d280*/  STL.64 [R1+0x3b0], R24 ;  /* 0x0003b01801007387 */ /* 0x0001e20000100a00 */
[----:B------:R-:W-:Y:S04]  /*2d290*/  STL.64 [R1+0x3b8], R26 ;  /* 0x0003b81a01007387 */ /* 0x000fe80000100a00 */
        /* <DEDUP_REMOVED lines=107> */
[----:B------:R-:W4:Y:S01]  /*2d950*/  LDL.LU.64 R22, [R1+0x1400] ;  /* 0x0014000001167983 */ /* 0x000f220000300a00 */
[----:B------:R-:W4:Y:S11]  /*2d960*/  LDL.LU.64 R20, [R1+0x13f8] ;  /* 0x0013f80001147983 */ /* 0x000f360000300a00 */
[----:B------:R-:W-:Y:S10]  /*2d970*/  @!UPT UIADD3 URZ, URZ, URZ, URZ ;  /* 0x0000003f3f3ff290 */ /* 0x000ff4000fffe03f */
[----:B------:R-:W-:Y:S01]  /*2d980*/  STL.64 [R1+0x2c0], R16 ;  /* 0x0002c01001007387 */ /* 0x000fe20000100a00 */
[----:B------:R0:W-:Y:S03]  /*2d990*/  STL.64 [R1+0x2c8], R18 ;  /* 0x0002c81201007387 */ /* 0x0001e60000100a00 */
[----:B0-----:R-:W3:Y:S01]  /*2d9a0*/  LDL.LU.64 R18, [R1+0x13f0] ;  /* 0x0013f00001127983 */ /* 0x001ee20000300a00 */
[----:B------:R-:W3:Y:S02]  /*2d9b0*/  LDL.LU.64 R16, [R1+0x13e8] ;  /* 0x0013e80001107983 */ /* 0x000ee40000300a00 */
[----:B------:R-:W-:Y:S01]  /*2d9c0*/  STL.64 [R1+0x1380], R10 ;  /* 0x0013800a01007387 */ /* 0x000fe20000100a00 */
[-C--:B----4-:R-:W-:Y:S08]  /*2d9d0*/  HMMA.16816.F32 R20, R4, R12.reuse, R20 ;  /* 0x0000000c0414723c */ /* 0x090ff00000001814 */
[----:B---3--:R-:W-:Y:S11]  /*2d9e0*/  HMMA.16816.F32 R12, R8, R12, R16 ;  /* 0x0000000c080c723c */ /* 0x008ff60000001810 */
[----:B------:R-:W-:Y:S04]  /*2d9f0*/  @!UPT UIADD3 URZ, URZ, URZ, URZ ;  /* 0x0000003f3f3ff290 */ /* 0x000fe8000fffe03f */
[----:B------:R-:W-:Y:S01]  /*2da00*/  STL.64 [R1+0x210], R20 ;  /* 0x0002101401007387 */ /* 0x000fe20000100a00 */
[----:B------:R-:W-:Y:S02]  /*2da10*/  STL.64 [R1+0x218], R22 ;  /* 0x0002181601007387 */ /* 0x000fe40000100a00 */
[----:B------:R-:W-:Y:S02]  /*2da20*/  STL.64 [R1+0x1378], R8 ;  /* 0x0013780801007387 */ /* 0x000fe40000100a00 */
[----:B--2---:R-:W0:Y:S04]  /*2da30*/  LDSM.16.M88.4 R8, [R27+0x26400] ;  /* 0x026400001b08783b */ /* 0x004e280000000200 */
[----:B------:R-:W1:Y:S04]  /*2da40*/  LDSM.16.M88.4 R16, [R27+0x26800] ;  /* 0x026800001b10783b */ /* 0x000e680000000200 */
[----:B------:R-:W-:Y:S04]  /*2da50*/  LDSM.16.M88.4 R20, [R27+0x27800] ;  /* 0x027800001b14783b */ /* 0x000fe80000000200 */
[----:B------:R-:W-:Y:S01]  /*2da60*/  STL.64 [R1+0x2b0], R12 ;  /* 0x0002b00c01007387 */ /* 0x000fe20000100a00 */
[----:B------:R-:W-:Y:S02]  /*2da70*/  STL.64 [R1+0x2b8], R14 ;  /* 0x0002b80e01007387 */ /* 0x000fe40000100a00 */
[----:B------:R-:W2:Y:S01]  /*2da80*/  LDSM.16.M88.4 R12, [R27+0x26c00] ;  /* 0x026c00001b0c783b */ /* 0x000ea20000000200 */
[----:B0-----:R0:W-:Y:S03]  /*2da90*/  STL.64 [R1+0x20], R8 ;  /* 0x0000200801007387 */ /* 0x0011e60000100a00 */
[----:B------:R3:W-:Y:S01]  /*2daa0*/  STL.64 [R1+0x28], R10 ;  /* 0x0000280a01007387 */ /* 0x0007e20000100a00 */
[----:B0-----:R-:W4:Y:S01]  /*2dab0*/  LDL.LU R8, [R1+0x710] ;  /* 0x0007100001087983 */ /* 0x001f220000300800 */
[----:B-1----:R-:W-:Y:S02]  /*2dac0*/  STL.64 [R1+0x10], R16 ;  /* 0x0000101001007387 */ /* 0x002fe40000100a00 */
[----:B------:R-:W-:Y:S02]  /*2dad0*/  STL.64 [R1+0x18], R18 ;  /* 0x0000181201007387 */ /* 0x000fe40000100a00 */
[----:B------:R-:W-:Y:S04]  /*2dae0*/  LDSM.16.M88.4 R16, [R27+0x27400] ;  /* 0x027400001b10783b */ /* 0x000fe80000000200 */
[----:B--2---:R-:W-:Y:S01]  /*2daf0*/  STL.64 [R1], R12 ;  /* 0x0000000c01007387 */ /* 0x004fe20000100a00 */
[----:B------:R-:W-:Y:S02]  /*2db00*/  STL.64 [R1+0x8], R14 ;  /* 0x0000080e01007387 */ /* 0x000fe40000100a00 */
[----:B------:R-:W0:Y:S04]  /*2db10*/  LDSM.16.M88.4 R12, [R27+0x27000] ;  /* 0x027000001b0c783b */ /* 0x000e280000000200 */
[----:B------:R-:W4:Y:S01]  /*2db20*/  LDL.LU R9, [R1+0x714] ;  /* 0x0007140001097983 */ /* 0x000f220000300800 */
[----:B---3--:R-:W4:Y:S01]  /*2db30*/  LDL.LU R10, [R1+0x718] ;  /* 0x00071800010a7983 */ /* 0x008f220000300800 */
[----:B------:R-:W4:Y:S03]  /*2db40*/  LDL.LU R11, [R1+0x71c] ;  /* 0x00071c00010b7983 */ /* 0x000f260000300800 */
[----:B0-----:R-:W-:Y:S01]  /*2db50*/  STL.64 [R1+0x13b0], R14 ;  /* 0x0013b00e01007387 */ /* 0x001fe20000100a00 */
[----:B------:R0:W-:Y:S03]  /*2db60*/  STL.64 [R1+0x13a8], R12 ;  /* 0x0013a80c01007387 */ /* 0x0001e60000100a00 */
[----:B0-----:R-:W2:Y:S04]  /*2db70*/  LDL.LU.64 R12, [R1] ;  /* 0x00000000010c7983 */ /* 0x001ea80000300a00 */
[----:B--2---:R0:W-:Y:S04]  /*2db80*/  STL.64 [R1+0x13c8], R12 ;  /* 0x0013c80c01007387 */ /* 0x0041e80000100a00 */
[----:B0-----:R-:W2:Y:S04]  /*2db90*/  LDL.LU.64 R12, [R1+0x10] ;  /* 0x00001000010c7983 */ /* 0x001ea80000300a00 */
[----:B--2---:R0:W-:Y:S04]  /*2dba0*/  STL.64 [R1+0x13e0], R12 ;  /* 0x0013e00c01007387 */ /* 0x0041e80000100a00 */
[----:B0-----:R-:W4:Y:S01]  /*2dbb0*/  LDL.LU.64 R12, [R1+0x20] ;  /* 0x00002000010c7983 */ /* 0x001f220000300a00 */
[----:B------:R-:W-:Y:S02]  /*2dbc0*/  STL.64 [R1+0x13a0], R18 ;  /* 0x0013a01201007387 */ /* 0x000fe40000100a00 */
[----:B------:R0:W-:Y:S02]  /*2dbd0*/  STL.64 [R1+0x1398], R16 ;  /* 0x0013981001007387 */ /* 0x0001e40000100a00 */
        /* <DEDUP_REMOVED lines=10> */
[----:B----4-:R-:W-:Y:S01]  /*2dc80*/  HMMA.16816.F32 R8, R4, R12, R8 ;  /* 0x0000000c0408723c */ /* 0x010fe20000001808 */
[----:B------:R-:W-:Y:S01]  /*2dc90*/  MOV R0, R13 ;  /* 0x0000000d00007202 */ /* 0x000fe20000000f00 */
[----:B---3--:R-:W-:Y:S01]  /*2dca0*/  STL.64 [R1+0x13d8], R18 ;  /* 0x0013d81201007387 */ /* 0x008fe20000100a00 */
[----:B--2---:R0:W-:Y:S03]  /*2dcb0*/  STL.64 [R1+0x13d0], R16 ;  /* 0x0013d01001007387 */ /* 0x0041e60000100a00 */
[----:B0-----:R-:W2:Y:S01]  /*2dcc0*/  LDL.LU R16, [R1+0x700] ;  /* 0x0007000001107983 */ /* 0x001ea20000300800 */
[----:B------:R-:W2:Y:S02]  /*2dcd0*/  LDL.LU R17, [R1+0x704] ;  /* 0x0007040001117983 */ /* 0x000ea40000300800 */
[----:B------:R-:W2:Y:S02]  /*2dce0*/  LDL.LU R18, [R1+0x708] ;  /* 0x0007080001127983 */ /* 0x000ea40000300800 */
[----:B------:R-:W2:Y:S01]  /*2dcf0*/  LDL.LU R19, [R1+0x70c] ;  /* 0x00070c0001137983 */ /* 0x000ea20000300800 */
[----:B------:R0:W-:Y:S01]  /*2dd00*/  STL [R1+0x1388], R27 ;  /* 0x0013881b01007387 */ /* 0x0001e20000100800 */
[----:B------:R-:W3:Y:S02]  /*2dd10*/  LDL.LU R24, [R1+0x6d0] ;  /* 0x0006d00001187983 */ /* 0x000ee40000300800 */
[----:B------:R-:W3:Y:S02]  /*2dd20*/  LDL.LU R25, [R1+0x6d4] ;  /* 0x0006d40001197983 */ /* 0x000ee40000300800 */
[----:B------:R-:W3:Y:S01]  /*2dd30*/  LDL.LU R26, [R1+0x6d8] ;  /* 0x0006d800011a7983 */ /* 0x000ee20000300800 */
[----:B0-----:R-:W3:Y:S05]  /*2dd40*/  LDL.LU R27, [R1+0x6dc] ;  /* 0x0006dc00011b7983 */ /* 0x001eea0000300800 */
[----:B------:R0:W-:Y:S02]  /*2dd50*/  STL.64 [R1+0x200], R8 ;  /* 0x0002000801007387 */ /* 0x0001e40000100a00 */
[----:B------:R1:W-:Y:S01]  /*2dd60*/  STL.64 [R1+0x208], R10 ;  /* 0x0002080a01007387 */ /* 0x0003e20000100a00 */
[----:B0-----:R-:W-:-:S02]  /*2dd70*/  MOV R8, R12 ;  /* 0x0000000c00087202 */ /* 0x001fc40000000f00 */
[----:B------:R-:W2:Y:S02]  /*2dd80*/  LDL.LU.64 R12, [R1+0x13e0] ;  /* 0x0013e000010c7983 */ /* 0x000ea40000300a00 */
[C---:B--2---:R-:W-:Y:S01]  /*2dd90*/  HMMA.16816.F32 R16, R4.reuse, R12, R16 ;  /* 0x0000000c0410723c */ /* 0x044fe20000001810 */
[----:B-1----:R-:W-:Y:S01]  /*2dda0*/  IMAD.MOV.U32 R10, RZ, RZ, R12 ;  /* 0x000000ffff0a7224 */ /* 0x002fe200078e000c */
[----:B------:R-:W-:Y:S11]  /*2ddb0*/  MOV R9, R13 ;  /* 0x0000000d00097202 */ /* 0x000ff60000000f00 */
[----:B------:R-:W-:Y:S10]  /*2ddc0*/  @!UPT UIADD3 URZ, URZ, URZ, URZ ;  /* 0x0000003f3f3ff290 */ /* 0x000ff4000fffe03f */
[----:B------:R-:W-:Y:S01]  /*2ddd0*/  STL.64 [R1+0x1f0], R16 ;  /* 0x0001f01001007387 */ /* 0x000fe20000100a00 */
[----:B------:R0:W-:Y:S03]  /*2dde0*/  STL.64 [R1+0x1f8], R18 ;  /* 0x0001f81201007387 */ /* 0x0001e60000100a00 */
[----:B0-----:R-:W2:Y:S01]  /*2ddf0*/  LDL.LU.64 R18, [R1+0x13d8] ;  /* 0x0013d80001127983 */ /* 0x001ea20000300a00 */
[----:B------:R-:W2:Y:S02]  /*2de00*/  LDL.LU.64 R16, [R1+0x13d0] ;  /* 0x0013d00001107983 */ /* 0x000ea40000300a00 */
[----:B------:R-:W2:Y:S02]  /*2de10*/  LDL.LU.64 R12, [R1+0x13c8] ;  /* 0x0013c800010c7983 */ /* 0x000ea40000300a00 */
[----:B------:R-:W4:Y:S01]  /*2de20*/  LDL.LU R2, [R1+0x790] ;  /* 0x0007900001027983 */ /* 0x000f220000300800 */
        /* <DEDUP_REMOVED lines=10> */
[----:B--2---:R-:W-:Y:S11]  /*2ded0*/  HMMA.16816.F32 R16, R4, R12, R16 ;  /* 0x0000000c0410723c */ /* 0x004ff60000001810 */
[----:B------:R-:W-:Y:S11]  /*2dee0*/  @!UPT UIADD3 URZ, URZ, URZ, URZ ;  /* 0x0000003f3f3ff290 */ /* 0x000ff6000fffe03f */
[----:B------:R-:W-:Y:S01]  /*2def0*/  @!UPT UIADD3 URZ, URZ, URZ, URZ ;  /* 0x0000003f3f3ff290 */ /* 0x000fe2000fffe03f */
[----:B------:R-:W-:Y:S01]  /*2df00*/  STL.64 [R1+0x1d0], R16 ;  /* 0x0001d01001007387 */ /* 0x000fe20000100a00 */
[----:B------:R0:W-:Y:S03]  /*2df10*/  STL.64 [R1+0x1d8], R18 ;  /* 0x0001d81201007387 */ /* 0x0001e60000100a00 */
[----:B0-----:R-:W2:Y:S01]  /*2df20*/  LDL.LU.64 R18, [R1+0x13a0] ;  /* 0x0013a00001127983 */ /* 0x001ea20000300a00 */
[----:B------:R-:W3:Y:S02]  /*2df30*/  LDL.LU.64 R16, [R1+0x1398] ;  /* 0x0013980001107983 */ /* 0x000ee40000300a00 */
[----:B-----5:R-:W-:Y:S02]  /*2df40*/  STL.64 [R1+0x1330], R14 ;  /* 0x0013300e01007387 */ /* 0x020fe40000100a00 */
[----:B------:R0:W-:Y:S02]  /*2df50*/  STL.64 [R1+0x1328], R12 ;  /* 0x0013280c01007387 */ /* 0x0001e40000100a00 */
[----:B0-----:R-:W-:Y:S01]  /*2df60*/  IMAD.MOV.U32 R12, RZ, RZ, R28 ;  /* 0x000000ffff0c7224 */ /* 0x001fe200078e001c */
[----:B------:R-:W-:-:S05]  /*2df70*/  MOV R13, R11 ;  /* 0x0000000b000d7202 */ /* 0x000fca0000000f00 */
[----:B------:R0:W-:Y:S02]  /*2df80*/  STL.64 [R1+0x1348], R12 ;  /* 0x0013480c01007387 */ /* 0x0001e40000100a00 */
[----:B0-----:R-:W-:Y:S02]  /*2df90*/  MOV R12, R10 ;  /* 0x0000000a000c7202 */ /* 0x001fe40000000f00 */
[----:B------:R-:W-:Y:S01]  /*2dfa0*/  MOV R13, R9 ;  /* 0x00000009000d7202 */ /* 0x000fe20000000f00 */
[----:B---3--:R-:W-:Y:S11]  /*2dfb0*/  HMMA.16816.F32 R24, R4, R16, R24 ;  /* 0x000000100418723c */ /* 0x008ff60000001818 */
[----:B------:R-:W-:Y:S11]  /*2dfc0*/  @!UPT UIADD3 URZ, URZ, URZ, URZ ;  /* 0x0000003f3f3ff290 */ /* 0x000ff6000fffe03f */
[----:B------:R-:W-:Y:S01]  /*2dfd0*/  @!UPT UIADD3 URZ, URZ, URZ, URZ ;  /* 0x0000003f3f3ff290 */ /* 0x000fe2000fffe03f */
[----:B------:R0:W-:Y:S01]  /*2dfe0*/  STL.64 [R1+0x1c0], R24 ;  /* 0x0001c01801007387 */ /* 0x0001e20000100a00 */
[----:B------:R1:W-:Y:S03]  /*2dff0*/  STL.64 [R1+0x1c8], R26 ;  /* 0x0001c81a01007387 */ /* 0x0003e60000100a00 */
[----:B0-----:R-:W3:Y:S01]  /*2e000*/  LDL.LU R24, [R1+0x6c0] ;  /* 0x0006c00001187983 */ /* 0x001ee20000300800 */
[----:B------:R-:W3:Y:S02]  /*2e010*/  LDL.LU R25, [R1+0x6c4] ;  /* 0x0006c40001197983 */ /* 0x000ee40000300800 */
[----:B-1----:R-:W3:Y:S02]  /*2e020*/  LDL.LU R26, [R1+0x6c8] ;  /* 0x0006c800011a7983 */ /* 0x002ee40000300800 */
[----:B------:R-:W3:Y:S01]  /*2e030*/  LDL.LU R27, [R1+0x6cc] ;  /* 0x0006cc00011b7983 */ /* 0x000ee20000300800 */
[----:B------:R-:W-:Y:S01]  /*2e040*/  STL.64 [R1+0x1360], R12 ;  /* 0x0013600c01007387 */ /* 0x000fe20000100a00 */
[----:B--2---:R-:W-:Y:S02]  /*2e050*/  STL.64 [R1+0x1320], R18 ;  /* 0x0013201201007387 */ /* 0x004fe40000100a00 */
[----:B------:R0:W-:Y:S02]  /*2e060*/  STL.64 [R1+0x1318], R16 ;  /* 0x0013181001007387 */ /* 0x0001e40000100a00 */
[----:B0-----:R-:W2:Y:S01]  /*2e070*/  LDL.LU R16, [R1+0x330] ;  /* 0x0003300001107983 */ /* 0x001ea20000300800 */
[----:B------:R-:W2:Y:S02]  /*2e080*/  LDL.LU R17, [R1+0x334] ;  /* 0x0003340001117983 */ /* 0x000ea40000300800 */
[----:B------:R-:W5:Y:S02]  /*2e090*/  LDL.LU R18, [R1+0x338] ;  /* 0x0003380001127983 */ /* 0x000f640000300800 */
[----:B------:R-:W-:-:S02]  /*2e0a0*/  IMAD.MOV.U32 R19, RZ, RZ, R29 ;  /* 0x000000ffff137224 */ /* 0x000fc400078e001d */
[----:B------:R-:W3:Y:S01]  /*2e0b0*/  LDL.LU R29, [R1+0x1390] ;  /* 0x00139000011d7983 */ /* 0x000ee20000300800 */
[----:B------:R-:W-:Y:S02]  /*2e0c0*/  MOV R12, R8 ;  /* 0x00000008000c7202 */ /* 0x000fe40000000f00 */
[----:B------:R-:W3:Y:S02]  /*2e0d0*/  LDL.LU R8, [R1+0x6b0] ;  /* 0x0006b00001087983 */ /* 0x000ee40000300800 */
[----:B------:R-:W3:Y:S01]  /*2e0e0*/  LDL.LU R9, [R1+0x6b4] ;  /* 0x0006b40001097983 */ /* 0x000ee20000300800 */
[----:B------:R-:W3:Y:S01]  /*2e0f0*/  LDL.LU R10, [R1+0x6b8] ;  /* 0x0006b800010a7983 */ /* 0x000ee20000300800 */
[----:B------:R-:W3:Y:S03]  /*2e100*/  LDL.LU R11, [R1+0x6bc] ;  /* 0x0006bc00010b7983 */ /* 0x000ee60000300800 */
[----:B-----5:R3:W-:Y:S01]  /*2e110*/  STL.64 [R1+0x1340], R18 ;  /* 0x0013401201007387 */ /* 0x0207e20000100a00 */
[----:B--2---:R0:W-:Y:S01]  /*2e120*/  STL.64 [R1+0x1338], R16 ;  /* 0x0013381001007387 */ /* 0x0041e20000100a00 */
[----:B---3--:R-:W-:-:S02]  /*2e130*/  MOV R18, R29 ;  /* 0x0000001d00127202 */ /* 0x008fc40000000f00 */
[----:B0-----:R-:W2:Y:S01]  /*2e140*/  LDL.LU R16, [R1+0x5e0] ;  /* 0x0005e00001107983 */ /* 0x001ea20000300800 */
[----:B------:R-:W2:Y:S02]  /*2e150*/  LDL.LU R17, [R1+0x5e4] ;  /* 0x0005e40001117983 */ /* 0x000ea40000300800 */
[----:B------:R-:W3:Y:S02]  /*2e160*/  LDL.LU R29, [R1+0x138c] ;  /* 0x00138c00011d7983 */ /* 0x000ee40000300800 */
[----:B------:R-:W5:Y:S01]  /*2e170*/  LDL.LU R19, [R1+0x5ec] ;  /* 0x0005ec0001137983 */ /* 0x000f620000300800 */
[C---:B------:R-:W-:Y:S01]  /*2e180*/  HMMA.16816.F32 R24, R4.reuse, R20, R24 ;  /* 0x000000140418723c */ /* 0x040fe20000001818 */
[----:B-----5:R-:W-:Y:S01]  /*2e190*/  STL.64 [R1+0x1358], R18 ;  /* 0x0013581201007387 */ /* 0x020fe20000100a00 */
[----:B--2---:R0:W-:Y:S03]  /*2e1a0*/  STL.64 [R1+0x1350], R16 ;  /* 0x0013501001007387 */ /* 0x0041e60000100a00 */
[----:B0-----:R-:W2:Y:S01]  /*2e1b0*/  LDL.LU R16, [R1+0x350] ;  /* 0x0003500001107983 */ /* 0x001ea20000300800 */
[----:B------:R-:W2:Y:S02]  /*2e1c0*/  LDL.LU R17, [R1+0x354] ;  /* 0x0003540001117983 */ /* 0x000ea40000300800 */
[----:B------:R-:W5:Y:S02]  /*2e1d0*/  LDL.LU R18, [R1+0x358] ;  /* 0x0003580001127983 */ /* 0x000f640000300800 */
[----:B---3--:R-:W-:Y:S11]  /*2e1e0*/  IMAD.MOV.U32 R19, RZ, RZ, R29 ;  /* 0x000000ffff137224 */ /* 0x008ff600078e001d */
[----:B------:R-:W-:Y:S03]  /*2e1f0*/  @!UPT UIADD3 URZ, URZ, URZ, URZ ;  /* 0x0000003f3f3ff290 */ /* 0x000fe6000fffe03f */
[----:B------:R-:W-:Y:S01]  /*2e200*/  MOV R29, R27 ;  /* 0x0000001b001d7202 */ /* 0x000fe20000000f00 */
[----:B-----5:R-:W-:Y:S01]  /*2e210*/  STL.64 [R1+0x1370], R18 ;  /* 0x0013701201007387 */ /* 0x020fe20000100a00 */
[----:B--2---:R0:W-:Y:S03]  /*2e220*/  STL.64 [R1+0x1368], R16 ;  /* 0x0013681001007387 */ /* 0x0041e60000100a00 */
[----:B0-----:R-:W2:Y:S01]  /*2e230*/  LDL.LU R16, [R1+0x5f0] ;  /* 0x0005f00001107983 */ /* 0x001ea20000300800 */
[----:B------:R-:W2:Y:S02]  /*2e240*/  LDL.LU R17, [R1+0x5f4] ;  /* 0x0005f40001117983 */ /* 0x000ea40000300800 */
[----:B------:R-:W2:Y:S02]  /*2e250*/  LDL.LU R18, [R1+0x5f8] ;  /* 0x0005f80001127983 */ /* 0x000ea40000300800 */
[----:B------:R-:W2:Y:S01]  /*2e260*/  LDL.LU R19, [R1+0x5fc] ;  /* 0x0005fc0001137983 */ /* 0x000ea20000300800 */
[----:B------:R-:W-:Y:S01]  /*2e270*/  STL.64 [R1+0x1b0], R24 ;  /* 0x0001b01801007387 */ /* 0x000fe20000100a00 */
[----:B------:R-:W3:Y:S01]  /*2e280*/  LDL.LU R27, [R1+0x1388] ;  /* 0x00138800011b7983 */ /* 0x000ee20000300800 */
[----:B------:R-:W-:Y:S01]  /*2e290*/  MOV R28, R26 ;  /* 0x0000001a001c7202 */ /* 0x000fe20000000f00 */
[----:B------:R-:W-:Y:S01]  /*2e2a0*/  STL.64 [R1+0x1310], R22 ;  /* 0x0013101601007387 */ /* 0x000fe20000100a00 */
[----:B------:R0:W-:Y:S04]  /*2e2b0*/  STL.64 [R1+0x1308], R20 ;  /* 0x0013081401007387 */ /* 0x0001e80000100a00 */
[----:B0-----:R-:W5:Y:S01]  /*2e2c0*/  LDL.LU R20, [R1+0x5d0] ;  /* 0x0005d00001147983 */ /* 0x001f620000300800 */
[----:B------:R-:W5:Y:S02]  /*2e2d0*/  LDL.LU R21, [R1+0x5d4] ;  /* 0x0005d40001157983 */ /* 0x000f640000300800 */
[----:B------:R-:W5:Y:S02]  /*2e2e0*/  LDL.LU R22, [R1+0x5d8] ;  /* 0x0005d80001167983 */ /* 0x000f640000300800 */
[----:B------:R-:W5:Y:S01]  /*2e2f0*/  LDL.LU R23, [R1+0x5dc] ;  /* 0x0005dc0001177983 */ /* 0x000f620000300800 */
[----:B------:R-:W-:Y:S01]  /*2e300*/  STL [R1+0x12ec], R29 ;  /* 0x0012ec1d01007387 */ /* 0x000fe20000100800 */
[----:B------:R0:W-:Y:S03]  /*2e310*/  STL [R1+0x12e8], R28 ;  /* 0x0012e81c01007387 */ /* 0x0001e60000100800 */
[----:B0-----:R-:W2:Y:S04]  /*2e320*/  LDL.LU R28, [R1+0x794] ;  /* 0x00079400011c7983 */ /* 0x001ea80000300800 */
[----:B---3--:R-:W0:Y:S02]  /*2e330*/  LDSM.16.M88.4 R24, [R27+0x27c00] ;  /* 0x027c00001b18783b */ /* 0x008e240000000200 */
[----:B0-----:R-:W-:Y:S02]  /*2e340*/  HMMA.16816.F32 R4, R4, R24, R8 ;  /* 0x000000180404723c */ /* 0x001fe40000001808 */
[----:B------:R-:W2:Y:S01]  /*2e350*/  LDL.LU.64 R10, [R1+0x1380] ;  /* 0x00138000010a7983 */ /* 0x000ea20000300a00 */
[----:B------:R-:W2:Y:S01]  /*2e360*/  LDL.LU.64 R8, [R1+0x1378] ;  /* 0x0013780001087983 */ /* 0x000ea20000300a00 */
[----:B------:R-:W-:Y:S01]  /*2e370*/  MOV R13, R0 ;  /* 0x00000000000d7202 */ /* 0x000fe20000000f00 */
[----:B------:R-:W-:Y:S01]  /*2e380*/  STL.64 [R1+0x1300], R26 ;  /* 0x0013001a01007387 */ /* 0x000fe20000100a00 */
[----:B------:R0:W-:Y:S11]  /*2e390*/  STL.64 [R1+0x12f8], R24 ;  /* 0x0012f81801007387 */ /* 0x0001f60000100a00 */
[----:B------:R-:W-:Y:S06]  /*2e3a0*/  @!UPT UIADD3 URZ, URZ, URZ, URZ ;  /* 0x0000003f3f3ff290 */ /* 0x000fec000fffe03f */
[----:B------:R1:W-:Y:S01]  /*2e3b0*/  STL.64 [R1+0x190], R4 ;  /* 0x0001900401007387 */ /* 0x0003e20000100a00 */
[----:B------:R-:W-:Y:S02]  /*2e3c0*/  STL.64 [R1+0x198], R6 ;  /* 0x0001980601007387 */ /* 0x000fe40000100a00 */
[----:B0-----:R-:W3:Y:S02]  /*2e3d0*/  LDL.LU R24, [R1+0x5c0] ;  /* 0x0005c00001187983 */ /* 0x001ee40000300800 */
[----:B------:R-:W3:Y:S01]  /*2e3e0*/  LDL.LU R25, [R1+0x5c4] ;  /* 0x0005c40001197983 */ /* 0x000ee20000300800 */
[----:B------:R-:W3:Y:S01]  /*2e3f0*/  LDL.LU R26, [R1+0x5c8] ;  /* 0x0005c800011a7983 */ /* 0x000ee20000300800 */
[----:B------:R-:W3:Y:S03]  /*2e400*/  LDL.LU R27, [R1+0x5cc] ;  /* 0x0005cc00011b7983 */ /* 0x000ee60000300800 */
[----:B-1----:R-:W3:Y:S01]  /*2e410*/  LDL.LU R4, [R1+0x780] ;  /* 0x0007800001047983 */ /* 0x002ee20000300800 */
[C---:B--2---:R-:W-:Y:S03]  /*2e420*/  HMMA.16816.F32 R12, R8.reuse, R12, R16 ;  /* 0x0000000c080c723c */ /* 0x044fe60000001810 */
[----:B------:R-:W2:Y:S01]  /*2e430*/  LDL.LU.64 R18, [R1+0x1370] ;  /* 0x0013700001127983 */ /* 0x000ea20000300a00 */
[----:B------:R-:W2:Y:S11]  /*2e440*/  LDL.LU.64 R16, [R1+0x1368] ;  /* 0x0013680001107983 */ /* 0x000eb60000300a00 */
[----:B------:R-:W-:Y:S08]  /*2e450*/  @!UPT UIADD3 URZ, URZ, URZ, URZ ;  /* 0x0000003f3f3ff290 */ /* 0x000ff0000fffe03f */
[----:B------:R0:W-:Y:S01]  /*2e460*/  STL.64 [R1+0x360], R12 ;  /* 0x0003600c01007387 */ /* 0x0001e20000100a00 */
[----:B------:R2:W-:Y:S03]  /*2e470*/  STL.64 [R1+0x368], R14 ;  /* 0x0003680e01007387 */ /* 0x0005e60000100a00 */
[----:B0-----:R-:W2:Y:S02]  /*2e480*/  LDL.LU.64 R12, [R1+0x1360] ;  /* 0x00136000010c7983 */ /* 0x001ea40000300a00 */
[C---:B--2---:R-:W-:Y:S02]  /*2e490*/  HMMA.16816.F32 R12, R8.reuse, R12, R16 ;  /* 0x0000000c080c723c */ /* 0x044fe40000001810 */
[----:B------:R-:W2:Y:S01]  /*2e4a0*/  LDL.LU.64 R18, [R1+0x1358] ;  /* 0x0013580001127983 */ /* 0x000ea20000300a00 */
[----:B------:R-:W2:Y:S11]  /*2e4b0*/  LDL.LU.64 R16, [R1+0x1350] ;  /* 0x0013500001107983 */ /* 0x000eb60000300a00 */
[----:B------:R-:W-:Y:S09]  /*2e4c0*/  @!UPT UIADD3 URZ, URZ, URZ, URZ ;  /* 0x0000003f3f3ff290 */ /* 0x000ff2000fffe03f */
[----:B------:R0:W-:Y:S01]  /*2e4d0*/  STL.64 [R1+0x350], R12 ;  /* 0x0003500c01007387 */ /* 0x0001e20000100a00 */
        /* <DEDUP_REMOVED lines=9> */
[----:B------:R-:W2:Y:S02]  /*2e570*/  LDL.LU.64 R12, [R1+0x1328] ;  /* 0x00132800010c7983 */ /* 0x000ea40000300a00 */
[C---:B--2---:R-:W-:Y:S11]  /*2e580*/  HMMA.16816.F32 R16, R8.reuse, R12, R16 ;  /* 0x0000000c0810723c */ /* 0x044ff60000001810 */
[----:B------:R-:W-:Y:S11]  /*2e590*/  @!UPT UIADD3 URZ, URZ, URZ, URZ ;  /* 0x0000003f3f3ff290 */ /* 0x000ff6000fffe03f */
[----:B------:R-:W-:Y:S01]  /*2e5a0*/  @!UPT UIADD3 URZ, URZ, URZ, URZ ;  /* 0x0000003f3f3ff290 */ /* 0x000fe2000fffe03f */
[----:B------:R-:W-:Y:S01]  /*2e5b0*/  STL.64 [R1+0x330], R16 ;  /* 0x0003301001007387 */ /* 0x000fe20000100a00 */
[----:B------:R0:W-:Y:S03]  /*2e5c0*/  STL.64 [R1+0x338], R18 ;  /* 0x0003381201007387 */ /* 0x0001e60000100a00 */
[----:B0-----:R-:W2:Y:S01]  /*2e5d0*/  LDL.LU.64 R18, [R1+0x1320] ;  /* 0x0013200001127983 */ /* 0x001ea20000300a00 */
[----:B------:R-:W5:Y:S02]  /*2e5e0*/  LDL.LU.64 R16, [R1+0x1318] ;  /* 0x0013180001107983 */ /* 0x000f640000300a00 */
[----:B------:R-:W2:Y:S02]  /*2e5f0*/  LDL.LU R6, [R1+0x784] ;  /* 0x0007840001067983 */ /* 0x000ea40000300800 */
[----:B------:R-:W2:Y:S01]  /*2e600*/  LDL R7, [R1+0x608] ;  /* 0x0006080001077983 */ /* 0x000ea20000100800 */
[C---:B-----5:R-:W-:Y:S11]  /*2e610*/  HMMA.16816.F32 R20, R8.reuse, R16, R20 ;  /* 0x000000100814723c */ /* 0x060ff60000001814 */
[----:B------:R-:W-:Y:S11]  /*2e620*/  @!UPT UIADD3 URZ, URZ, URZ, URZ ;  /* 0x0000003f3f3ff290 */ /* 0x000ff6000fffe03f */
[----:B------:R-:W-:Y:S01]  /*2e630*/  @!UPT UIADD3 URZ, URZ, URZ, URZ ;  /* 0x0000003f3f3ff290 */ /* 0x000fe2000fffe03f */
[----:B------:R-:W-:Y:S01]  /*2e640*/  STL.64 [R1+0x320], R20 ;  /* 0x0003201401007387 */ /* 0x000fe20000100a00 */
[----:B------:R0:W-:Y:S03]  /*2e650*/  STL.64 [R1+0x328], R22 ;  /* 0x0003281601007387 */ /* 0x0001e60000100a00 */
[----:B0-----:R-:W5:Y:S01]  /*2e660*/  LDL.LU.64 R22, [R1+0x1310] ;  /* 0x0013100001167983 */ /* 0x001f620000300a00 */
[----:B------:R-:W3:Y:S02]  /*2e670*/  LDL.LU.64 R20, [R1+0x1308] ;  /* 0x0013080001147983 */ /* 0x000ee40000300a00 */
[----:B------:R-:W4:Y:S02]  /*2e680*/  LDL.LU R29, [R1+0x798] ;  /* 0x00079800011d7983 */ /* 0x000f240000300800 */
[----:B--2---:R0:W-:Y:S01]  /*2e690*/  STL.64 [R1+0x10b8], R18 ;  /* 0x0010b81201007387 */ /* 0x0041e20000100a00 */
[----:B------:R-:W2:Y:S01]  /*2e6a0*/  LDL.LU R16, [R1+0x590] ;  /* 0x0005900001107983 */ /* 0x000ea20000300800 */
[----:B------:R-:W2:Y:S03]  /*2e6b0*/  LDL.LU R17, [R1+0x594] ;  /* 0x0005940001117983 */ /* 0x000ea60000300800 */
[----:B0-----:R-:W2:Y:S01]  /*2e6c0*/  LDL.LU R18, [R1+0x598] ;  /* 0x0005980001127983 */ /* 0x001ea20000300800 */
[----:B------:R-:W2:Y:S01]  /*2e6d0*/  LDL.LU R19, [R1+0x59c] ;  /* 0x00059c0001137983 */ /* 0x000ea20000300800 */
[C---:B---3--:R-:W-:Y:S11]  /*2e6e0*/  HMMA.16816.F32 R24, R8.reuse, R20, R24 ;  /* 0x000000140818723c */ /* 0x048ff60000001818 */
[----:B------:R-:W-:Y:S11]  /*2e6f0*/  @!UPT UIADD3 URZ, URZ, URZ, URZ ;  /* 0x0000003f3f3ff290 */ /* 0x000ff6000fffe03f */
[----:B------:R-:W-:Y:S01]  /*2e700*/  @!UPT UIADD3 URZ, URZ, URZ, URZ ;  /* 0x0000003f3f3ff290 */ /* 0x000fe2000fffe03f */
[----:B------:R-:W-:Y:S01]  /*2e710*/  STL.64 [R1+0x1a0], R24 ;  /* 0x0001a01801007387 */ /* 0x000fe20000100a00 */
[----:B------:R0:W-:Y:S03]  /*2e720*/  STL.64 [R1+0x1a8], R26 ;  /* 0x0001a81a01007387 */ /* 0x0001e60000100a00 */
[----:B0-----:R-:W3:Y:S01]  /*2e730*/  LDL.LU.64 R26, [R1+0x1300] ;  /* 0x00130000011a7983 */ /* 0x001ee20000300a00 */
[----:B------:R-:W2:Y:S02]  /*2e740*/  LDL.LU.64 R24, [R1+0x12f8] ;  /* 0x0012f80001187983 */ /* 0x000ea40000300a00 */
[----:B-----5:R0:W-:Y:S01]  /*2e750*/  STL.64 [R1+0x1178], R22 ;  /* 0x0011781601007387 */ /* 0x0201e20000100a00 */
[----:B--2---:R-:W-:Y:S01]  /*2e760*/  HMMA.16816.F32 R8, R8, R24, R16 ;  /* 0x000000180808723c */ /* 0x004fe20000001810 */
[----:B------:R-:W4:Y:S01]  /*2e770*/  LDL R25, [R1+0x60c] ;  /* 0x00060c0001197983 */ /* 0x000f220000100800 */
[----:B------:R-:W2:Y:S02]  /*2e780*/  LDL.LU R5, [R1+0x79c] ;  /* 0x00079c0001057983 */ /* 0x000ea40000300800 */
[----:B0-----:R-:W5:Y:S02]  /*2e790*/  LDL.LU R22, [R1+0x788] ;  /* 0x0007880001167983 */ /* 0x001f640000300800 */
[----:B---3--:R-:W-:Y:S11]  /*2e7a0*/  STL.64 [R1+0x1180], R26 ;  /* 0x0011801a01007387 */ /* 0x008ff60000100a00 */
[----:B------:R-:W-:Y:S06]  /*2e7b0*/  @!UPT UIADD3 URZ, URZ, URZ, URZ ;  /* 0x0000003f3f3ff290 */ /* 0x000fec000fffe03f */
[----:B------:R0:W-:Y:S01]  /*2e7c0*/  STL.64 [R1+0xd98], R10 ;  /* 0x000d980a01007387 */ /* 0x0001e20000100a00 */
[----:B------:R1:W-:Y:S01]  /*2e7d0*/  STL.64 [R1+0xd90], R8 ;  /* 0x000d900801007387 */ /* 0x0003e20000100a00 */
[----:B0-----:R-:W-:Y:S01]  /*2e7e0*/  MOV R11, R3 ;  /* 0x00000003000b7202 */ /* 0x001fe20000000f00 */
[----:B----4-:R-:W-:-:S04]  /*2e7f0*/  FFMA R0, R2, c[0x0][0x188], -R25 ;  /* 0x0000620002007a23 */ /* 0x010fc80000000819 */
[----:B------:R-:W-:Y:S02]  /*2e800*/  FMUL R2, R0, 1.4426950216293334961 ;  /* 0x3fb8aa3b00027820 */ /* 0x000fe40000400000 */
[----:B------:R-:W-:Y:S02]  /*2e810*/  FFMA R0, R28, c[0x0][0x188], -R25 ;  /* 0x000062001c007a23 */ /* 0x000fe40000000819 */
[----:B------:R-:W3:Y:S01]  /*2e820*/  LDL.LU R28, [R1+0x78c] ;  /* 0x00078c00011c7983 */ /* 0x000ee20000300800 */
[----:B-1----:R0:W1:Y:S02]  /*2e830*/  MUFU.EX2 R8, R2 ;  /* 0x0000000200087308 */ /* 0x0020640000000800 */
[----:B0-----:R-:W-:-:S06]  /*2e840*/  FMUL R2, R0, 1.4426950216293334961 ;  /* 0x3fb8aa3b00027820 */ /* 0x001fcc0000400000 */
[----:B------:R-:W0:Y:S01]  /*2e850*/  MUFU.EX2 R2, R2 ;  /* 0x0000000200027308 */ /* 0x000e220000000800 */
[----:B-1----:R-:W-:Y:S01]  /*2e860*/  STL [R1+0x24], R8 ;  /* 0x0000240801007387 */ /* 0x002fe20000100800 */
[----:B------:R-:W-:Y:S02]  /*2e870*/  FFMA R0, R4, c[0x0][0x188], -R25 ;  /* 0x0000620004007a23 */ /* 0x000fe40000000819 */
[----:B------:R-:W4:Y:S02]  /*2e880*/  LDL.LU R23, [R1+0x728] ;  /* 0x0007280001177983 */ /* 0x000f240000300800 */
[----:B------:R-:W4:Y:S01]  /*2e890*/  LDL.LU R20, [R1+0x7cc] ;  /* 0x0007cc0001147983 */ /* 0x000f220000300800 */
[----:B0-----:R0:W-:Y:S01]  /*2e8a0*/  STL [R1+0x34], R2 ;  /* 0x0000340201007387 */ /* 0x0011e20000100800 */
[----:B------:R-:W4:Y:S02]  /*2e8b0*/  LDL.LU R21, [R1+0x7c4] ;  /* 0x0007c40001157983 */ /* 0x000f240000300800 */
[----:B------:R-:W4:Y:S02]  /*2e8c0*/  LDL.LU R18, [R1+0x724] ;  /* 0x0007240001127983 */ /* 0x000f240000300800 */
[----:B------:R-:W4:Y:S01]  /*2e8d0*/  LDL.LU R4, [R1+0x7d8] ;  /* 0x0007d80001047983 */ /* 0x000f220000300800 */
[----:B------:R-:W4:Y:S01]  /*2e8e0*/  LDL.LU R19, [R1+0x720] ;  /* 0x0007200001137983 */ /* 0x000f220000300800 */
[----:B------:R-:W4:Y:S02]  /*2e8f0*/  LDL.LU R16, [R1+0x7d0] ;  /* 0x0007d00001107983 */ /* 0x000f240000300800 */
[----:B------:R-:W4:Y:S02]  /*2e900*/  LDL.LU R17, [R1+0x7c8] ;  /* 0x0007c80001117983 */ /* 0x000f240000300800 */
[----:B------:R-:W4:Y:S01]  /*2e910*/  LDL.LU R12, [R1+0x7c0] ;  /* 0x0007c000010c7983 */ /* 0x000f220000300800 */
[----:B------:R-:W4:Y:S01]  /*2e920*/  LDL.LU R13, [R1+0x7dc] ;  /* 0x0007dc00010d7983 */ /* 0x000f220000300800 */
[----:B0-----:R-:W-:-:S02]  /*2e930*/  FMUL R2, R0, 1.4426950216293334961 ;  /* 0x3fb8aa3b00027820 */ /* 0x001fc40000400000 */
[----:B------:R-:W-:Y:S02]  /*2e940*/  FFMA R0, R6, c[0x0][0x188], -R25 ;  /* 0x0000620006007a23 */ /* 0x000fe40000000819 */
[----:B------:R0:W1:Y:S02]  /*2e950*/  MUFU.EX2 R6, R2 ;  /* 0x0000000200067308 */ /* 0x0000640000000800 */
[----:B0-----:R-:W-:Y:S02]  /*2e960*/  FMUL R2, R0, 1.4426950216293334961 ;  /* 0x3fb8aa3b00027820 */ /* 0x001fe40000400000 */
[----:B------:R-:W-:-:S04]  /*2e970*/  FFMA R0, R29, c[0x0][0x188], -R7 ;  /* 0x000062001d007a23 */ /* 0x000fc80000000807 */
[----:B------:R-:W0:Y:S01]  /*2e980*/  MUFU.EX2 R29, R2 ;  /* 0x00000002001d7308 */ /* 0x000e220000000800 */
[----:B-1----:R-:W-:Y:S04]  /*2e990*/  STL [R1+0x40], R6 ;  /* 0x0000400601007387 */ /* 0x002fe80000100800 */
[----:B0-----:R-:W-:Y:S01]  /*2e9a0*/  STL [R1+0x44], R29 ;  /* 0x0000441d01007387 */ /* 0x001fe20000100800 */
[----:B------:R-:W4:Y:S02]  /*2e9b0*/  LDL.LU R10, [R1+0xe8] ;  /* 0x0000e800010a7983 */ /* 0x000f240000300800 */
[----:B------:R-:W4:Y:S02]  /*2e9c0*/  LDL.LU R3, [R1+0x12f0] ;  /* 0x0012f00001037983 */ /* 0x000f240000300800 */
[----:B------:R-:W-:-:S02]  /*2e9d0*/  FMUL R2, R0, 1.4426950216293334961 ;  /* 0x3fb8aa3b00027820 */ /* 0x000fc40000400000 */
[--C-:B--2---:R-:W-:Y:S02]  /*2e9e0*/  FFMA R0, R5, c[0x0][0x188], -R7.reuse ;  /* 0x0000620005007a23 */ /* 0x104fe40000000807 */
[----:B------:R0:W1:Y:S02]  /*2e9f0*/  MUFU.EX2 R5, R2 ;  /* 0x0000000200057308 */ /* 0x0000640000000800 */
[----:B0-----:R-:W-:Y:S02]  /*2ea00*/  FMUL R2, R0, 1.4426950216293334961 ;  /* 0x3fb8aa3b00027820 */ /* 0x001fe40000400000 */
[----:B-----5:R-:W-:-:S04]  /*2ea10*/  FFMA R0, R22, c[0x0][0x188], -R7 ;  /* 0x0000620016007a23 */ /* 0x020fc80000000807 */
[----:B------:R0:W2:Y:S02]  /*2ea20*/  MUFU.EX2 R8, R2 ;  /* 0x0000000200087308 */ /* 0x0000a40000000800 */
[----:B0-----:R-:W-:Y:S02]  /*2ea30*/  FMUL R2, R0, 1.4426950216293334961 ;  /* 0x3fb8aa3b00027820 */ /* 0x001fe40000400000 */
[----:B---3--:R-:W-:-:S04]  /*2ea40*/  FFMA R0, R28, c[0x0][0x188], -R7 ;  /* 0x000062001c007a23 */ /* 0x008fc80000000807 */
[----:B------:R-:W-:Y:S01]  /*2ea50*/  FMUL R0, R0, 1.4426950216293334961 ;  /* 0x3fb8aa3b00007820 */ /* 0x000fe20000400000 */
[----:B------:R-:W0:Y:S08]  /*2ea60*/  MUFU.EX2 R7, R2 ;  /* 0x0000000200077308 */ /* 0x000e300000000800 */
[----:B------:R3:W5:Y:S01]  /*2ea70*/  MUFU.EX2 R28, R0 ;  /* 0x00000000001c7308 */ /* 0x0007620000000800 */
[----:B----4-:R-:W-:Y:S01]  /*2ea80*/  FADD R4, R4, R18 ;  /* 0x0000001204047221 */ /* 0x010fe20000000000 */
[----:B------:R-:W-:Y:S01]  /*2ea90*/  STL.64 [R1+0x11c0], R10 ;  /* 0x0011c00a01007387 */ /* 0x000fe20000100a00 */
[----:B-1----:R-:W-:Y:S02]  /*2eaa0*/  STL [R1+0x10], R5 ;  /* 0x0000100501007387 */ /* 0x002fe40000100800 */
[----:B--2---:R-:W-:Y:S02]  /*2eab0*/  STL [R1+0x14], R8 ;  /* 0x0000140801007387 */ /* 0x004fe40000100800 */
[----:B0-----:R-:W-:Y:S02]  /*2eac0*/  STL [R1+0x20], R7 ;  /* 0x0000200701007387 */ /* 0x001fe40000100800 */
[----:B---3--:R-:W-:Y:S01]  /*2ead0*/  FADD R0, R21, R3 ;  /* 0x0000000315007221 */ /* 0x008fe20000000000 */
[----:B-----5:R-:W-:Y:S01]  /*2eae0*/  STL [R1+0x30], R28 ;  /* 0x0000301c01007387 */ /* 0x020fe20000100800 */
[----:B------:R-:W-:-:S02]  /*2eaf0*/  FADD R3, R16, R19 ;  /* 0x0000001310037221 */ /* 0x000fc40000000000 */
[----:B------:R-:W2:Y:S02]  /*2eb00*/  LDL R18, [R1+0xa8] ;  /* 0x0000a80001127983 */ /* 0x000ea40000100800 */
[----:B------:R-:W2:Y:S02]  /*2eb10*/  LDL R19, [R1+0xac] ;  /* 0x0000ac0001137983 */ /* 0x000ea40000100800 */
[----:B------:R-:W-:Y:S01]  /*2eb20*/  FADD R2, R20, R23 ;  /* 0x0000001714027221 */ /* 0x000fe20000000000 */
[----:B--2---:R0:W-:Y:S01]  /*2eb30*/  STL.64 [R1+0x1188], R18 ;  /* 0x0011881201007387 */ /* 0x0041e20000100a00 */
[----:B------:R-:W2:Y:S02]  /*2eb40*/  LDL.LU R20, [R1+0x3a0] ;  /* 0x0003a00001147983 */ /* 0x000ea40000300800 */
[----:B------:R-:W2:Y:S02]  /*2eb50*/  LDL.LU R21, [R1+0x3a4] ;  /* 0x0003a40001157983 */ /* 0x000ea40000300800 */
[----:B------:R-:W3:Y:S01]  /*2eb60*/  LDL.LU R22, [R1+0x3a8] ;  /* 0x0003a80001167983 */ /* 0x000ee20000300800 */
[----:B------:R-:W3:Y:S04]  /*2eb70*/  LDL.LU R23, [R1+0x3ac] ;  /* 0x0003ac0001177983 */ /* 0x000ee80000300800 */
[----:B---3--:R1:W-:Y:S01]  /*2eb80*/  STL.64 [R1+0x1198], R22 ;  /* 0x0011981601007387 */ /* 0x0083e20000100a00 */
[----:B--2---:R-:W-:Y:S02]  /*2eb90*/  STL.64 [R1+0x1190], R20 ;  /* 0x0011901401007387 */ /* 0x004fe40000100a00 */
[----:B------:R-:W2:Y:S02]  /*2eba0*/  LDL R26, [R1+0xc8] ;  /* 0x0000c800011a7983 */ /* 0x000ea40000100800 */
[----:B------:R-:W2:Y:S02]  /*2ebb0*/  LDL R27, [R1+0xcc] ;  /* 0x0000cc00011b7983 */ /* 0x000ea40000100800 */
[----:B------:R-:W-:Y:S01]  /*2ebc0*/  FADD R2, R17, R2 ;  /* 0x0000000211027221 */ /* 0x000fe20000000000 */
[----:B--2---:R-:W-:Y:S01]  /*2ebd0*/  STL.64 [R1+0x11a0], R26 ;  /* 0x0011a01a01007387 */ /* 0x004fe20000100a00 */
[----:B------:R-:W2:Y:S02]  /*2ebe0*/  LDL.LU R16, [R1+0x3c0] ;  /* 0x0003c00001107983 */ /* 0x000ea40000300800 */
[----:B------:R-:W2:Y:S02]  /*2ebf0*/  LDL.LU R17, [R1+0x3c4] ;  /* 0x0003c40001117983 */ /* 0x000ea40000300800 */
[----:B0-----:R-:W3:Y:S01]  /*2ec00*/  LDL.LU R18, [R1+0x3c8] ;  /* 0x0003c80001127983 */ /* 0x001ee20000300800 */
[----:B------:R-:W3:Y:S04]  /*2ec10*/  LDL.LU R19, [R1+0x3cc] ;  /* 0x0003cc0001137983 */ /* 0x000ee80000300800 */
[----:B---3--:R-:W-:Y:S01]  /*2ec20*/  STL.64 [R1+0x11b0], R18 ;  /* 0x0011b01201007387 */ /* 0x008fe20000100a00 */
[----:B--2---:R-:W-:Y:S02]  /*2ec30*/  STL.64 [R1+0x11a8], R16 ;  /* 0x0011a81001007387 */ /* 0x004fe40000100a00 */
[----:B-1----:R-:W2:Y:S02]  /*2ec40*/  LDL R22, [R1+0xd8] ;  /* 0x0000d80001167983 */ /* 0x002ea40000100800 */
[----:B------:R-:W2:Y:S01]  /*2ec50*/  LDL R23, [R1+0xdc] ;  /* 0x0000dc0001177983 */ /* 0x000ea20000100800 */
[----:B------:R-:W3:Y:S01]  /*2ec60*/  LDL.LU R8, [R1+0x420] ;  /* 0x0004200001087983 */ /* 0x000ee20000300800 */
[----:B------:R-:W3:Y:S02]  /*2ec70*/  LDL.LU R9, [R1+0x424] ;  /* 0x0004240001097983 */ /* 0x000ee40000300800 */
[----:B------:R-:W4:Y:S02]  /*2ec80*/  LDL.LU R10, [R1+0x428] ;  /* 0x00042800010a7983 */ /* 0x000f240000300800 */
[----:B------:R-:W4:Y:S02]  /*2ec90*/  LDL.LU R11, [R1+0x42c] ;  /* 0x00042c00010b7983 */ /* 0x000f240000300800 */
[----:B----4-:R0:W-:Y:S01]  /*2eca0*/  STL.64 [R1+0x11d0], R10 ;  /* 0x0011d00a01007387 */ /* 0x0101e20000100a00 */
[----:B---3--:R-:W-:Y:S03]  /*2ecb0*/  STL.64 [R1+0x11c8], R8 ;  /* 0x0011c80801007387 */ /* 0x008fe60000100a00 */
[----:B0-----:R-:W3:Y:S04]  /*2ecc0*/  LDL R10, [R1+0x108] ;  /* 0x00010800010a7983 */ /* 0x001ee80000100800 */
[----:B------:R-:W3:Y:S04]  /*2ecd0*/  LDL R11, [R1+0x10c] ;  /* 0x00010c00010b7983 */ /* 0x000ee80000100800 */
[----:B---3--:R0:W-:Y:S04]  /*2ece0*/  STL.64 [R1+0x11e0], R10 ;  /* 0x0011e00a01007387 */ /* 0x0081e80000100a00 */
[----:B0-----:R-:W3:Y:S04]  /*2ecf0*/  LDL R10, [R1+0x118] ;  /* 0x00011800010a7983 */ /* 0x001ee80000100800 */
[----:B------:R-:W3:Y:S04]  /*2ed00*/  LDL R11, [R1+0x11c] ;  /* 0x00011c00010b7983 */ /* 0x000ee80000100800 */
[----:B---3--:R-:W-:Y:S01]  /*2ed10*/  STL.64 [R1+0x11f8], R10 ;  /* 0x0011f80a01007387 */ /* 0x008fe20000100a00 */
[----:B--2---:R0:W-:Y:S03]  /*2ed20*/  STL.64 [R1+0x11b8], R22 ;  /* 0x0011b81601007387 */ /* 0x0041e60000100a00 */
[----:B0-----:R-:W2:Y:S04]  /*2ed30*/  LDL.LU.64 R22, [R1+0xf8] ;  /* 0x0000f80001167983 */ /* 0x001ea80000300a00 */
[----:B--2---:R0:W-:Y:S01]  /*2ed40*/  STL.64 [R1+0x11d8], R22 ;  /* 0x0011d81601007387 */ /* 0x0041e20000100a00 */
[----:B------:R-:W2:Y:S02]  /*2ed50*/  LDL.LU R20, [R1+0x440] ;  /* 0x0004400001147983 */ /* 0x000ea40000300800 */
[----:B------:R-:W2:Y:S01]  /*2ed60*/  LDL.LU R21, [R1+0x444] ;  /* 0x0004440001157983 */ /* 0x000ea20000300800 */
[----:B0-----:R-:W3:Y:S01]  /*2ed70*/  LDL.LU R22, [R1+0x448] ;  /* 0x0004480001167983 */ /* 0x001ee20000300800 */
[----:B------:R-:W3:Y:S02]  /*2ed80*/  LDL.LU R23, [R1+0x44c] ;  /* 0x00044c0001177983 */ /* 0x000ee40000300800 */
[----:B------:R-:W4:Y:S02]  /*2ed90*/  LDL R10, [R1+0x128] ;  /* 0x00012800010a7983 */ /* 0x000f240000100800 */
[----:B------:R-:W4:Y:S02]  /*2eda0*/  LDL R11, [R1+0x12c] ;  /* 0x00012c00010b7983 */ /* 0x000f240000100800 */
[----:B----4-:R-:W-:Y:S01]  /*2edb0*/  STL.64 [R1+0x1210], R10 ;  /* 0x0012100a01007387 */ /* 0x010fe20000100a00 */
[----:B---3--:R-:W-:Y:S02]  /*2edc0*/  STL.64 [R1+0x11f0], R22 ;  /* 0x0011f01601007387 */ /* 0x008fe40000100a00 */
[----:B--2---:R0:W-:Y:S02]  /*2edd0*/  STL.64 [R1+0x11e8], R20 ;  /* 0x0011e81401007387 */ /* 0x0041e40000100a00 */
[----:B0-----:R-:W2:Y:S01]  /*2ede0*/  LDL.LU R20, [R1+0x460] ;  /* 0x0004600001147983 */ /* 0x001ea20000300800 */
[----:B------:R-:W2:Y:S02]  /*2edf0*/  LDL.LU R21, [R1+0x464] ;  /* 0x0004640001157983 */ /* 0x000ea40000300800 */
[----:B------:R-:W3:Y:S02]  /*2ee00*/  LDL.LU R22, [R1+0x468] ;  /* 0x0004680001167983 */ /* 0x000ee40000300800 */
[----:B------:R-:W3:Y:S01]  /*2ee10*/  LDL.LU R23, [R1+0x46c] ;  /* 0x00046c0001177983 */ /* 0x000ee20000300800 */
[----:B------:R-:W4:Y:S04]  /*2ee20*/  LDL R10, [R1+0x138] ;  /* 0x00013800010a7983 */ /* 0x000f280000100800 */
[----:B------:R-:W4:Y:S04]  /*2ee30*/  LDL R11, [R1+0x13c] ;  /* 0x00013c00010b7983 */ /* 0x000f280000100800 */
        /* <DEDUP_REMOVED lines=27> */
[----:B----4-:R0:W-:Y:S04]  /*2eff0*/  STL.64 [R1+0x1270], R10 ;  /* 0x0012700a01007387 */ /* 0x0101e80000100a00 */
[----:B0-----:R-:W4:Y:S04]  /*2f000*/  LDL R10, [R1+0x178] ;  /* 0x00017800010a7983 */ /* 0x001f280000100800 */
        /* <DEDUP_REMOVED lines=36> */
[----:B------:R-:W4:Y:S01]  /*2f250*/  LDL R11, [R1+0x26c] ;  /* 0x00026c00010b7983 */ /* 0x000f220000100800 */
[----:B------:R-:W-:-:S02]  /*2f260*/  FADD R12, R12, R0 ;  /* 0x000000000c0c7221 */ /* 0x000fc40000000000 */
[----:B------:R-:W-:Y:S02]  /*2f270*/  FADD R13, R13, R4 ;  /* 0x000000040d0d7221 */ /* 0x000fe40000000000 */
[----:B------:R-:W5:Y:S01]  /*2f280*/  LDL.LU R8, [R1+0x7d4] ;  /* 0x0007d40001087983 */ /* 0x000f620000300800 */
[----:B------:R-:W4:Y:S04]  /*2f290*/  LDL R9, [R1+0x34] ;  /* 0x0000340001097983 */ /* 0x000f280000100800 */
[----:B------:R-:W4:Y:S04]  /*2f2a0*/  LDL R4, [R1+0x24] ;  /* 0x0000240001047983 */ /* 0x000f280000100800 */
[----:B------:R-:W4:Y:S04]  /*2f2b0*/  LDL R0, [R1+0x14] ;  /* 0x0000140001007983 */ /* 0x000f280000100800 */
        /* <DEDUP_REMOVED lines=12> */
[----:B----4-:R-:W-:-:S02]  /*2f380*/  F2FP.PACK_AB R4, R9, R4 ;  /* 0x000000040904723e */ /* 0x010fc400000000ff */
[----:B------:R-:W-:Y:S01]  /*2f390*/  F2FP.PACK_AB R5, R0, R5 ;  /* 0x000000050005723e */ /* 0x000fe200000000ff */
[----:B---3--:R-:W-:Y:S01]  /*2f3a0*/  STL.64 [R1+0x12e0], R22 ;  /* 0x0012e01601007387 */ /* 0x008fe20000100a00 */
[----:B--2---:R0:W-:Y:S03]  /*2f3b0*/  STL.64 [R1+0x12d8], R20 ;  /* 0x0012d81401007387 */ /* 0x0041e60000100a00 */
[----:B0-----:R-:W2:Y:S01]  /*2f3c0*/  LDL.LU R20, [R1+0x5b0] ;  /* 0x0005b00001147983 */ /* 0x001ea20000300800 */
[----:B------:R-:W2:Y:S02]  /*2f3d0*/  LDL.LU R21, [R1+0x5b4] ;  /* 0x0005b40001157983 */ /* 0x000ea40000300800 */
[----:B------:R-:W2:Y:S02]  /*2f3e0*/  LDL.LU R22, [R1+0x5b8] ;  /* 0x0005b80001167983 */ /* 0x000ea40000300800 */
[----:B------:R-:W2:Y:S01]  /*2f3f0*/  LDL.LU R23, [R1+0x5bc] ;  /* 0x0005bc0001177983 */ /* 0x000ea20000300800 */
[----:B------:R-:W-:-:S02]  /*2f400*/  F2FP.PACK_AB R6, R29, R6 ;  /* 0x000000061d06723e */ /* 0x000fc400000000ff */
[----:B------:R-:W-:Y:S01]  /*2f410*/  F2FP.PACK_AB R7, R28, R7 ;  /* 0x000000071c07723e */ /* 0x000fe200000000ff */
[----:B-----5:R-:W-:Y:S01]  /*2f420*/  FADD R3, R8, R3 ;  /* 0x0000000308037221 */ /* 0x020fe20000000000 */
[----:B------:R-:W3:Y:S01]  /*2f430*/  LDL.LU R16, [R1+0x400] ;  /* 0x0004000001107983 */ /* 0x000ee20000300800 */
[----:B------:R-:W3:Y:S02]  /*2f440*/  LDL.LU R17, [R1+0x404] ;  /* 0x0004040001117983 */ /* 0x000ee40000300800 */
[----:B------:R-:W3:Y:S02]  /*2f450*/  LDL.LU R18, [R1+0x408] ;  /* 0x0004080001127983 */ /* 0x000ee40000300800 */
[----:B------:R-:W3:Y:S01]  /*2f460*/  LDL.LU R19, [R1+0x40c] ;  /* 0x00040c0001137983 */ /* 0x000ee20000300800 */
[----:B------:R-:W4:Y:S01]  /*2f470*/  LDL.LU R24, [R1+0x3e0] ;  /* 0x0003e00001187983 */ /* 0x000f220000300800 */
[----:B------:R-:W4:Y:S02]  /*2f480*/  LDL.LU R25, [R1+0x3e4] ;  /* 0x0003e40001197983 */ /* 0x000f240000300800 */
[----:B------:R-:W4:Y:S02]  /*2f490*/  LDL.LU R26, [R1+0x3e8] ;  /* 0x0003e800011a7983 */ /* 0x000f240000300800 */
[----:B------:R-:W4:Y:S01]  /*2f4a0*/  LDL.LU R27, [R1+0x3ec] ;  /* 0x0003ec00011b7983 */ /* 0x000f220000300800 */
[----:B------:R-:W-:Y:S01]  /*2f4b0*/  STL.64 [R1+0x1088], R14 ;  /* 0x0010880e01007387 */ /* 0x000fe20000100a00 */
[----:B------:R0:W-:Y:S03]  /*2f4c0*/  STL.64 [R1+0x1080], R12 ;  /* 0x0010800c01007387 */ /* 0x0001e60000100a00 */
[----:B0-----:R-:W5:Y:S01]  /*2f4d0*/  LDL.LU R12, [R1+0x380] ;  /* 0x00038000010c7983 */ /* 0x001f620000300800 */
[----:B------:R-:W5:Y:S02]  /*2f4e0*/  LDL.LU R13, [R1+0x384] ;  /* 0x00038400010d7983 */ /* 0x000f640000300800 */
[----:B------:R-:W5:Y:S02]  /*2f4f0*/  LDL.LU R14, [R1+0x388] ;  /* 0x00038800010e7983 */ /* 0x000f640000300800 */
[----:B------:R-:W5:Y:S01]  /*2f500*/  LDL.LU R15, [R1+0x38c] ;  /* 0x00038c00010f7983 */ /* 0x000f620000300800 */
[----:B------:R-:W3:Y:S01]  /*2f510*/  LDL.LU R29, [R1+0x12ec] ;  /* 0x0012ec00011d7983 */ /* 0x000ee20000300800 */
[----:B------:R-:W3:Y:S01]  /*2f520*/  LDL.LU R28, [R1+0x12e8] ;  /* 0x0012e800011c7983 */ /* 0x000ee20000300800 */
        /* <DEDUP_REMOVED lines=78> */
[----:B------:R-:W2:Y:S11]  /*2fa10*/  LDL.LU.64 R22, [R1+0x11d8] ;  /* 0x0011d80001167983 */ /* 0x000eb60000300a00 */
[----:B------:R-:W-:Y:S10]  /*2fa20*/  @!UPT UIADD3 URZ, URZ, URZ, URZ ;  /* 0x0000003f3f3ff290 */ /* 0x000ff4000fffe03f */
        /* <DEDUP_REMOVED lines=9> */
[----:B0-----:R-:W3:Y:S01]  /*2fac0*/  LDL.LU.64 R10, [R1+0x11c0] ;  /* 0x0011c000010a7983 */ /* 0x001ee20000300a00 */
[----:B------:R-:W-:Y:S01]  /*2fad0*/  IMAD.MOV.U32 R9, RZ, RZ, R22 ;  /* 0x000000ffff097224 */ /* 0x000fe200078e0016 */
[----:B------:R-:W-:Y:S02]  /*2fae0*/  MOV R8, R23 ;  /* 0x0000001700087202 */ /* 0x000fe40000000f00 */
[----:B------:R-:W4:Y:S02]  /*2faf0*/  LDL.LU.64 R22, [R1+0x11b8] ;  /* 0x0011b80001167983 */ /* 0x000f240000300a00 */
[----:B------:R-:W-:Y:S01]  /*2fb00*/  STL [R1+0xef8], R9 ;  /* 0x000ef80901007387 */ /* 0x000fe20000100800 */
[C---:B---3--:R-:W-:Y:S08]  /*2fb10*/  HMMA.16816.F32 R16, R4.reuse, R10, R16 ;  /* 0x0000000a0410723c */ /* 0x048ff00000001810 */
[C---:B----4-:R-:W-:Y:S11]  /*2fb20*/  HMMA.16816.F32 R20, R4.reuse, R22, R24 ;  /* 0x000000160414723c */ /* 0x050ff60000001818 */
[----:B------:R-:W-:Y:S04]  /*2fb30*/  @!UPT UIADD3 URZ, URZ, URZ, URZ ;  /* 0x0000003f3f3ff290 */ /* 0x000fe8000fffe03f */
[----:B------:R-:W-:Y:S01]  /*2fb40*/  STL.64 [R1+0x710], R16 ;  /* 0x0007101001007387 */ /* 0x000fe20000100a00 */
[----:B------:R0:W-:Y:S03]  /*2fb50*/  STL.64 [R1+0x718], R18 ;  /* 0x0007181201007387 */ /* 0x0001e60000100a00 */
[----:B0-----:R-:W2:Y:S01]  /*2fb60*/  LDL.LU.64 R18, [R1+0x11b0] ;  /* 0x0011b00001127983 */ /* 0x001ea20000300a00 */
[----:B------:R-:W2:Y:S02]  /*2fb70*/  LDL.LU.64 R16, [R1+0x11a8] ;  /* 0x0011a80001107983 */ /* 0x000ea40000300a00 */
[----:B------:R0:W-:Y:S02]  /*2fb80*/  STL.64 [R1+0x1120], R10 ;  /* 0x0011200a01007387 */ /* 0x0001e40000100a00 */
[----:B------:R-:W-:Y:S01]  /*2fb90*/  STL [R1+0x1118], R8 ;  /* 0x0011180801007387 */ /* 0x000fe20000100800 */
[----:B0-----:R-:W3:Y:S04]  /*2fba0*/  LDL R10, [R1+0xb8] ;  /* 0x0000b800010a7983 */ /* 0x001ee80000100800 */
[----:B------:R-:W3:Y:S01]  /*2fbb0*/  LDL R11, [R1+0xbc] ;  /* 0x0000bc00010b7983 */ /* 0x000ee20000100800 */
[----:B------:R-:W2:Y:S02]  /*2fbc0*/  LDL.LU.64 R26, [R1+0x11a0] ;  /* 0x0011a000011a7983 */ /* 0x000ea40000300a00 */
[----:B------:R-:W-:Y:S02]  /*2fbd0*/  STL.64 [R1+0x7c0], R20 ;  /* 0x0007c01401007387 */ /* 0x000fe40000100a00 */
[----:B------:R0:W-:Y:S02]  /*2fbe0*/  STL.64 [R1+0x7c8], R22 ;  /* 0x0007c81601007387 */ /* 0x0001e40000100a00 */
[----:B0-----:R-:W3:Y:S01]  /*2fbf0*/  LDL.LU.64 R22, [R1+0x1198] ;  /* 0x0011980001167983 */ /* 0x001ee20000300a00 */
[----:B------:R-:W3:Y:S01]  /*2fc00*/  LDL.LU.64 R20, [R1+0x1190] ;  /* 0x0011900001147983 */ /* 0x000ee20000300a00 */
[C---:B--2---:R-:W-:Y:S02]  /*2fc10*/  HMMA.16816.F32 R24, R4.reuse, R26, R16 ;  /* 0x0000001a0418723c */ /* 0x044fe40000001810 */
[----:B------:R-:W5:Y:S06]  /*2fc20*/  LDL.LU.64 R18, [R1+0x1188] ;  /* 0x0011880001127983 */ /* 0x000f6c0000300a00 */
[C---:B---3--:R-:W-:Y:S11]  /*2fc30*/  HMMA.16816.F32 R8, R4.reuse, R10, R20 ;  /* 0x0000000a0408723c */ /* 0x048ff60000001814 */
[----:B------:R-:W-:Y:S04]  /*2fc40*/  @!UPT UIADD3 URZ, URZ, URZ, URZ ;  /* 0x0000003f3f3ff290 */ /* 0x000fe8000fffe03f */
[----:B------:R-:W-:Y:S01]  /*2fc50*/  STL.64 [R1+0x7d0], R24 ;  /* 0x0007d01801007387 */ /* 0x000fe20000100a00 */
[----:B------:R0:W-:Y:S03]  /*2fc60*/  STL.64 [R1+0x7d8], R26 ;  /* 0x0007d81a01007387 */ /* 0x0001e60000100a00 */
[----:B0-----:R-:W2:Y:S01]  /*2fc70*/  LDL.LU.64 R26, [R1+0x1180] ;  /* 0x00118000011a7983 */ /* 0x001ea20000300a00 */
[----:B------:R-:W3:Y:S02]  /*2fc80*/  LDL.LU.64 R22, [R1+0x1178] ;  /* 0x0011780001167983 */ /* 0x000ee40000300a00 */
[----:B------:R-:W4:Y:S01]  /*2fc90*/  LDL.LU R20, [R1+0x770] ;  /* 0x0007700001147983 */ /* 0x000f220000300800 */
[----:B---3--:R-:W-:Y:S01]  /*2fca0*/  STL.64 [R1+0x1078], R22 ;  /* 0x0010781601007387 */ /* 0x008fe20000100a00 */
[----:B------:R-:W-:Y:S02]  /*2fcb0*/  STL.64 [R1+0x7e0], R8 ;  /* 0x0007e00801007387 */ /* 0x000fe40000100a00 */
[----:B------:R5:W-:Y:S02]  /*2fcc0*/  STL.64 [R1+0x7e8], R10 ;  /* 0x0007e80a01007387 */ /* 0x000be40000100a00 */
[C---:B-----5:R-:W-:Y:S01]  /*2fcd0*/  HMMA.16816.F32 R8, R4.reuse, R18, R12 ;  /* 0x000000120408723c */ /* 0x060fe2000000180c */
[----:B----4-:R0:W-:Y:S04]  /*2fce0*/  STL [R1+0x1070], R20 ;  /* 0x0010701401007387 */ /* 0x0101e80000100800 */
[----:B0-----:R-:W3:Y:S11]  /*2fcf0*/  LDL.LU R20, [R1+0x1d0] ;  /* 0x0001d00001147983 */ /* 0x001ef60000300800 */
[----:B------:R-:W-:Y:S07]  /*2fd00*/  @!UPT UIADD3 URZ, URZ, URZ, URZ ;  /* 0x0000003f3f3ff290 */ /* 0x000fee000fffe03f */
[----:B------:R-:W-:Y:S01]  /*2fd10*/  STL.64 [R1+0x7f0], R8 ;  /* 0x0007f00801007387 */ /* 0x000fe20000100a00 */
[----:B------:R-:W-:Y:S02]  /*2fd20*/  STL.64 [R1+0x7f8], R10 ;  /* 0x0007f80a01007387 */ /* 0x000fe40000100a00 */
[----:B------:R-:W3:Y:S02]  /*2fd30*/  LDL.LU R21, [R1+0x1d4] ;  /* 0x0001d40001157983 */ /* 0x000ee40000300800 */
[----:B------:R-:W4:Y:S01]  /*2fd40*/  LDL.LU R22, [R1+0x1d8] ;  /* 0x0001d80001167983 */ /* 0x000f220000300800 */
[----:B------:R-:W4:Y:S04]  /*2fd50*/  LDL.LU R23, [R1+0x1dc] ;  /* 0x0001dc0001177983 */ /* 0x000f280000300800 */
[----:B----4-:R-:W-:Y:S01]  /*2fd60*/  STL.64 [R1+0x1098], R22 ;  /* 0x0010981601007387 */ /* 0x010fe20000100a00 */
[----:B---3--:R-:W-:Y:S02]  /*2fd70*/  STL.64 [R1+0x1090], R20 ;  /* 0x0010901401007387 */ /* 0x008fe40000100a00 */
[----:B------:R-:W3:Y:S02]  /*2fd80*/  LDL R14, [R1+0x8] ;  /* 0x00000800010e7983 */ /* 0x000ee40000100800 */
[----:B------:R-:W3:Y:S02]  /*2fd90*/  LDL R15, [R1+0xc] ;  /* 0x00000c00010f7983 */ /* 0x000ee40000100800 */
[----:B---3--:R0:W-:Y:S04]  /*2fda0*/  STL.64 [R1+0x10a0], R14 ;  /* 0x0010a00e01007387 */ /* 0x0081e80000100a00 */
[----:B0-----:R-:W3:Y:S04]  /*2fdb0*/  LDL R14, [R1+0x18] ;  /* 0x00001800010e7983 */ /* 0x001ee80000100800 */
[----:B------:R-:W3:Y:S04]  /*2fdc0*/  LDL R15, [R1+0x1c] ;  /* 0x00001c00010f7983 */ /* 0x000ee80000100800 */
[----:B---3--:R0:W-:Y:S01]  /*2fdd0*/  STL.64 [R1+0x10c0], R14 ;  /* 0x0010c00e01007387 */ /* 0x0081e20000100a00 */
[----:B------:R-:W3:Y:S02]  /*2fde0*/  LDL.LU R20, [R1+0x1e0] ;  /* 0x0001e00001147983 */ /* 0x000ee40000300800 */
[----:B------:R-:W3:Y:S02]  /*2fdf0*/  LDL.LU R21, [R1+0x1e4] ;  /* 0x0001e40001157983 */ /* 0x000ee40000300800 */
[----:B------:R-:W4:Y:S01]  /*2fe00*/  LDL.LU R22, [R1+0x1e8] ;  /* 0x0001e80001167983 */ /* 0x000f220000300800 */
[----:B------:R-:W4:Y:S01]  /*2fe10*/  LDL.LU R23, [R1+0x1ec] ;  /* 0x0001ec0001177983 */ /* 0x000f220000300800 */
[----:B------:R-:W5:Y:S02]  /*2fe20*/  LDL R18, [R1+0x28] ;  /* 0x0000280001127983 */ /* 0x000f640000100800 */
[----:B------:R-:W5:Y:S02]  /*2fe30*/  LDL R19, [R1+0x2c] ;  /* 0x00002c0001137983 */ /* 0x000f640000100800 */
[----:B-----5:R1:W-:Y:S01]  /*2fe40*/  STL.64 [R1+0x10c8], R18 ;  /* 0x0010c81201007387 */ /* 0x0203e20000100a00 */
[----:B------:R-:W5:Y:S02]  /*2fe50*/  LDL.LU R12, [R1+0x200] ;  /* 0x00020000010c7983 */ /* 0x000f640000300800 */
[----:B------:R-:W5:Y:S02]  /*2fe60*/  LDL.LU R13, [R1+0x204] ;  /* 0x00020400010d7983 */ /* 0x000f640000300800 */
[----:B0-----:R-:W2:Y:S01]  /*2fe70*/  LDL.LU R14, [R1+0x208] ;  /* 0x00020800010e7983 */ /* 0x001ea20000300800 */
[----:B------:R-:W2:Y:S04]  /*2fe80*/  LDL.LU R15, [R1+0x20c] ;  /* 0x00020c00010f7983 */ /* 0x000ea80000300800 */
[----:B--2---:R-:W-:Y:S01]  /*2fe90*/  STL.64 [R1+0x10d8], R14 ;  /* 0x0010d80e01007387 */ /* 0x004fe20000100a00 */
[----:B-----5:R0:W-:Y:S02]  /*2fea0*/  STL.64 [R1+0x10d0], R12 ;  /* 0x0010d00c01007387 */ /* 0x0201e40000100a00 */
[----:B-1----:R-:W2:Y:S02]  /*2feb0*/  LDL R18, [R1+0x38] ;  /* 0x0000380001127983 */ /* 0x002ea40000100800 */
[----:B------:R-:W2:Y:S02]  /*2fec0*/  LDL R19, [R1+0x3c] ;  /* 0x00003c0001137983 */ /* 0x000ea40000100800 */
[----:B--2---:R1:W-:Y:S01]  /*2fed0*/  STL.64 [R1+0x10e0], R18 ;  /* 0x0010e01201007387 */ /* 0x0043e20000100a00 */
[----:B0-----:R-:W2:Y:S02]  /*2fee0*/  LDL.LU R12, [R1+0x210] ;  /* 0x00021000010c7983 */ /* 0x001ea40000300800 */
[----:B------:R-:W2:Y:S02]  /*2fef0*/  LDL.LU R13, [R1+0x214] ;  /* 0x00021400010d7983 */ /* 0x000ea40000300800 */
[----:B------:R-:W5:Y:S01]  /*2ff00*/  LDL.LU R14, [R1+0x218] ;  /* 0x00021800010e7983 */ /* 0x000f620000300800 */
[----:B------:R-:W5:Y:S01]  /*2ff10*/  LDL.LU R15, [R1+0x21c] ;  /* 0x00021c00010f7983 */ /* 0x000f620000300800 */
[----:B------:R-:W2:Y:S02]  /*2ff20*/  LDL R10, [R1+0x68] ;  /* 0x00006800010a7983 */ /* 0x000ea40000100800 */
[----:B------:R-:W2:Y:S02]  /*2ff30*/  LDL R11, [R1+0x6c] ;  /* 0x00006c00010b7983 */ /* 0x000ea40000100800 */
[----:B--2---:R0:W-:Y:S01]  /*2ff40*/  STL.64 [R1+0x1130], R10 ;  /* 0x0011300a01007387 */ /* 0x0041e20000100a00 */
[----:B-----5:R-:W-:Y:S02]  /*2ff50*/  STL.64 [R1+0x10f0], R14 ;  /* 0x0010f00e01007387 */ /* 0x020fe40000100a00 */
[----:B------:R2:W-:Y:S02]  /*2ff60*/  STL.64 [R1+0x10e8], R12 ;  /* 0x0010e80c01007387 */ /* 0x0005e40000100a00 */
[----:B-1----:R-:W5:Y:S01]  /*2ff70*/  LDL R18, [R1+0x48] ;  /* 0x0000480001127983 */ /* 0x002f620000100800 */
[----:B------:R-:W5:Y:S04]  /*2ff80*/  LDL R19, [R1+0x4c] ;  /* 0x00004c0001137983 */ /* 0x000f680000100800 */
[----:B0-----:R-:W2:Y:S04]  /*2ff90*/  LDL R10, [R1+0x78] ;  /* 0x00007800010a7983 */ /* 0x001ea80000100800 */
[----:B------:R-:W2:Y:S04]  /*2ffa0*/  LDL R11, [R1+0x7c] ;  /* 0x00007c00010b7983 */ /* 0x000ea80000100800 */
[----:B--2---:R0:W-:Y:S01]  /*2ffb0*/  STL.64 [R1+0x1148], R10 ;  /* 0x0011480a01007387 */ /* 0x0041e20000100a00 */
[----:B-----5:R1:W-:Y:S02]  /*2ffc0*/  STL.64 [R1+0x10f8], R18 ;  /* 0x0010f81201007387 */ /* 0x0203e40000100a00 */
[----:B------:R-:W2:Y:S02]  /*2ffd0*/  LDL.LU R12, [R1+0x240] ;  /* 0x00024000010c7983 */ /* 0x000ea40000300800 */
[----:B------:R-:W2:Y:S01]  /*2ffe0*/  LDL.LU R13, [R1+0x244] ;  /* 0x00024400010d7983 */ /* 0x000ea20000300800 */
[----:B------:R-:W5:Y:S01]  /*2fff0*/  LDL.LU R14, [R1+0x248] ;  /* 0x00024800010e7983 */ /* 0x000f620000300800 */
[----:B------:R-:W5:Y:S03]  /*30000*/  LDL.LU R15, [R1+0x24c] ;  /* 0x00024c00010f7983 */ /* 0x000f660000300800 */
[----:B0-----:R-:W2:Y:S04]  /*30010*/  LDL R10, [R1+0x88] ;  /* 0x00008800010a7983 */ /* 0x001ea80000100800 */
[----:B------:R-:W2:Y:S04]  /*30020*/  LDL R11, [R1+0x8c] ;  /* 0x00008c00010b7983 */ /* 0x000ea80000100800 */
[----:B--2---:R0:W-:Y:S01]  /*30030*/  STL.64 [R1+0x1160], R10 ;  /* 0x0011600a01007387 */ /* 0x0041e20000100a00 */
[----:B-----5:R-:W-:Y:S02]  /*30040*/  STL.64 [R1+0x1108], R14 ;  /* 0x0011080e01007387 */ /* 0x020fe40000100a00 */
[----:B------:R-:W-:Y:S02]  /*30050*/  STL.64 [R1+0x1100], R12 ;  /* 0x0011000c01007387 */ /* 0x000fe40000100a00 */
[----:B-1----:R-:W2:Y:S01]  /*30060*/  LDL R18, [R1+0x58] ;  /* 0x0000580001127983 */ /* 0x002ea20000100800 */
[----:B------:R-:W2:Y:S04]  /*30070*/  LDL R19, [R1+0x5c] ;  /* 0x00005c0001137983 */ /* 0x000ea80000100800 */
[----:B0-----:R-:W5:Y:S04]  /*30080*/  LDL R10, [R1+0x98] ;  /* 0x00009800010a7983 */ /* 0x001f680000100800 */
[----:B------:R-:W5:Y:S04]  /*30090*/  LDL R11, [R1+0x9c] ;  /* 0x00009c00010b7983 */ /* 0x000f680000100800 */
        /* <DEDUP_REMOVED lines=19> */
[----:B0-----:R-:W5:Y:S01]  /*301d0*/  LDL.LU R16, [R1+0x2a0] ;  /* 0x0002a00001107983 */ /* 0x001f620000300800 */
[----:B------:R-:W5:Y:S02]  /*301e0*/  LDL.LU R17, [R1+0x2a4] ;  /* 0x0002a40001117983 */ /* 0x000f640000300800 */
[----:B------:R-:W5:Y:S02]  /*301f0*/  LDL.LU R18, [R1+0x2a8] ;  /* 0x0002a80001127983 */ /* 0x000f640000300800 */
[----:B------:R-:W5:Y:S01]  /*30200*/  LDL.LU R19, [R1+0x2ac] ;  /* 0x0002ac0001137983 */ /* 0x000f620000300800 */
[----:B------:R-:W2:Y:S01]  /*30210*/  LDL.LU R12, [R1+0x250] ;  /* 0x00025000010c7983 */ /* 0x000ea20000300800 */
[----:B------:R-:W2:Y:S02]  /*30220*/  LDL.LU R13, [R1+0x254] ;  /* 0x00025400010d7983 */ /* 0x000ea40000300800 */
[----:B------:R-:W2:Y:S02]  /*30230*/  LDL.LU R14, [R1+0x258] ;  /* 0x00025800010e7983 */ /* 0x000ea40000300800 */
[----:B------:R-:W2:Y:S01]  /*30240*/  LDL.LU R15, [R1+0x25c] ;  /* 0x00025c00010f7983 */ /* 0x000ea20000300800 */
[----:B----4-:R-:W-:Y:S01]  /*30250*/  STL.64 [R1+0x10b0], R22 ;  /* 0x0010b01601007387 */ /* 0x010fe20000100a00 */
[----:B---3--:R0:W-:Y:S03]  /*30260*/  STL.64 [R1+0x10a8], R20 ;  /* 0x0010a81401007387 */ /* 0x0081e60000100a00 */
[----:B0-----:R-:W3:Y:S01]  /*30270*/  LDL.LU R20, [R1+0x1f0] ;  /* 0x0001f00001147983 */ /* 0x001ee20000300800 */
[----:B------:R-:W3:Y:S02]  /*30280*/  LDL.LU R21, [R1+0x1f4] ;  /* 0x0001f40001157983 */ /* 0x000ee40000300800 */
[----:B------:R-:W3:Y:S02]  /*30290*/  LDL.LU R22, [R1+0x1f8] ;  /* 0x0001f80001167983 */ /* 0x000ee40000300800 */
[----:B------:R-:W3:Y:S01]  /*302a0*/  LDL.LU R23, [R1+0x1fc] ;  /* 0x0001fc0001177983 */ /* 0x000ee20000300800 */
[----:B------:R-:W4:Y:S01]  /*302b0*/  LDL.LU R24, [R1+0x774] ;  /* 0x0007740001187983 */ /* 0x000f220000300800 */
[----:B------:R-:W-:Y:S01]  /*302c0*/  STL.64 [R1+0x1068], R26 ;  /* 0x0010681a01007387 */ /* 0x000fe20000100a00 */
[C---:B-----5:R-:W-:Y:S02]  /*302d0*/  HMMA.16816.F32 R8, R4.reuse, R10, R16 ;  /* 0x0000000a0408723c */ /* 0x060fe40000001810 */
[----:B----4-:R0:W-:Y:S04]  /*302e0*/  STL [R1+0x1060], R24 ;  /* 0x0010601801007387 */ /* 0x0101e80000100800 */
[----:B0-----:R-:W4:Y:S01]  /*302f0*/  LDL.LU R24, [R1+0x1c0] ;  /* 0x0001c00001187983 */ /* 0x001f220000300800 */
[----:B------:R-:W4:Y:S02]  /*30300*/  LDL.LU R25, [R1+0x1c4] ;  /* 0x0001c40001197983 */ /* 0x000f240000300800 */
[----:B------:R-:W4:Y:S02]  /*30310*/  LDL.LU R26, [R1+0x1c8] ;  /* 0x0001c800011a7983 */ /* 0x000f240000300800 */
[----:B------:R-:W4:Y:S01]  /*30320*/  LDL.LU R27, [R1+0x1cc] ;  /* 0x0001cc00011b7983 */ /* 0x000f220000300800 */
[----:B------:R-:W5:Y:S01]  /*30330*/  LDL.LU.64 R18, [R1+0x1170] ;  /* 0x0011700001127983 */ /* 0x000f620000300a00 */
[----:B------:R-:W5:Y:S10]  /*30340*/  LDL.LU.64 R16, [R1+0x1168] ;  /* 0x0011680001107983 */ /* 0x000f740000300a00 */
[----:B------:R-:W-:Y:S02]  /*30350*/  STL.64 [R1+0x800], R8 ;  /* 0x0008000801007387 */ /* 0x000fe40000100a00 */
[----:B------:R0:W-:Y:S02]  /*30360*/  STL.64 [R1+0x808], R10 ;  /* 0x0008080a01007387 */ /* 0x0001e40000100a00 */
        /* <DEDUP_REMOVED lines=16> */
[----:B------:R-:W2:Y:S11]  /*30470*/  LDL.LU.64 R18, [R1+0x1128] ;  /* 0x0011280001127983 */ /* 0x000eb60000300a00 */
[----:B------:R-:W-:Y:S10]  /*30480*/  @!UPT UIADD3 URZ, URZ, URZ, URZ ;  /* 0x0000003f3f3ff290 */ /* 0x000ff4000fffe03f */
[----:B------:R-:W-:Y:S01]  /*30490*/  STL.64 [R1+0x830], R8 ;  /* 0x0008300801007387 */ /* 0x000fe20000100a00 */
[----:B------:R0:W-:Y:S03]  /*304a0*/  STL.64 [R1+0x838], R10 ;  /* 0x0008380a01007387 */ /* 0x0001e60000100a00 */
[----:B0-----:R-:W5:Y:S01]  /*304b0*/  LDL.LU.64 R10, [R1+0x1120] ;  /* 0x00112000010a7983 */ /* 0x001f620000300a00 */
[----:B------:R-:W2:Y:S02]  /*304c0*/  LDL.LU R8, [R1+0x1118] ;  /* 0x0011180001087983 */ /* 0x000ea40000300800 */
[----:B------:R-:W2:Y:S01]  /*304d0*/  LDL.LU R9, [R1+0x764] ;  /* 0x0007640001097983 */ /* 0x000ea20000300800 */
[----:B-----5:R-:W-:Y:S01]  /*304e0*/  STL.64 [R1+0x1048], R10 ;  /* 0x0010480a01007387 */ /* 0x020fe20000100a00 */
[----:B--2---:R0:W-:Y:S03]  /*304f0*/  STL.64 [R1+0x1040], R8 ;  /* 0x0010400801007387 */ /* 0x0041e60000100a00 */
[----:B0-----:R-:W2:Y:S01]  /*30500*/  LDL.LU R8, [R1+0x190] ;  /* 0x0001900001087983 */ /* 0x001ea20000300800 */
[----:B------:R-:W2:Y:S02]  /*30510*/  LDL.LU R9, [R1+0x194] ;  /* 0x0001940001097983 */ /* 0x000ea40000300800 */
[----:B------:R-:W5:Y:S02]  /*30520*/  LDL.LU R10, [R1+0x198] ;  /* 0x00019800010a7983 */ /* 0x000f640000300800 */
[----:B------:R-:W5:Y:S01]  /*30530*/  LDL.LU R11, [R1+0x19c] ;  /* 0x00019c00010b7983 */ /* 0x000f620000300800 */
[----:B------:R-:W-:Y:S01]  /*30540*/  HMMA.16816.F32 R16, R4, R18, R12 ;  /* 0x000000120410723c */ /* 0x000fe2000000180c */
[----:B-----5:R0:W-:Y:S01]  /*30550*/  STL.64 [R1+0x1058], R10 ;  /* 0x0010580a01007387 */ /* 0x0201e20000100a00 */
[----:B--2---:R1:W-:Y:S01]  /*30560*/  STL.64 [R1+0x1050], R8 ;  /* 0x0010500801007387 */ /* 0x0043e20000100a00 */
[----:B0-----:R-:W-:-:S02]  /*30570*/  MOV R10, R28 ;  /* 0x0000001c000a7202 */ /* 0x001fc40000000f00 */
[----:B-1----:R-:W2:Y:S01]  /*30580*/  LDL.LU R8, [R1+0x1b0] ;  /* 0x0001b00001087983 */ /* 0x002ea20000300800 */
[----:B------:R-:W2:Y:S02]  /*30590*/  LDL.LU R9, [R1+0x1b4] ;  /* 0x0001b40001097983 */ /* 0x000ea40000300800 */
[----:B------:R-:W5:Y:S01]  /*305a0*/  LDL.LU R28, [R1+0x1114] ;  /* 0x00111400011c7983 */ /* 0x000f620000300800 */
[----:B------:R-:W-:Y:S02]  /*305b0*/  MOV R11, R29 ;  /* 0x0000001d000b7202 */ /* 0x000fe40000000f00 */
[----:B------:R-:W2:Y:S01]  /*305c0*/  LDL.LU R29, [R1+0x1110] ;  /* 0x00111000011d7983 */ /* 0x000ea20000300800 */
[----:B------:R-:W2:Y:S02]  /*305d0*/  LDL.LU.64 R14, [R1+0x1108] ;  /* 0x00110800010e7983 */ /* 0x000ea40000300a00 */
[----:B------:R-:W2:Y:S09]  /*305e0*/  LDL.LU.64 R12, [R1+0x1100] ;  /* 0x00110000010c7983 */ /* 0x000eb20000300a00 */
[----:B------:R-:W-:Y:S01]  /*305f0*/  STL.64 [R1+0x840], R16 ;  /* 0x0008401001007387 */ /* 0x000fe20000100a00 */
[----:B------:R0:W-:Y:S04]  /*30600*/  STL.64 [R1+0x848], R18 ;  /* 0x0008481201007387 */ /* 0x0001e80000100a00 */
        /* <DEDUP_REMOVED lines=16> */
[----:B------:R-:W3:Y:S11]  /*30710*/  LDL.LU.64 R14, [R1+0x10c0] ;  /* 0x0010c000010e7983 */ /* 0x000ef60000300a00 */
[----:B------:R-:W-:Y:S10]  /*30720*/  @!UPT UIADD3 URZ, URZ, URZ, URZ ;  /* 0x0000003f3f3ff290 */ /* 0x000ff4000fffe03f */
[----:B------:R-:W-:Y:S01]  /*30730*/  STL.64 [R1+0x870], R16 ;  /* 0x0008701001007387 */ /* 0x000fe20000100a00 */
[----:B------:R0:W-:Y:S03]  /*30740*/  STL.64 [R1+0x878], R18 ;  /* 0x0008781201007387 */ /* 0x0001e60000100a00 */
[----:B0-----:R-:W4:Y:S01]  /*30750*/  LDL.LU.64 R18, [R1+0x10b8] ;  /* 0x0010b80001127983 */ /* 0x001f220000300a00 */
[----:B------:R-:W5:Y:S01]  /*30760*/  LDL.LU R16, [R1+0x778] ;  /* 0x0007780001107983 */ /* 0x000f620000300800 */
[C---:B---3--:R-:W-:Y:S02]  /*30770*/  HMMA.16816.F32 R12, R4.reuse, R14, R20 ;  /* 0x0000000e040c723c */ /* 0x048fe40000001814 */
        /* <DEDUP_REMOVED lines=13> */
[----:B------:R-:W3:Y:S01]  /*30850*/  LDL.LU.64 R12, [R1+0x1080] ;  /* 0x00108000010c7983 */ /* 0x000ee20000300a00 */
[C---:B--2---:R-:W-:Y:S11]  /*30860*/  HMMA.16816.F32 R20, R4.reuse, R14, R20 ;  /* 0x0000000e0414723c */ /* 0x044ff60000001814 */
[----:B------:R-:W-:Y:S11]  /*30870*/  @!UPT UIADD3 URZ, URZ, URZ, URZ ;  /* 0x0000003f3f3ff290 */ /* 0x000ff6000fffe03f */
[----:B------:R-:W-:Y:S01]  /*30880*/  @!UPT UIADD3 URZ, URZ, URZ, URZ ;  /* 0x0000003f3f3ff290 */ /* 0x000fe2000fffe03f */
[----:B------:R-:W-:Y:S01]  /*30890*/  STL.64 [R1+0x8a0], R20 ;  /* 0x0008a01401007387 */ /* 0x000fe20000100a00 */
[----:B------:R0:W-:Y:S03]  /*308a0*/  STL.64 [R1+0x8a8], R22 ;  /* 0x0008a81601007387 */ /* 0x0001e60000100a00 */
[----:B0-----:R-:W2:Y:S01]  /*308b0*/  LDL.LU.64 R22, [R1+0x1078] ;  /* 0x0010780001167983 */ /* 0x001ea20000300a00 */
[C---:B----4-:R-:W-:Y:S01]  /*308c0*/  HMMA.16816.F32 R24, R4.reuse, R18, R24 ;  /* 0x000000120418723c */ /* 0x050fe20000001818 */
[----:B------:R-:W4:Y:S02]  /*308d0*/  LDL.LU R20, [R1+0x1070] ;  /* 0x0010700001147983 */ /* 0x000f240000300800 */
[----:B------:R-:W3:Y:S01]  /*308e0*/  LDL.LU R17, [R1+0x77c] ;  /* 0x00077c0001117983 */ /* 0x000ee20000300800 */
[----:B------:R-:W3:Y:S01]  /*308f0*/  LDL.LU R21, [R1+0x768] ;  /* 0x0007680001157983 */ /* 0x000ee20000300800 */
[----:B------:R-:W-:Y:S02]  /*30900*/  STL [R1+0xf48], R14 ;  /* 0x000f480e01007387 */ /* 0x000fe40000100800 */
[----:B------:R0:W-:Y:S02]  /*30910*/  STL [R1+0xf20], R15 ;  /* 0x000f200f01007387 */ /* 0x0001e40000100800 */
[----:B0-----:R-:W3:Y:S11]  /*30920*/  LDL.LU R15, [R1+0x760] ;  /* 0x00076000010f7983 */ /* 0x001ef60000300800 */
[----:B------:R-:W-:Y:S03]  /*30930*/  @!UPT UIADD3 URZ, URZ, URZ, URZ ;  /* 0x0000003f3f3ff290 */ /* 0x000fe6000fffe03f */
[----:B------:R-:W-:Y:S01]  /*30940*/  STL.64 [R1+0x8b0], R24 ;  /* 0x0008b01801007387 */ /* 0x000fe20000100a00 */
[----:B------:R0:W-:Y:S03]  /*30950*/  STL.64 [R1+0x8b8], R26 ;  /* 0x0008b81a01007387 */ /* 0x0001e60000100a00 */
[----:B0-----:R-:W3:Y:S01]  /*30960*/  LDL.LU.64 R26, [R1+0x1068] ;  /* 0x00106800011a7983 */ /* 0x001ee20000300a00 */
[----:B------:R-:W3:Y:S02]  /*30970*/  LDL.LU R24, [R1+0x1060] ;  /* 0x0010600001187983 */ /* 0x000ee40000300800 */
[----:B------:R-:W3:Y:S02]  /*30980*/  LDL.LU R25, [R1+0x76c] ;  /* 0x00076c0001197983 */ /* 0x000ee40000300800 */
[----:B------:R-:W-:Y:S01]  /*30990*/  STL [R1+0xf4c], R19 ;  /* 0x000f4c1301007387 */ /* 0x000fe20000100800 */
[----:B--2---:R-:W-:Y:S11]  /*309a0*/  HMMA.16816.F32 R8, R4, R22, R8 ;  /* 0x000000160408723c */ /* 0x004ff60000001808 */
[----:B------:R-:W-:Y:S11]  /*309b0*/  @!UPT UIADD3 URZ, URZ, URZ, URZ ;  /* 0x0000003f3f3ff290 */ /* 0x000ff6000fffe03f */
[----:B------:R-:W-:Y:S01]  /*309c0*/  @!UPT UIADD3 URZ, URZ, URZ, URZ ;  /* 0x0000003f3f3ff290 */ /* 0x000fe2000fffe03f */
[----:B------:R-:W-:Y:S01]  /*309d0*/  STL.64 [R1+0x8c0], R8 ;  /* 0x0008c00801007387 */ /* 0x000fe20000100a00 */
[----:B------:R0:W-:Y:S03]  /*309e0*/  STL.64 [R1+0x8c8], R10 ;  /* 0x0008c80a01007387 */ /* 0x0001e60000100a00 */
[----:B0-----:R-:W2:Y:S01]  /*309f0*/  LDL.LU.64 R10, [R1+0x1058] ;  /* 0x00105800010a7983 */ /* 0x001ea20000300a00 */
[----:B------:R-:W2:Y:S02]  /*30a00*/  LDL.LU.64 R8, [R1+0x1050] ;  /* 0x0010500001087983 */ /* 0x000ea40000300a00 */
[----:B----4-:R-:W-:-:S04]  /*30a10*/  FFMA R0, R20, c[0x0][0x188], -R29 ;  /* 0x0000620014007a23 */ /* 0x010fc8000000081d */
[----:B------:R-:W-:Y:S02]  /*30a20*/  FMUL R20, R0, 1.4426950216293334961 ;  /* 0x3fb8aa3b00147820 */ /* 0x000fe40000400000 */
[--C-:B---3--:R-:W-:Y:S01]  /*30a30*/  FFMA R0, R24, c[0x0][0x188], -R29.reuse ;  /* 0x0000620018007a23 */ /* 0x108fe2000000081d */
[----:B--2---:R-:W-:Y:S01]  /*30a40*/  HMMA.16816.F32 R4, R4, R26, R8 ;  /* 0x0000001a0404723c */ /* 0x004fe20000001808 */
[----:B------:R-:W2:Y:S01]  /*30a50*/  LDL.LU.64 R10, [R1+0x1048] ;  /* 0x00104800010a7983 */ /* 0x000ea20000300a00 */
[----:B------:R-:W3:Y:S02]  /*30a60*/  LDL.LU.64 R8, [R1+0x1040] ;  /* 0x0010400001087983 */ /* 0x000ee40000300a00 */
[----:B------:R-:W-:Y:S02]  /*30a70*/  FMUL R24, R0, 1.4426950216293334961 ;  /* 0x3fb8aa3b00187820 */ /* 0x000fe40000400000 */
[--C-:B------:R-:W-:Y:S11]  /*30a80*/  FFMA R0, R15, c[0x0][0x188], -R29.reuse ;  /* 0x000062000f007a23 */ /* 0x100ff6000000081d */
[----:B------:R-:W-:Y:S06]  /*30a90*/  @!UPT UIADD3 URZ, URZ, URZ, URZ ;  /* 0x0000003f3f3ff290 */ /* 0x000fec000fffe03f */
[----:B------:R0:W-:Y:S01]  /*30aa0*/  STL.64 [R1+0x8d0], R4 ;  /* 0x0008d00401007387 */ /* 0x0001e20000100a00 */
[----:B------:R1:W-:Y:S02]  /*30ab0*/  STL.64 [R1+0x8d8], R6 ;  /* 0x0008d80601007387 */ /* 0x0003e40000100a00 */
[----:B0-----:R-:W-:Y:S01]  /*30ac0*/  FMUL R4, R0, 1.4426950216293334961 ;  /* 0x3fb8aa3b00047820 */ /* 0x001fe20000400000 */
[----:B------:R-:W4:Y:S01]  /*30ad0*/  LDL.LU R5, [R1+0x90c] ;  /* 0x00090c0001057983 */ /* 0x000f220000300800 */
[----:B-1----:R-:W2:Y:S02]  /*30ae0*/  LDL.LU R6, [R1+0x904] ;  /* 0x0009040001067983 */ /* 0x002ea40000300800 */
[----:B------:R-:W2:Y:S01]  /*30af0*/  LDL.LU R7, [R1+0x8fc] ;  /* 0x0008fc0001077983 */ /* 0x000ea20000300800 */
[----:B------:R0:W-:Y:S01]  /*30b00*/  MUFU.EX2 R15, R4 ;  /* 0x00000004000f7308 */ /* 0x0001e20000000800 */
[----:B------:R-:W2:Y:S01]  /*30b10*/  LDL.LU R19, [R1+0x8e0] ;  /* 0x0008e00001137983 */ /* 0x000ea20000300800 */
[----:B------:R-:W2:Y:S02]  /*30b20*/  LDL.LU R14, [R1+0x744] ;  /* 0x00074400010e7983 */ /* 0x000ea40000300800 */
[----:B------:R1:W-:Y:S02]  /*30b30*/  STL [R1+0xf70], R29 ;  /* 0x000f701d01007387 */ /* 0x0003e40000100800 */
[----:B---3--:R-:W-:-:S02]  /*30b40*/  FFMA R0, R9, c[0x0][0x188], -R29 ;  /* 0x0000620009007a23 */ /* 0x008fc4000000081d */
[----:B-1----:R-:W3:Y:S02]  /*30b50*/  LDL.LU R29, [R1+0x910] ;  /* 0x00091000011d7983 */ /* 0x002ee40000300800 */
[----:B0-----:R-:W-:-:S04]  /*30b60*/  FMUL R4, R0, 1.4426950216293334961 ;  /* 0x3fb8aa3b00047820 */ /* 0x001fc80000400000 */
[----:B------:R0:W-:Y:S02]  /*30b70*/  MUFU.EX2 R9, R4 ;  /* 0x0000000400097308 */ /* 0x0001e40000000800 */
[----:B0-----:R-:W2:Y:S01]  /*30b80*/  LDL.LU R4, [R1+0x900] ;  /* 0x0009000001047983 */ /* 0x001ea20000300800 */
[----:B-----5:R-:W-:-:S04]  /*30b90*/  FFMA R0, R16, c[0x0][0x188], -R28 ;  /* 0x0000620010007a23 */ /* 0x020fc8000000081c */
[----:B------:R-:W-:Y:S02]  /*30ba0*/  FMUL R16, R0, 1.4426950216293334961 ;  /* 0x3fb8aa3b00107820 */ /* 0x000fe40000400000 */
[----:B------:R-:W-:-:S04]  /*30bb0*/  FFMA R0, R17, c[0x0][0x188], -R28 ;  /* 0x0000620011007a23 */ /* 0x000fc8000000081c */
[----:B------:R-:W-:Y:S01]  /*30bc0*/  FMUL R17, R0, 1.4426950216293334961 ;  /* 0x3fb8aa3b00117820 */ /* 0x000fe20000400000 */
[----:B------:R-:W-:Y:S01]  /*30bd0*/  MUFU.EX2 R16, R16 ;  /* 0x0000001000107308 */ /* 0x000fe20000000800 */
[----:B------:R-:W-:-:S07]  /*30be0*/  FFMA R0, R21, c[0x0][0x188], -R28 ;  /* 0x0000620015007a23 */ /* 0x000fce000000081c */
[----:B------:R-:W0:Y:S01]  /*30bf0*/  MUFU.EX2 R17, R17 ;  /* 0x0000001100117308 */ /* 0x000e220000000800 */
[----:B------:R-:W-:Y:S02]  /*30c00*/  FMUL R21, R0, 1.4426950216293334961 ;  /* 0x3fb8aa3b00157820 */ /* 0x000fe40000400000 */
[----:B------:R-:W-:-:S04]  /*30c10*/  FFMA R0, R25, c[0x0][0x188], -R28 ;  /* 0x0000620019007a23 */ /* 0x000fc8000000081c */
[----:B------:R-:W-:Y:S01]  /*30c20*/  FMUL R0, R0, 1.4426950216293334961 ;  /* 0x3fb8aa3b00007820 */ /* 0x000fe20000400000 */
[----:B------:R1:W-:Y:S01]  /*30c30*/  STL [R1+0xf74], R28 ;  /* 0x000f741c01007387 */ /* 0x0003e20000100800 */
[----:B----4-:R-:W-:Y:S02]  /*30c40*/  FADD R3, R5, R3 ;  /* 0x0000000305037221 */ /* 0x010fe40000000000 */
[----:B------:R2:W-:Y:S01]  /*30c50*/  MUFU.EX2 R25, R0 ;  /* 0x0000000000197308 */ /* 0x0005e20000000800 */
[----:B0-----:R-:W-:Y:S01]  /*30c60*/  F2FP.PACK_AB R5, R17, R16 ;  /* 0x000000101105723e */ /* 0x001fe200000000ff */
[----:B-1----:R-:W4:Y:S01]  /*30c70*/  LDL.LU R28, [R1+0x908] ;  /* 0x00090800011c7983 */ /* 0x002f220000300800 */
[----:B------:R-:W-:Y:S02]  /*30c80*/  STL [R1+0xfc0], R18 ;  /* 0x000fc01201007387 */ /* 0x000fe40000100800 */
[----:B------:R0:W-:Y:S02]  /*30c90*/  STL.64 [R1+0xfb8], R16 ;  /* 0x000fb81001007387 */ /* 0x0001e40000100a00 */
[----:B0-----:R-:W5:Y:S01]  /*30ca0*/  LDL.LU R16, [R1+0x4f0] ;  /* 0x0004f00001107983 */ /* 0x001f620000300800 */
[----:B------:R-:W5:Y:S02]  /*30cb0*/  LDL.LU R17, [R1+0x4f4] ;  /* 0x0004f40001117983 */ /* 0x000f640000300800 */
[----:B------:R-:W4:Y:S02]  /*30cc0*/  LDL.LU R18, [R1+0x4f8] ;  /* 0x0004f80001127983 */ /* 0x000f240000300800 */
[----:B--2---:R-:W-:-:S02]  /*30cd0*/  FADD R0, R4, R12 ;  /* 0x0000000c04007221 */ /* 0x004fc40000000000 */
[----:B---3--:R-:W-:-:S04]  /*30ce0*/  FADD R4, R29, R13 ;  /* 0x0000000d1d047221 */ /* 0x008fc80000000000 */
[----:B------:R-:W-:Y:S02]  /*30cf0*/  FADD R12, R19, R4 ;  /* 0x00000004130c7221 */ /* 0x000fe40000000000 */
[----:B------:R-:W4:Y:S04]  /*30d00*/  LDL.LU R19, [R1+0x4fc] ;  /* 0x0004fc0001137983 */ /* 0x000f280000300800 */
[----:B----4-:R0:W-:Y:S01]  /*30d10*/  STL.64 [R1+0xfd0], R18 ;  /* 0x000fd01201007387 */ /* 0x0101e20000100a00 */
[----:B-----5:R-:W-:Y:S03]  /*30d20*/  STL.64 [R1+0xfc8], R16 ;  /* 0x000fc81001007387 */ /* 0x020fe60000100a00 */
[----:B0-----:R-:W2:Y:S01]  /*30d30*/  LDL.LU R18, [R1+0x178] ;  /* 0x0001780001127983 */ /* 0x001ea20000300800 */
[----:B------:R-:W2:Y:S03]  /*30d40*/  LDL.LU R19, [R1+0x17c] ;  /* 0x00017c0001137983 */ /* 0x000ea60000300800 */
[----:B--2---:R0:W-:Y:S04]  /*30d50*/  STL.64 [R1+0xfe0], R18 ;  /* 0x000fe01201007387 */ /* 0x0041e80000100a00 */
[----:B0-----:R-:W2:Y:S01]  /*30d60*/  LDL.LU R18, [R1+0x188] ;  /* 0x0001880001127983 */ /* 0x001ea20000300800 */
[----:B------:R-:W2:Y:S03]  /*30d70*/  LDL.LU R19, [R1+0x18c] ;  /* 0x00018c0001137983 */ /* 0x000ea60000300800 */
[----:B--2---:R0:W-:Y:S04]  /*30d80*/  STL.64 [R1+0xff8], R18 ;  /* 0x000ff81201007387 */ /* 0x0041e80000100a00 */
[----:B0-----:R-:W2:Y:S01]  /*30d90*/  LDL.LU R18, [R1+0x228] ;  /* 0x0002280001127983 */ /* 0x001ea20000300800 */
[----:B------:R-:W2:Y:S02]  /*30da0*/  LDL.LU R19, [R1+0x22c] ;  /* 0x00022c0001137983 */ /* 0x000ea40000300800 */
[----:B------:R-:W-:Y:S01]  /*30db0*/  FADD R13, R14, R3 ;  /* 0x000000030e0d7221 */ /* 0x000fe20000000000 */
[----:B--2---:R0:W-:Y:S04]  /*30dc0*/  STL.64 [R1+0x1010], R18 ;  /* 0x0010101201007387 */ /* 0x0041e80000100a00 */
[----:B0-----:R-:W2:Y:S01]  /*30dd0*/  LDL.LU R18, [R1+0x238] ;  /* 0x0002380001127983 */ /* 0x001ea20000300800 */
[----:B------:R-:W2:Y:S02]  /*30de0*/  LDL.LU R19, [R1+0x23c] ;  /* 0x00023c0001137983 */ /* 0x000ea40000300800 */
[----:B------:R-:W-:-:S04]  /*30df0*/  FADD R2, R28, R2 ;  /* 0x000000021c027221 */ /* 0x000fc80000000000 */
[----:B------:R-:W-:Y:S01]  /*30e00*/  FADD R2, R6, R2 ;  /* 0x0000000206027221 */ /* 0x000fe20000000000 */
[----:B------:R-:W-:Y:S01]  /*30e10*/  F2FP.PACK_AB R6, R9, R15 ;  /* 0x0000000f0906723e */ /* 0x000fe200000000ff */
[----:B--2---:R-:W-:Y:S01]  /*30e20*/  STL.64 [R1+0x1028], R18 ;  /* 0x0010281201007387 */ /* 0x004fe20000100a00 */
[----:B------:R-:W-:Y:S02]  /*30e30*/  STL [R1+0xf78], R15 ;  /* 0x000f780f01007387 */ /* 0x000fe40000100800 */
[----:B------:R0:W-:Y:S02]  /*30e40*/  STL.64 [R1+0xfd8], R12 ;  /* 0x000fd80c01007387 */ /* 0x0001e40000100a00 */
[----:B0-----:R-:W2:Y:S01]  /*30e50*/  LDL.LU R12, [R1+0x510] ;  /* 0x00051000010c7983 */ /* 0x001ea20000300800 */
[----:B------:R-:W2:Y:S02]  /*30e60*/  LDL.LU R13, [R1+0x514] ;  /* 0x00051400010d7983 */ /* 0x000ea40000300800 */
[----:B------:R-:W3:Y:S02]  /*30e70*/  LDL.LU R14, [R1+0x518] ;  /* 0x00051800010e7983 */ /* 0x000ee40000300800 */
[----:B------:R-:W3:Y:S01]  /*30e80*/  LDL.LU R15, [R1+0x51c] ;  /* 0x00051c00010f7983 */ /* 0x000ee20000300800 */
[----:B------:R-:W4:Y:S01]  /*30e90*/  LDL.LU R18, [R1+0x268] ;  /* 0x0002680001127983 */ /* 0x000f220000300800 */
[----:B------:R-:W4:Y:S03]  /*30ea0*/  LDL.LU R19, [R1+0x26c] ;  /* 0x00026c0001137983 */ /* 0x000f260000300800 */
        /* <DEDUP_REMOVED lines=18> */
[----:B------:R-:W-:Y:S08]  /*30fd0*/  MUFU.EX2 R20, R20 ;  /* 0x0000001400147308 */ /* 0x000ff00000000800 */
[----:B------:R-:W0:Y:S08]  /*30fe0*/  MUFU.EX2 R24, R24 ;  /* 0x0000001800187308 */ /* 0x000e300000000800 */
[----:B------:R-:W1:Y:S01]  /*30ff0*/  MUFU.EX2 R21, R21 ;  /* 0x0000001500157308 */ /* 0x000e620000000800 */
[----:B---3--:R-:W-:Y:S01]  /*31000*/  STL.64 [R1+0x1038], R14 ;  /* 0x0010380e01007387 */ /* 0x008fe20000100a00 */
[----:B--2---:R2:W-:Y:S03]  /*31010*/  STL.64 [R1+0x1030], R12 ;  /* 0x0010300c01007387 */ /* 0x0045e60000100a00 */
[----:B--2---:R-:W4:Y:S01]  /*31020*/  LDL.LU R12, [R1+0x5a0] ;  /* 0x0005a000010c7983 */ /* 0x004f220000300800 */
[----:B------:R-:W4:Y:S02]  /*31030*/  LDL.LU R13, [R1+0x5a4] ;  /* 0x0005a400010d7983 */ /* 0x000f240000300800 */
[----:B------:R-:W4:Y:S02]  /*31040*/  LDL.LU R14, [R1+0x5a8] ;  /* 0x0005a800010e7983 */ /* 0x000f240000300800 */
[----:B------:R-:W4:Y:S02]  /*31050*/  LDL.LU R15, [R1+0x5ac] ;  /* 0x0005ac00010f7983 */ /* 0x000f240000300800 */
[----:B------:R-:W-:Y:S01]  /*31060*/  FADD R0, R7, R0 ;  /* 0x0000000007007221 */ /* 0x000fe20000000000 */
[----:B0-----:R-:W-:-:S02]  /*31070*/  F2FP.PACK_AB R4, R24, R20 ;  /* 0x000000141804723e */ /* 0x001fc400000000ff */
[----:B-1----:R-:W-:Y:S01]  /*31080*/  F2FP.PACK_AB R7, R25, R21 ;  /* 0x000000151907723e */ /* 0x002fe200000000ff */
[----:B------:R0:W-:Y:S01]  /*31090*/  STL.64 [R1+0xf08], R10 ;  /* 0x000f080a01007387 */ /* 0x0001e20000100a00 */
[----:B------:R-:W-:Y:S03]  /*310a0*/  STL.64 [R1+0xf00], R8 ;  /* 0x000f000801007387 */ /* 0x000fe60000100a00 */
[----:B0-----:R-:W2:Y:S01]  /*310b0*/  LDL.LU R10, [R1+0x158] ;  /* 0x00015800010a7983 */ /* 0x001ea20000300800 */
[----:B------:R-:W2:Y:S02]  /*310c0*/  LDL.LU R11, [R1+0x15c] ;  /* 0x00015c00010b7983 */ /* 0x000ea40000300800 */
[----:B------:R-:W-:Y:S02]  /*310d0*/  STL.64 [R1+0xf58], R22 ;  /* 0x000f581601007387 */ /* 0x000fe40000100a00 */
[----:B------:R0:W-:Y:S02]  /*310e0*/  STL.64 [R1+0xf50], R20 ;  /* 0x000f501401007387 */ /* 0x0001e40000100a00 */
[----:B0-----:R-:W2:Y:S01]  /*310f0*/  LDL.LU R20, [R1+0x4d0] ;  /* 0x0004d00001147983 */ /* 0x001ea20000300800 */
[----:B------:R-:W2:Y:S02]  /*31100*/  LDL.LU R21, [R1+0x4d4] ;  /* 0x0004d40001157983 */ /* 0x000ea40000300800 */
[----:B------:R-:W2:Y:S02]  /*31110*/  LDL.LU R22, [R1+0x4d8] ;  /* 0x0004d80001167983 */ /* 0x000ea40000300800 */
[----:B------:R-:W2:Y:S01]  /*31120*/  LDL.LU R23, [R1+0x4dc] ;  /* 0x0004dc0001177983 */ /* 0x000ea20000300800 */
[----:B------:R0:W-:Y:S01]  /*31130*/  STL.64 [R1+0xf30], R26 ;  /* 0x000f301a01007387 */ /* 0x0001e20000100a00 */
[----:B------:R-:W-:Y:S03]  /*31140*/  STL.64 [R1+0xf28], R24 ;  /* 0x000f281801007387 */ /* 0x000fe60000100a00 */
[----:B0-----:R-:W3:Y:S01]  /*31150*/  LDL.LU R26, [R1+0x168] ;  /* 0x00016800011a7983 */ /* 0x001ee20000300800 */
[----:B------:R-:W3:Y:S01]  /*31160*/  LDL.LU R27, [R1+0x16c] ;  /* 0x00016c00011b7983 */ /* 0x000ee20000300800 */
[C---:B----4-:R-:W-:Y:S02]  /*31170*/  HMMA.16816.F32 R16, R4.reuse, R18, R12 ;  /* 0x000000120410723c */ /* 0x050fe4000000180c */
[----:B------:R-:W4:Y:S01]  /*31180*/  LDL.LU.64 R14, [R1+0x1038] ;  /* 0x00103800010e7983 */ /* 0x000f220000300a00 */
[----:B------:R-:W4:Y:S11]  /*31190*/  LDL.LU.64 R12, [R1+0x1030] ;  /* 0x00103000010c7983 */ /* 0x000f360000300a00 */
[----:B------:R-:W-:Y:S09]  /*311a0*/  @!UPT UIADD3 URZ, URZ, URZ, URZ ;  /* 0x0000003f3f3ff290 */ /* 0x000ff2000fffe03f */
[----:B------:R-:W-:Y:S01]  /*311b0*/  STL.64 [R1+0x240], R16 ;  /* 0x0002401001007387 */ /* 0x000fe20000100a00 */
[----:B------:R0:W-:Y:S03]  /*311c0*/  STL.64 [R1+0x248], R18 ;  /* 0x0002481201007387 */ /* 0x0001e60000100a00 */
[----:B0-----:R-:W4:Y:S02]  /*311d0*/  LDL.LU.64 R18, [R1+0x1028] ;  /* 0x0010280001127983 */ /* 0x001f240000300a00 */
        /* <DEDUP_REMOVED lines=22> */
[----:B------:R-:W4:Y:S11]  /*31340*/  LDL.LU.64 R12, [R1+0xfd8] ;  /* 0x000fd800010c7983 */ /* 0x000f360000300a00 */
[----:B------:R-:W-:Y:S10]  /*31350*/  @!UPT UIADD3 URZ, URZ, URZ, URZ ;  /* 0x0000003f3f3ff290 */ /* 0x000ff4000fffe03f */
[----:B------:R-:W-:Y:S01]  /*31360*/  STL.64 [R1+0x270], R16 ;  /* 0x0002701001007387 */ /* 0x000fe20000100a00 */
[----:B------:R0:W-:Y:S03]  /*31370*/  STL.64 [R1+0x278], R18 ;  /* 0x0002781201007387 */ /* 0x0001e60000100a00 */
[----:B0-----:R-:W3:Y:S01]  /*31380*/  LDL.LU.64 R18, [R1+0xfd0] ;  /* 0x000fd00001127983 */ /* 0x001ee20000300a00 */
[----:B------:R-:W3:Y:S02]  /*31390*/  LDL.LU.64 R16, [R1+0xfc8] ;  /* 0x000fc80001107983 */ /* 0x000ee40000300a00 */
[C---:B---3--:R-:W-:Y:S01]  /*313a0*/  HMMA.16816.F32 R24, R4.reuse, R26, R16 ;  /* 0x0000001a0418723c */ /* 0x048fe20000001810 */
[----:B------:R-:W3:Y:S01]  /*313b0*/  LDL.LU R18, [R1+0xfc0] ;  /* 0x000fc00001127983 */ /* 0x000ee20000300800 */
[----:B------:R-:W5:Y:S11]  /*313c0*/  LDL.LU.64 R16, [R1+0xfb8] ;  /* 0x000fb80001107983 */ /* 0x000f760000300a00 */
[----:B------:R-:W-:Y:S10]  /*313d0*/  @!UPT UIADD3 URZ, URZ, URZ, URZ ;  /* 0x0000003f3f3ff290 */ /* 0x000ff4000fffe03f */
[----:B------:R-:W-:Y:S01]  /*313e0*/  STL.64 [R1+0x280], R24 ;  /* 0x0002801801007387 */ /* 0x000fe20000100a00 */
[----:B------:R0:W-:Y:S03]  /*313f0*/  STL.64 [R1+0x288], R26 ;  /* 0x0002881a01007387 */ /* 0x0001e60000100a00 */
[----:B0-----:R-:W3:Y:S01]  /*31400*/  LDL.LU R26, [R1+0x118] ;  /* 0x00011800011a7983 */ /* 0x001ee20000300800 */
[----:B------:R-:W3:Y:S01]  /*31410*/  LDL.LU R27, [R1+0x11c] ;  /* 0x00011c00011b7983 */ /* 0x000ee20000300800 */
[C---:B--2---:R-:W-:Y:S02]  /*31420*/  HMMA.16816.F32 R8, R4.reuse, R10, R20 ;  /* 0x0000000a0408723c */ /* 0x044fe40000001814 */
[----:B---3--:R0:W-:Y:S04]  /*31430*/  STL.64 [R1+0xfa0], R26 ;  /* 0x000fa01a01007387 */ /* 0x0081e80000100a00 */
[----:B0-----:R-:W2:Y:S11]  /*31440*/  LDL.LU R26, [R1+0x148] ;  /* 0x00014800011a7983 */ /* 0x001eb60000300800 */
[----:B------:R-:W-:Y:S06]  /*31450*/  @!UPT UIADD3 URZ, URZ, URZ, URZ ;  /* 0x0000003f3f3ff290 */ /* 0x000fec000fffe03f */
[----:B------:R-:W-:Y:S02]  /*31460*/  STL.64 [R1+0x440], R8 ;  /* 0x0004400801007387 */ /* 0x000fe40000100a00 */
[----:B------:R0:W-:Y:S02]  /*31470*/  STL.64 [R1+0x448], R10 ;  /* 0x0004480a01007387 */ /* 0x0001e40000100a00 */
[----:B------:R-:W2:Y:S01]  /*31480*/  LDL.LU R27, [R1+0x14c] ;  /* 0x00014c00011b7983 */ /* 0x000ea20000300800 */
[----:B0-----:R-:W3:Y:S01]  /*31490*/  LDL.LU R11, [R1+0x7bc] ;  /* 0x0007bc00010b7983 */ /* 0x001ee20000300800 */
[----:B------:R-:W2:Y:S02]  /*314a0*/  LDL.LU R22, [R1+0x128] ;  /* 0x0001280001167983 */ /* 0x000ea40000300800 */
[----:B------:R-:W2:Y:S02]  /*314b0*/  LDL.LU R23, [R1+0x12c] ;  /* 0x00012c0001177983 */ /* 0x000ea40000300800 */
[----:B------:R-:W4:Y:S01]  /*314c0*/  LDL.LU R3, [R1+0x8f0] ;  /* 0x0008f00001037983 */ /* 0x000f220000300800 */
[----:B------:R-:W2:Y:S01]  /*314d0*/  LDL.LU R8, [R1+0x8e8] ;  /* 0x0008e80001087983 */ /* 0x000ea20000300800 */
[----:B------:R-:W2:Y:S03]  /*314e0*/  LDL.LU R9, [R1+0x734] ;  /* 0x0007340001097983 */ /* 0x000ea60000300800 */
[----:B---3--:R-:W-:Y:S04]  /*314f0*/  STL [R1+0xfb0], R11 ;  /* 0x000fb00b01007387 */ /* 0x008fe80000100800 */
[----:B--2---:R0:W-:Y:S04]  /*31500*/  STL.64 [R1+0xfa8], R8 ;  /* 0x000fa80801007387 */ /* 0x0041e80000100a00 */
[----:B0-----:R-:W2:Y:S01]  /*31510*/  LDL.LU R8, [R1+0x4b0] ;  /* 0x0004b00001087983 */ /* 0x001ea20000300800 */
[----:B------:R-:W2:Y:S02]  /*31520*/  LDL.LU R9, [R1+0x4b4] ;  /* 0x0004b40001097983 */ /* 0x000ea40000300800 */
[----:B------:R-:W2:Y:S02]  /*31530*/  LDL.LU R10, [R1+0x4b8] ;  /* 0x0004b800010a7983 */ /* 0x000ea40000300800 */
[----:B------:R-:W2:Y:S01]  /*31540*/  LDL.LU R11, [R1+0x4bc] ;  /* 0x0004bc00010b7983 */ /* 0x000ea20000300800 */
[----:B------:R-:W3:Y:S01]  /*31550*/  LDL.LU R15, [R1+0x748] ;  /* 0x00074800010f7983 */ /* 0x000ee20000300800 */
[----:B------:R-:W2:Y:S02]  /*31560*/  LDL.LU R28, [R1+0x730] ;  /* 0x00073000011c7983 */ /* 0x000ea40000300800 */
[----:B------:R-:W2:Y:S02]  /*31570*/  LDL.LU R29, [R1+0x8f8] ;  /* 0x0008f800011d7983 */ /* 0x000ea40000300800 */
[----:B------:R-:W2:Y:S01]  /*31580*/  LDL.LU R20, [R1+0x8e4] ;  /* 0x0008e40001147983 */ /* 0x000ea20000300800 */
[----:B------:R-:W2:Y:S01]  /*31590*/  LDL.LU R21, [R1+0x740] ;  /* 0x0007400001157983 */ /* 0x000ea20000300800 */
[----:B------:R-:W-:Y:S03]  /*315a0*/  STL.64 [R1+0xf88], R22 ;  /* 0x000f881601007387 */ /* 0x000fe60000100a00 */
[----:B--2---:R0:W-:Y:S04]  /*315b0*/  STL.64 [R1+0xf80], R20 ;  /* 0x000f801401007387 */ /* 0x0041e80000100a00 */
[----:B0-----:R-:W2:Y:S01]  /*315c0*/  LDL.LU R20, [R1+0x738] ;  /* 0x0007380001147983 */ /* 0x001ea20000300800 */
[----:B------:R-:W2:Y:S02]  /*315d0*/  LDL.LU R21, [R1+0x74c] ;  /* 0x00074c0001157983 */ /* 0x000ea40000300800 */
[----:B------:R-:W2:Y:S02]  /*315e0*/  LDL.LU R22, [R1+0x138] ;  /* 0x0001380001167983 */ /* 0x000ea40000300800 */
[----:B------:R-:W2:Y:S01]  /*315f0*/  LDL.LU R23, [R1+0x13c] ;  /* 0x00013c0001177983 */ /* 0x000ea20000300800 */
[----:B------:R-:W2:Y:S04]  /*31600*/  LDL.LU R19, [R1+0x72c] ;  /* 0x00072c0001137983 */ /* 0x000ea80000300800 */
[----:B--2---:R-:W-:Y:S01]  /*31610*/  STL.64 [R1+0xf68], R18 ;  /* 0x000f681201007387 */ /* 0x004fe20000100a00 */
[----:B-----5:R0:W-:Y:S03]  /*31620*/  STL.64 [R1+0xf60], R16 ;  /* 0x000f601001007387 */ /* 0x0201e60000100a00 */
[----:B0-----:R-:W2:Y:S01]  /*31630*/  LDL.LU R16, [R1+0x470] ;  /* 0x0004700001107983 */ /* 0x001ea20000300800 */
[----:B------:R-:W2:Y:S02]  /*31640*/  LDL.LU R17, [R1+0x474] ;  /* 0x0004740001117983 */ /* 0x000ea40000300800 */
[----:B------:R-:W5:Y:S02]  /*31650*/  LDL.LU R18, [R1+0x478] ;  /* 0x0004780001127983 */ /* 0x000f640000300800 */
[----:B------:R-:W5:Y:S01]  /*31660*/  LDL.LU R19, [R1+0x47c] ;  /* 0x00047c0001137983 */ /* 0x000f620000300800 */
[----:B------:R-:W-:Y:S01]  /*31670*/  HMMA.16816.F32 R24, R4, R26, R8 ;  /* 0x0000001a0418723c */ /* 0x000fe20000001808 */
[----:B-----5:R-:W-:Y:S01]  /*31680*/  STL.64 [R1+0xf98], R18 ;  /* 0x000f981201007387 */ /* 0x020fe20000100a00 */
[----:B--2---:R0:W-:Y:S03]  /*31690*/  STL.64 [R1+0xf90], R16 ;  /* 0x000f901001007387 */ /* 0x0041e60000100a00 */
[----:B0-----:R-:W2:Y:S01]  /*316a0*/  LDL.LU R16, [R1+0x490] ;  /* 0x0004900001107983 */ /* 0x001ea20000300800 */
[----:B------:R-:W2:Y:S02]  /*316b0*/  LDL.LU R17, [R1+0x494] ;  /* 0x0004940001117983 */ /* 0x000ea40000300800 */
[----:B------:R-:W2:Y:S02]  /*316c0*/  LDL.LU R18, [R1+0x498] ;  /* 0x0004980001127983 */ /* 0x000ea40000300800 */
[----:B------:R-:W2:Y:S01]  /*316d0*/  LDL.LU R19, [R1+0x49c] ;  /* 0x00049c0001137983 */ /* 0x000ea20000300800 */
[----:B------:R-:W5:Y:S01]  /*316e0*/  LDL.LU R14, [R1+0x24] ;  /* 0x00002400010e7983 */ /* 0x000f620000300800 */
[----:B------:R-:W2:Y:S02]  /*316f0*/  LDL.LU R11, [R1+0xfb0] ;  /* 0x000fb000010b7983 */ /* 0x000ea40000300800 */
[----:B------:R-:W3:Y:S09]  /*31700*/  LDL.LU.64 R8, [R1+0xfa8] ;  /* 0x000fa80001087983 */ /* 0x000ef20000300a00 */
[----:B------:R-:W-:Y:S01]  /*31710*/  STL.64 [R1+0x460], R24 ;  /* 0x0004601801007387 */ /* 0x000fe20000100a00 */
[----:B------:R0:W-:Y:S01]  /*31720*/  STL.64 [R1+0x468], R26 ;  /* 0x0004681a01007387 */ /* 0x0001e20000100a00 */
[----:B------:R-:W-:-:S02]  /*31730*/  FADD R0, R20, R0 ;  /* 0x0000000014007221 */ /* 0x000fc40000000000 */
[----:B----4-:R-:W-:Y:S01]  /*31740*/  FADD R3, R3, R12 ;  /* 0x0000000c03037221 */ /* 0x010fe20000000000 */
[----:B0-----:R-:W4:Y:S01]  /*31750*/  LDL.LU.64 R26, [R1+0xfa0] ;  /* 0x000fa000011a7983 */ /* 0x001f220000300a00 */
[----:B------:R-:W4:Y:S02]  /*31760*/  LDL.LU R10, [R1+0x108] ;  /* 0x00010800010a7983 */ /* 0x000f240000300800 */
[----:B--2---:R-:W-:Y:S02]  /*31770*/  FADD R2, R11, R2 ;  /* 0x000000020b027221 */ /* 0x004fe40000000000 */
[----:B------:R-:W4:Y:S01]  /*31780*/  LDL.LU R11, [R1+0x10c] ;  /* 0x00010c00010b7983 */ /* 0x000f220000300800 */
[----:B------:R-:W2:Y:S02]  /*31790*/  LDL.LU R24, [R1+0x34] ;  /* 0x0000340001187983 */ /* 0x000ea40000300800 */
[----:B------:R-:W2:Y:S02]  /*317a0*/  LDL.LU R25, [R1+0x14] ;  /* 0x0000140001197983 */ /* 0x000ea40000300800 */
[----:B------:R-:W2:Y:S02]  /*317b0*/  LDL.LU R12, [R1+0x8f4] ;  /* 0x0008f400010c7983 */ /* 0x000ea40000300800 */
[----:B---3--:R-:W-:-:S02]  /*317c0*/  FADD R13, R8, R13 ;  /* 0x0000000d080d7221 */ /* 0x008fc40000000000 */
[----:B------:R-:W-:Y:S01]  /*317d0*/  FADD R0, R9, R0 ;  /* 0x0000000009007221 */ /* 0x000fe20000000000 */
[----:B------:R-:W3:Y:S01]  /*317e0*/  LDL.LU R8, [R1+0x20] ;  /* 0x0000200001087983 */ /* 0x000ee20000300800 */
[----:B------:R-:W3:Y:S02]  /*317f0*/  LDL.LU R9, [R1+0x44] ;  /* 0x0000440001097983 */ /* 0x000ee40000300800 */
[----:B------:R-:W-:Y:S02]  /*31800*/  FADD R2, R21, R2 ;  /* 0x0000000215027221 */ /* 0x000fe40000000000 */
[----:B------:R-:W-:Y:S01]  /*31810*/  HMMA.16816.F32 R20, R4, R22, R16 ;  /* 0x000000160414723c */ /* 0x000fe20000001810 */
[----:B----4-:R-:W-:Y:S04]  /*31820*/  STL.64 [R1+0xf40], R10 ;  /* 0x000f400a01007387 */ /* 0x010fe80000100a00 */
[----:B---3--:R0:W-:Y:S01]  /*31830*/  STL.64 [R1+0xf38], R8 ;  /* 0x000f380801007387 */ /* 0x0081e20000100a00 */
[----:B--2---:R-:W-:-:S03]  /*31840*/  FADD R12, R12, R3 ;  /* 0x000000030c0c7221 */ /* 0x004fc60000000000 */
[----:B0-----:R-:W2:Y:S01]  /*31850*/  LDL.LU R8, [R1+0x450] ;  /* 0x0004500001087983 */ /* 0x001ea20000300800 */
[----:B------:R-:W2:Y:S02]  /*31860*/  LDL.LU R9, [R1+0x454] ;  /* 0x0004540001097983 */ /* 0x000ea40000300800 */
[----:B------:R-:W2:Y:S02]  /*31870*/  LDL.LU R10, [R1+0x458] ;  /* 0x00045800010a7983 */ /* 0x000ea40000300800 */
[----:B------:R-:W2:Y:S01]  /*31880*/  LDL.LU R11, [R1+0x45c] ;  /* 0x00045c00010b7983 */ /* 0x000ea20000300800 */
[----:B------:R-:W3:Y:S01]  /*31890*/  LDL.LU.64 R18, [R1+0xf98] ;  /* 0x000f980001127983 */ /* 0x000ee20000300a00 */
[----:B------:R-:W3:Y:S07]  /*318a0*/  LDL.LU.64 R16, [R1+0xf90] ;  /* 0x000f900001107983 */ /* 0x000eee0000300a00 */
[----:B------:R-:W-:Y:S02]  /*318b0*/  STL.64 [R1+0x420], R20 ;  /* 0x0004201401007387 */ /* 0x000fe40000100a00 */
[----:B------:R0:W-:Y:S02]  /*318c0*/  STL.64 [R1+0x428], R22 ;  /* 0x0004281601007387 */ /* 0x0001e40000100a00 */
[----:B0-----:R-:W3:Y:S01]  /*318d0*/  LDL.LU.64 R22, [R1+0xf88] ;  /* 0x000f880001167983 */ /* 0x001ee20000300a00 */
[----:B------:R-:W4:Y:S02]  /*318e0*/  LDL.LU.64 R20, [R1+0xf80] ;  /* 0x000f800001147983 */ /* 0x000f240000300a00 */
[----:B------:R-:W2:Y:S02]  /*318f0*/  LDL.LU R3, [R1+0x8ec] ;  /* 0x0008ec0001037983 */ /* 0x000ea40000300800 */
[----:B------:R-:W-:-:S02]  /*31900*/  FADD R2, R15, R2 ;  /* 0x000000020f027221 */ /* 0x000fc40000000000 */
[----:B------:R-:W-:Y:S02]  /*31910*/  FADD R0, R28, R0 ;  /* 0x000000001c007221 */ /* 0x000fe40000000000 */
[----:B------:R-:W-:Y:S02]  /*31920*/  FADD R12, R29, R12 ;  /* 0x0000000c1d0c7221 */ /* 0x000fe40000000000 */
[----:B--2---:R-:W-:Y:S02]  /*31930*/  FADD R3, R3, R13 ;  /* 0x0000000d03037221 */ /* 0x004fe40000000000 */
[----:B----4-:R-:W-:Y:S01]  /*31940*/  FADD R2, R21, R2 ;  /* 0x0000000215027221 */ /* 0x010fe20000000000 */
[----:B------:R-:W2:Y:S01]  /*31950*/  LDL.LU R13, [R1+0x10] ;  /* 0x00001000010d7983 */ /* 0x000ea20000300800 */
[----:B------:R-:W4:Y:S02]  /*31960*/  LDL.LU R15, [R1+0xf78] ;  /* 0x000f7800010f7983 */ /* 0x000f240000300800 */
[----:B------:R-:W-:-:S02]  /*31970*/  FADD R3, R20, R3 ;  /* 0x0000000314037221 */ /* 0x000fc40000000000 */
[----:B------:R-:W4:Y:S01]  /*31980*/  LDL.LU R28, [R1+0xf74] ;  /* 0x000f7400011c7983 */ /* 0x000f220000300800 */
[----:B---3--:R-:W-:Y:S01]  /*31990*/  HMMA.16816.F32 R20, R4, R22, R16 ;  /* 0x000000160414723c */ /* 0x008fe20000001810 */
[----:B------:R-:W3:Y:S01]  /*319a0*/  LDL.LU R29, [R1+0xf70] ;  /* 0x000f7000011d7983 */ /* 0x000ee20000300800 */
[----:B------:R-:W3:Y:S02]  /*319b0*/  LDL.LU.64 R18, [R1+0xf68] ;  /* 0x000f680001127983 */ /* 0x000ee40000300a00 */
[----:B------:R-:W3:Y:S11]  /*319c0*/  LDL.LU.64 R16, [R1+0xf60] ;  /* 0x000f600001107983 */ /* 0x000ef60000300a00 */
[----:B------:R-:W-:Y:S08]  /*319d0*/  @!UPT UIADD3 URZ, URZ, URZ, URZ ;  /* 0x0000003f3f3ff290 */ /* 0x000ff0000fffe03f */
[----:B------:R-:W-:Y:S01]  /*319e0*/  STL.64 [R1+0x400], R20 ;  /* 0x0004001401007387 */ /* 0x000fe20000100a00 */
[----:B------:R0:W-:Y:S03]  /*319f0*/  STL.64 [R1+0x408], R22 ;  /* 0x0004081601007387 */ /* 0x0001e60000100a00 */
[----:B0-----:R-:W4:Y:S01]  /*31a00*/  LDL.LU.64 R22, [R1+0xf58] ;  /* 0x000f580001167983 */ /* 0x001f220000300a00 */
[----:B------:R-:W4:Y:S02]  /*31a10*/  LDL.LU.64 R20, [R1+0xf50] ;  /* 0x000f500001147983 */ /* 0x000f240000300a00 */
[----:B-----5:R-:W-:Y:S02]  /*31a20*/  FADD R12, R14, R12 ;  /* 0x0000000c0e0c7221 */ /* 0x020fe40000000000 */
[----:B--2---:R-:W-:Y:S02]  /*31a30*/  FADD R3, R13, R3 ;  /* 0x000000030d037221 */ /* 0x004fe40000000000 */
[----:B------:R-:W-:-:S02]  /*31a40*/  FADD R13, R24, R12 ;  /* 0x0000000c180d7221 */ /* 0x000fc40000000000 */
[----:B------:R-:W-:Y:S02]  /*31a50*/  FADD R12, R25, R3 ;  /* 0x00000003190c7221 */ /* 0x000fe40000000000 */
[----:B------:R-:W-:Y:S01]  /*31a60*/  HMMA.16816.F32 R24, R4, R26, R8 ;  /* 0x0000001a0418723c */ /* 0x000fe20000001808 */
[----:B---3--:R-:W-:Y:S02]  /*31a70*/  FADD R0, R19, R0 ;  /* 0x0000000013007221 */ /* 0x008fe40000000000 */
[----:B------:R-:W2:Y:S01]  /*31a80*/  LDL.LU R19, [R1+0xf4c] ;  /* 0x000f4c0001137983 */ /* 0x000ea20000300800 */
[----:B------:R-:W3:Y:S02]  /*31a90*/  LDL.LU R14, [R1+0xf48] ;  /* 0x000f4800010e7983 */ /* 0x000ee40000300800 */
[----:B------:R-:W-:Y:S02]  /*31aa0*/  FADD R0, R16, R0 ;  /* 0x0000000010007221 */ /* 0x000fe40000000000 */
[----:B----4-:R-:W-:-:S02]  /*31ab0*/  FADD R2, R20, R2 ;  /* 0x0000000214027221 */ /* 0x010fc40000000000 */
[----:B------:R-:W4:Y:S01]  /*31ac0*/  LDL.LU R20, [R1+0x30] ;  /* 0x0000300001147983 */ /* 0x000f220000300800 */
[----:B------:R-:W5:Y:S02]  /*31ad0*/  LDL.LU R16, [R1+0x40] ;  /* 0x0000400001107983 */ /* 0x000f640000300800 */
[----:B------:R-:W2:Y:S02]  /*31ae0*/  LDL.LU.64 R10, [R1+0xf40] ;  /* 0x000f4000010a7983 */ /* 0x000ea40000300a00 */
[----:B------:R-:W2:Y:S08]  /*31af0*/  LDL.LU.64 R8, [R1+0xf38] ;  /* 0x000f380001087983 */ /* 0x000eb00000300a00 */
[----:B------:R-:W-:Y:S01]  /*31b00*/  STL.64 [R1+0x3c0], R24 ;  /* 0x0003c01801007387 */ /* 0x000fe20000100a00 */
[----:B------:R0:W-:Y:S03]  /*31b10*/  STL.64 [R1+0x3c8], R26 ;  /* 0x0003c81a01007387 */ /* 0x0001e60000100a00 */
[----:B0-----:R-:W2:Y:S01]  /*31b20*/  LDL.LU.64 R26, [R1+0xf30] ;  /* 0x000f3000011a7983 */ /* 0x001ea20000300a00 */
[----:B------:R-:W3:Y:S03]  /*31b30*/  LDL.LU.64 R24, [R1+0xf28] ;  /* 0x000f280001187983 */ /* 0x000ee60000300a00 */
[----:B--2---:R-:W-:Y:S01]  /*31b40*/  STL.64 [R1+0xf18], R26 ;  /* 0x000f181a01007387 */ /* 0x004fe20000100a00 */
[----:B---3--:R-:W-:-:S02]  /*31b50*/  FADD R2, R24, R2 ;  /* 0x0000000218027221 */ /* 0x008fc40000000000 */
[----:B------:R0:W-:Y:S02]  /*31b60*/  STL [R1+0xf10], R25 ;  /* 0x000f101901007387 */ /* 0x0001e40000100800 */
[----:B------:R-:W2:Y:S01]  /*31b70*/  LDL.LU R24, [R1+0x430] ;  /* 0x0004300001187983 */ /* 0x000ea20000300800 */
[----:B0-----:R-:W2:Y:S01]  /*31b80*/  LDL.LU R25, [R1+0x434] ;  /* 0x0004340001197983 */ /* 0x001ea20000300800 */
[----:B------:R-:W2:Y:S02]  /*31b90*/  LDL.LU R26, [R1+0x438] ;  /* 0x00043800011a7983 */ /* 0x000ea40000300800 */
[----:B------:R-:W2:Y:S02]  /*31ba0*/  LDL.LU R27, [R1+0x43c] ;  /* 0x00043c00011b7983 */ /* 0x000ea40000300800 */
[----:B-----5:R-:W-:Y:S02]  /*31bb0*/  FADD R3, R16, R13 ;  /* 0x0000000d10037221 */ /* 0x020fe40000000000 */
[----:B------:R-:W-:-:S02]  /*31bc0*/  FADD R16, R8, R12 ;  /* 0x0000000c08107221 */ /* 0x000fc40000000000 */
[----:B------:R-:W-:Y:S02]  /*31bd0*/  FADD R12, R9, R3 ;  /* 0x00000003090c7221 */ /* 0x000fe40000000000 */
[----:B------:R-:W-:Y:S02]  /*31be0*/  FADD R2, R15, R2 ;  /* 0x000000020f027221 */ /* 0x000fe40000000000 */
[----:B------:R-:W3:Y:S01]  /*31bf0*/  LDL.LU R15, [R1+0xf20] ;  /* 0x000f2000010f7983 */ /* 0x000ee20000300800 */
[----:B--2---:R-:W-:Y:S03]  /*31c00*/  HMMA.16816.F32 R8, R4, R10, R24 ;  /* 0x0000000a0408723c */ /* 0x004fe60000001818 */
[----:B------:R-:W2:Y:S01]  /*31c10*/  LDL.LU.64 R26, [R1+0xf18] ;  /* 0x000f1800011a7983 */ /* 0x000ea20000300a00 */
[----:B------:R-:W5:Y:S11]  /*31c20*/  LDL.LU R25, [R1+0xf10] ;  /* 0x000f100001197983 */ /* 0x000f760000300800 */
[----:B------:R-:W-:Y:S08]  /*31c30*/  @!UPT UIADD3 URZ, URZ, URZ, URZ ;  /* 0x0000003f3f3ff290 */ /* 0x000ff0000fffe03f */
[----:B------:R-:W-:Y:S01]  /*31c40*/  STL.64 [R1+0x220], R8 ;  /* 0x0002200801007387 */ /* 0x000fe20000100a00 */
[----:B------:R0:W-:Y:S03]  /*31c50*/  STL.64 [R1+0x228], R10 ;  /* 0x0002280a01007387 */ /* 0x0001e60000100a00 */
[----:B0-----:R-:W2:Y:S01]  /*31c60*/  LDL.LU.64 R10, [R1+0xf08] ;  /* 0x000f0800010a7983 */ /* 0x001ea20000300a00 */
[----:B------:R-:W2:Y:S02]  /*31c70*/  LDL.LU.64 R8, [R1+0xf00] ;  /* 0x000f000001087983 */ /* 0x000ea40000300a00 */
[----:B------:R-:W-:-:S04]  /*31c80*/  FADD R0, R17, R0 ;  /* 0x0000000011007221 */ /* 0x000fc80000000000 */
[----:B------:R-:W-:Y:S02]  /*31c90*/  FADD R13, R21, R0 ;  /* 0x00000000150d7221 */ /* 0x000fe40000000000 */
[----:B----4-:R-:W-:Y:S02]  /*31ca0*/  FADD R0, R20, R16 ;  /* 0x0000001014007221 */ /* 0x010fe40000000000 */
[----:B------:R-:W-:Y:S04]  /*31cb0*/  SHFL.BFLY PT, R16, R12, 0x2, 0x1f ;  /* 0x0c401f000c107f89 */ /* 0x000fe800000e0000 */
[----:B------:R-:W0:Y:S01]  /*31cc0*/  SHFL.BFLY PT, R17, R0, 0x2, 0x1f ;  /* 0x0c401f0000117f89 */ /* 0x000e2200000e0000 */
[----:B-----5:R-:W-:Y:S02]  /*31cd0*/  FADD R3, R25, R13 ;  /* 0x0000000d19037221 */ /* 0x020fe40000000000 */
[----:B--2---:R-:W-:-:S02]  /*31ce0*/  FADD R2, R9, R2 ;  /* 0x0000000209027221 */ /* 0x004fc40000000000 */
[----:B------:R-:W2:Y:S04]  /*31cf0*/  LDL.LU R9, [R1+0xef8] ;  /* 0x000ef80001097983 */ /* 0x000ea80000300800 */
[----:B------:R-:W1:Y:S01]  /*31d00*/  SHFL.BFLY PT, R20, R2, 0x2, 0x1f ;  /* 0x0c401f0002147f89 */ /* 0x000e6200000e0000 */
[----:B------:R4:W-:Y:S02]  /*31d10*/  STL.64 [R1+0xe48], R26 ;  /* 0x000e481a01007387 */ /* 0x0009e40000100a00 */
[----:B------:R-:W5:Y:S02]  /*31d20*/  LDL.LU R24, [R1+0x3f0] ;  /* 0x0003f00001187983 */ /* 0x000f640000300800 */
[----:B------:R-:W5:Y:S01]  /*31d30*/  LDL.LU R25, [R1+0x3f4] ;  /* 0x0003f40001197983 */ /* 0x000f620000300800 */
[----:B----4-:R-:W5:Y:S01]  /*31d40*/  LDL.LU R26, [R1+0x3f8] ;  /* 0x0003f800011a7983 */ /* 0x010f620000300800 */
[----:B------:R-:W5:Y:S02]  /*31d50*/  LDL.LU R27, [R1+0x3fc] ;  /* 0x0003fc00011b7983 */ /* 0x000f640000300800 */
[----:B------:R-:W-:Y:S02]  /*31d60*/  STL.64 [R1+0xe30], R18 ;  /* 0x000e301201007387 */ /* 0x000fe40000100a00 */
[----:B0-----:R-:W-:Y:S01]  /*31d70*/  STL.64 [R1+0xe28], R16 ;  /* 0x000e281001007387 */ /* 0x001fe20000100a00 */
[----:B------:R-:W-:Y:S04]  /*31d80*/  STL.64 [R1+0xe40], R22 ;  /* 0x000e401601007387 */ /* 0x000fe80000100a00 */
[----:B-1----:R0:W-:Y:S04]  /*31d90*/  STL [R1+0xe38], R20 ;  /* 0x000e381401007387 */ /* 0x0021e80000100800 */
[----:B0-----:R-:W4:Y:S01]  /*31da0*/  LDL.LU R20, [R1+0x410] ;  /* 0x0004100001147983 */ /* 0x001f220000300800 */
[----:B------:R-:W4:Y:S02]  /*31db0*/  LDL.LU R21, [R1+0x414] ;  /* 0x0004140001157983 */ /* 0x000f240000300800 */
[----:B------:R-:W4:Y:S02]  /*31dc0*/  LDL.LU R22, [R1+0x418] ;  /* 0x0004180001167983 */ /* 0x000f240000300800 */
[----:B------:R-:W4:Y:S01]  /*31dd0*/  LDL.LU R23, [R1+0x41c] ;  /* 0x00041c0001177983 */ /* 0x000f220000300800 */
[----:B------:R-:W-:Y:S01]  /*31de0*/  MOV R19, R8 ;  /* 0x0000000800137202 */ /* 0x000fe20000000f00 */
[----:B------:R-:W0:Y:S04]  /*31df0*/  SHFL.BFLY PT, R13, R3, 0x2, 0x1f ;  /* 0x0c401f00030d7f89 */ /* 0x000e2800000e0000 */
[----:B---3--:R-:W-:Y:S01]  /*31e00*/  STL.64 [R1+0xe58], R14 ;  /* 0x000e580e01007387 */ /* 0x008fe20000100a00 */
[----:B--2---:R-:W-:-:S07]  /*31e10*/  IMAD.MOV.U32 R18, RZ, RZ, R9 ;  /* 0x000000ffff127224 */ /* 0x004fce00078e0009 */
[C---:B----4-:R-:W-:Y:S11]  /*31e20*/  HMMA.16816.F32 R16, R4.reuse, R18, R20 ;  /* 0x000000120410723c */ /* 0x050ff60000001814 */
[----:B------:R-:W-:Y:S11]  /*31e30*/  @!UPT UIADD3 URZ, URZ, URZ, URZ ;  /* 0x0000003f3f3ff290 */ /* 0x000ff6000fffe03f */
[----:B------:R-:W-:Y:S01]  /*31e40*/  @!UPT UIADD3 URZ, URZ, URZ, URZ ;  /* 0x0000003f3f3ff290 */ /* 0x000fe2000fffe03f */
[----:B------:R-:W-:Y:S01]  /*31e50*/  STL.64 [R1+0x380], R16 ;  /* 0x0003801001007387 */ /* 0x000fe20000100a00 */
[----:B------:R-:W-:Y:S02]  /*31e60*/  STL.64 [R1+0x388], R18 ;  /* 0x0003881201007387 */ /* 0x000fe40000100a00 */
[----:B0-----:R5:W-:Y:S02]  /*31e70*/  STL.64 [R1+0xe50], R12 ;  /* 0x000e500c01007387 */ /* 0x001be40000100a00 */
[----:B------:R-:W2:Y:S01]  /*31e80*/  LDL.LU R8, [R1+0x1a0] ;  /* 0x0001a00001087983 */ /* 0x000ea20000300800 */
[C---:B-----5:R-:W-:Y:S11]  /*31e90*/  HMMA.16816.F32 R12, R4.reuse, R10, R24 ;  /* 0x0000000a040c723c */ /* 0x060ff60000001818 */
[----:B------:R-:W-:Y:S11]  /*31ea0*/  @!UPT UIADD3 URZ, URZ, URZ, URZ ;  /* 0x0000003f3f3ff290 */ /* 0x000ff6000fffe03f */
[----:B------:R-:W-:Y:S01]  /*31eb0*/  @!UPT UIADD3 URZ, URZ, URZ, URZ ;  /* 0x0000003f3f3ff290 */ /* 0x000fe2000fffe03f */
[----:B------:R-:W-:Y:S01]  /*31ec0*/  STL.64 [R1+0x3a0], R12 ;  /* 0x0003a00c01007387 */ /* 0x000fe20000100a00 */
[----:B------:R-:W-:Y:S02]  /*31ed0*/  STL.64 [R1+0x3a8], R14 ;  /* 0x0003a80e01007387 */ /* 0x000fe40000100a00 */
[----:B------:R-:W2:Y:S02]  /*31ee0*/  LDL.LU R9, [R1+0x1a4] ;  /* 0x0001a40001097983 */ /* 0x000ea40000300800 */
[----:B------:R-:W3:Y:S01]  /*31ef0*/  LDL.LU R10, [R1+0x1a8] ;  /* 0x0001a800010a7983 */ /* 0x000ee20000300800 */
[----:B------:R-:W3:Y:S04]  /*31f00*/  LDL.LU R11, [R1+0x1ac] ;  /* 0x0001ac00010b7983 */ /* 0x000ee80000300800 */
[----:B---3--:R-:W-:Y:S01]  /*31f10*/  STL.64 [R1+0xda8], R10 ;  /* 0x000da80a01007387 */ /* 0x008fe20000100a00 */
[----:B--2---:R0:W-:Y:S03]  /*31f20*/  STL.64 [R1+0xda0], R8 ;  /* 0x000da00801007387 */ /* 0x0041e60000100a00 */
[----:B0-----:R-:W2:Y:S01]  /*31f30*/  LDL.LU R8, [R1+0x320] ;  /* 0x0003200001087983 */ /* 0x001ea20000300800 */
[----:B------:R-:W2:Y:S02]  /*31f40*/  LDL.LU R9, [R1+0x324] ;  /* 0x0003240001097983 */ /* 0x000ea40000300800 */
[----:B------:R-:W3:Y:S02]  /*31f50*/  LDL.LU R10, [R1+0x328] ;  /* 0x00032800010a7983 */ /* 0x000ee40000300800 */
[----:B------:R-:W3:Y:S01]  /*31f60*/  LDL.LU R11, [R1+0x32c] ;  /* 0x00032c00010b7983 */ /* 0x000ee20000300800 */
[----:B------:R-:W4:Y:S01]  /*31f70*/  LDL.LU R26, [R1+0x58] ;  /* 0x00005800011a7983 */ /* 0x000f220000300800 */
[----:B------:R-:W4:Y:S03]  /*31f80*/  LDL.LU R27, [R1+0x5c] ;  /* 0x00005c00011b7983 */ /* 0x000f260000300800 */
[----:B----4-:R0:W-:Y:S01]  /*31f90*/  STL.64 [R1+0xe60], R26 ;  /* 0x000e601a01007387 */ /* 0x0101e20000100a00 */
[----:B------:R-:W4:Y:S02]  /*31fa0*/  LDL.LU R12, [R1+0x2d0] ;  /* 0x0002d000010c7983 */ /* 0x000f240000300800 */
[----:B------:R-:W4:Y:S02]  /*31fb0*/  LDL.LU R13, [R1+0x2d4] ;  /* 0x0002d400010d7983 */ /* 0x000f240000300800 */
[----:B------:R-:W5:Y:S01]  /*31fc0*/  LDL.LU R14, [R1+0x2d8] ;  /* 0x0002d800010e7983 */ /* 0x000f620000300800 */
[----:B------:R-:W5:Y:S04]  /*31fd0*/  LDL.LU R15, [R1+0x2dc] ;  /* 0x0002dc00010f7983 */ /* 0x000f680000300800 */
[----:B-----5:R-:W-:Y:S01]  /*31fe0*/  STL.64 [R1+0xe70], R14 ;  /* 0x000e700e01007387 */ /* 0x020fe20000100a00 */
[----:B----4-:R1:W-:Y:S02]  /*31ff0*/  STL.64 [R1+0xe68], R12 ;  /* 0x000e680c01007387 */ /* 0x0103e40000100a00 */
[----:B0-----:R-:W4:Y:S02]  /*32000*/  LDL.LU R26, [R1+0x68] ;  /* 0x00006800011a7983 */ /* 0x001f240000300800 */
[----:B------:R-:W4:Y:S02]  /*32010*/  LDL.LU R27, [R1+0x6c] ;  /* 0x00006c00011b7983 */ /* 0x000f240000300800 */
[----:B----4-:R0:W-:Y:S01]  /*32020*/  STL.64 [R1+0xe78], R26 ;  /* 0x000e781a01007387 */ /* 0x0101e20000100a00 */
[----:B-1----:R-:W4:Y:S02]  /*32030*/  LDL.LU R12, [R1+0x2e0] ;  /* 0x0002e000010c7983 */ /* 0x002f240000300800 */
        /* <DEDUP_REMOVED lines=13> */
[----:B----4-:R-:W-:Y:S02]  /*32110*/  STL.64 [R1+0xe98], R12 ;  /* 0x000e980c01007387 */ /* 0x010fe40000100a00 */
[----:B0-----:R-:W4:Y:S02]  /*32120*/  LDL.LU R26, [R1+0x88] ;  /* 0x00008800011a7983 */ /* 0x001f240000300800 */
[----:B------:R-:W4:Y:S02]  /*32130*/  LDL.LU R27, [R1+0x8c] ;  /* 0x00008c00011b7983 */ /* 0x000f240000300800 */
[----:B----4-:R0:W-:Y:S04]  /*32140*/  STL.64 [R1+0xea8], R26 ;  /* 0x000ea81a01007387 */ /* 0x0101e80000100a00 */
[----:B0-----:R-:W4:Y:S01]  /*32150*/  LDL.LU R26, [R1+0x98] ;  /* 0x00009800011a7983 */ /* 0x001f220000300800 */
[----:B------:R-:W4:Y:S03]  /*32160*/  LDL.LU R27, [R1+0x9c] ;  /* 0x00009c00011b7983 */ /* 0x000f260000300800 */
[----:B----4-:R0:W-:Y:S01]  /*32170*/  STL.64 [R1+0xec0], R26 ;  /* 0x000ec01a01007387 */ /* 0x0101e20000100a00 */
[----:B------:R-:W4:Y:S02]  /*32180*/  LDL.LU R18, [R1+0xa8] ;  /* 0x0000a80001127983 */ /* 0x000f240000300800 */
[----:B------:R-:W4:Y:S02]  /*32190*/  LDL.LU R19, [R1+0xac] ;  /* 0x0000ac0001137983 */ /* 0x000f240000300800 */
[----:B----4-:R-:W-:Y:S01]  /*321a0*/  STL.64 [R1+0xec8], R18 ;  /* 0x000ec81201007387 */ /* 0x010fe20000100a00 */
        /* <DEDUP_REMOVED lines=16> */
[----:B------:R-:W4:Y:S01]  /*322b0*/  LDL.LU R27, [R1+0xdc] ;  /* 0x0000dc00011b7983 */ /* 0x000f220000300800 */
[----:B-1----:R-:W4:Y:S01]  /*322c0*/  LDL.LU R20, [R1+0x3d0] ;  /* 0x0003d00001147983 */ /* 0x002f220000300800 */
[----:B------:R-:W4:Y:S02]  /*322d0*/  LDL.LU R21, [R1+0x3d4] ;  /* 0x0003d40001157983 */ /* 0x000f240000300800 */
[----:B------:R-:W4:Y:S02]  /*322e0*/  LDL.LU R22, [R1+0x3d8] ;  /* 0x0003d80001167983 */ /* 0x000f240000300800 */
[----:B------:R-:W4:Y:S01]  /*322f0*/  LDL.LU R23, [R1+0x3dc] ;  /* 0x0003dc0001177983 */ /* 0x000f220000300800 */
[----:B------:R-:W5:Y:S01]  /*32300*/  LDL.LU R16, [R1+0x390] ;  /* 0x0003900001107983 */ /* 0x000f620000300800 */
[----:B------:R-:W5:Y:S02]  /*32310*/  LDL.LU R17, [R1+0x394] ;  /* 0x0003940001117983 */ /* 0x000f640000300800 */
[----:B------:R-:W5:Y:S02]  /*32320*/  LDL.LU R18, [R1+0x398] ;  /* 0x0003980001127983 */ /* 0x000f640000300800 */
[----:B------:R-:W5:Y:S01]  /*32330*/  LDL.LU R19, [R1+0x39c] ;  /* 0x00039c0001137983 */ /* 0x000f620000300800 */
[----:B------:R-:W2:Y:S01]  /*32340*/  LDL.LU R12, [R1+0x300] ;  /* 0x00030000010c7983 */ /* 0x000ea20000300800 */
        /* <DEDUP_REMOVED lines=9> */
[----:B---3--:R-:W-:Y:S01]  /*323e0*/  STL.64 [R1+0xdb8], R10 ;  /* 0x000db80a01007387 */ /* 0x008fe20000100a00 */
[----:B------:R0:W-:Y:S03]  /*323f0*/  STL.64 [R1+0xdb0], R8 ;  /* 0x000db00801007387 */ /* 0x0001e60000100a00 */
[----:B0-----:R-:W3:Y:S01]  /*32400*/  LDL.LU R8, [R1+0x330] ;  /* 0x0003300001087983 */ /* 0x001ee20000300800 */
[----:B------:R-:W3:Y:S02]  /*32410*/  LDL.LU R9, [R1+0x334] ;  /* 0x0003340001097983 */ /* 0x000ee40000300800 */
[----:B------:R-:W2:Y:S02]  /*32420*/  LDL.LU R10, [R1+0x338] ;  /* 0x00033800010a7983 */ /* 0x000ea40000300800 */
[----:B------:R-:W2:Y:S02]  /*32430*/  LDL.LU R11, [R1+0x33c] ;  /* 0x00033c00010b7983 */ /* 0x000ea40000300800 */
[----:B--2---:R0:W-:Y:S01]  /*32440*/  STL.64 [R1+0xdc8], R10 ;  /* 0x000dc80a01007387 */ /* 0x0041e20000100a00 */
[----:B---3--:R-:W-:Y:S03]  /*32450*/  STL.64 [R1+0xdc0], R8 ;  /* 0x000dc00801007387 */ /* 0x008fe60000100a00 */
[----:B0-----:R-:W2:Y:S01]  /*32460*/  LDL.LU R10, [R1+0x8] ;  /* 0x00000800010a7983 */ /* 0x001ea20000300800 */
[----:B------:R-:W2:Y:S03]  /*32470*/  LDL.LU R11, [R1+0xc] ;  /* 0x00000c00010b7983 */ /* 0x000ea60000300800 */
[----:B--2---:R0:W-:Y:S04]  /*32480*/  STL.64 [R1+0xde0], R10 ;  /* 0x000de00a01007387 */ /* 0x0041e80000100a00 */
[----:B0-----:R-:W2:Y:S01]  /*32490*/  LDL.LU R10, [R1+0x18] ;  /* 0x00001800010a7983 */ /* 0x001ea20000300800 */
[----:B------:R-:W2:Y:S01]  /*324a0*/  LDL.LU R11, [R1+0x1c] ;  /* 0x00001c00010b7983 */ /* 0x000ea20000300800 */
[C---:B----4-:R-:W-:Y:S02]  /*324b0*/  HMMA.16816.F32 R24, R4.reuse, R26, R20 ;  /* 0x0000001a0418723c */ /* 0x050fe40000001814 */
[----:B--2---:R0:W-:Y:S04]  /*324c0*/  STL.64 [R1+0xdf8], R10 ;  /* 0x000df80a01007387 */ /* 0x0041e80000100a00 */
[----:B0-----:R-:W2:Y:S01]  /*324d0*/  LDL.LU R10, [R1+0xc8] ;  /* 0x0000c800010a7983 */ /* 0x001ea20000300800 */
[----:B------:R-:W2:Y:S02]  /*324e0*/  LDL.LU R11, [R1+0xcc] ;  /* 0x0000cc00010b7983 */ /* 0x000ea40000300800 */
[----:B------:R-:W2:Y:S02]  /*324f0*/  LDL.LU.64 R22, [R1+0xef0] ;  /* 0x000ef00001167983 */ /* 0x000ea40000300a00 */
[----:B------:R-:W2:Y:S11]  /*32500*/  LDL.LU.64 R20, [R1+0xee8] ;  /* 0x000ee80001147983 */ /* 0x000eb60000300a00 */
[----:B------:R-:W-:Y:S01]  /*32510*/  @!UPT UIADD3 URZ, URZ, URZ, URZ ;  /* 0x0000003f3f3ff290 */ /* 0x000fe2000fffe03f */
[----:B------:R-:W-:Y:S01]  /*32520*/  STL.64 [R1+0x3e0], R24 ;  /* 0x0003e01801007387 */ /* 0x000fe20000100a00 */
[----:B------:R0:W-:Y:S03]  /*32530*/  STL.64 [R1+0x3e8], R26 ;  /* 0x0003e81a01007387 */ /* 0x0001e60000100a00 */
[----:B0-----:R-:W5:Y:S01]  /*32540*/  LDL.LU.64 R26, [R1+0xee0] ;  /* 0x000ee000011a7983 */ /* 0x001f620000300a00 */
[C---:B--2---:R-:W-:Y:S03]  /*32550*/  HMMA.16816.F32 R8, R4.reuse, R10, R20 ;  /* 0x0000000a0408723c */ /* 0x044fe60000001814 */
[----:B------:R-:W2:Y:S01]  /*32560*/  LDL.LU.64 R22, [R1+0xed8] ;  /* 0x000ed80001167983 */ /* 0x000ea20000300a00 */
[----:B------:R-:W2:Y:S11]  /*32570*/  LDL.LU.64 R20, [R1+0xed0] ;  /* 0x000ed00001147983 */ /* 0x000eb60000300a00 */
[----:B------:R-:W-:Y:S08]  /*32580*/  @!UPT UIADD3 URZ, URZ, URZ, URZ ;  /* 0x0000003f3f3ff290 */ /* 0x000ff0000fffe03f */
[----:B------:R-:W-:Y:S01]  /*32590*/  STL.64 [R1+0x3f0], R8 ;  /* 0x0003f00801007387 */ /* 0x000fe20000100a00 */
[----:B------:R0:W-:Y:S03]  /*325a0*/  STL.64 [R1+0x3f8], R10 ;  /* 0x0003f80a01007387 */ /* 0x0001e60000100a00 */
[----:B0-----:R-:W3:Y:S01]  /*325b0*/  LDL.LU R10, [R1+0x28] ;  /* 0x00002800010a7983 */ /* 0x001ee20000300800 */
[----:B------:R-:W3:Y:S01]  /*325c0*/  LDL.LU R11, [R1+0x2c] ;  /* 0x00002c00010b7983 */ /* 0x000ee20000300800 */
[C---:B-----5:R-:W-:Y:S02]  /*325d0*/  HMMA.16816.F32 R24, R4.reuse, R26, R16 ;  /* 0x0000001a0418723c */ /* 0x060fe40000001810 */
[----:B---3--:R0:W-:Y:S04]  /*325e0*/  STL.64 [R1+0xe10], R10 ;  /* 0x000e100a01007387 */ /* 0x0081e80000100a00 */
[----:B0-----:R-:W3:Y:S01]  /*325f0*/  LDL.LU R10, [R1+0x38] ;  /* 0x00003800010a7983 */ /* 0x001ee20000300800 */
[----:B------:R-:W3:Y:S02]  /*32600*/  LDL.LU R11, [R1+0x3c] ;  /* 0x00003c00010b7983 */ /* 0x000ee40000300800 */
[----:B------:R-:W2:Y:S11]  /*32610*/  LDL.LU.64 R18, [R1+0xec8] ;  /* 0x000ec80001127983 */ /* 0x000eb60000300a00 */
[----:B------:R-:W-:Y:S03]  /*32620*/  @!UPT UIADD3 URZ, URZ, URZ, URZ ;  /* 0x0000003f3f3ff290 */ /* 0x000fe6000fffe03f */
[----:B------:R-:W-:Y:S01]  /*32630*/  STL.64 [R1+0x410], R24 ;  /* 0x0004101801007387 */ /* 0x000fe20000100a00 */
[----:B------:R0:W-:Y:S04]  /*32640*/  STL.64 [R1+0x418], R26 ;  /* 0x0004181a01007387 */ /* 0x0001e80000100a00 */
[----:B0-----:R-:W4:Y:S01]  /*32650*/  LDL.LU.64 R26, [R1+0xec0] ;  /* 0x000ec000011a7983 */ /* 0x001f220000300a00 */
[C---:B--2---:R-:W-:Y:S03]  /*32660*/  HMMA.16816.F32 R20, R4.reuse, R18, R20 ;  /* 0x000000120414723c */ /* 0x044fe60000001814 */
[----:B------:R-:W2:Y:S05]  /*32670*/  LDL.LU R18, [R1+0x48] ;  /* 0x0000480001127983 */ /* 0x000eaa0000300800 */
[C---:B----4-:R-:W-:Y:S11]  /*32680*/  HMMA.16816.F32 R24, R4.reuse, R26, R12 ;  /* 0x0000001a0418723c */ /* 0x050ff6000000180c */
[----:B------:R-:W-:Y:S04]  /*32690*/  @!UPT UIADD3 URZ, URZ, URZ, URZ ;  /* 0x0000003f3f3ff290 */ /* 0x000fe8000fffe03f */
[----:B------:R0:W-:Y:S01]  /*326a0*/  STL.64 [R1+0x610], R20 ;  /* 0x0006101401007387 */ /* 0x0001e20000100a00 */
[----:B------:R1:W-:Y:S02]  /*326b0*/  STL.64 [R1+0x618], R22 ;  /* 0x0006181601007387 */ /* 0x0003e40000100a00 */
[----:B------:R-:W2:Y:S01]  /*326c0*/  LDL.LU R19, [R1+0x4c] ;  /* 0x00004c0001137983 */ /* 0x000ea20000300800 */
[----:B0-----:R-:W2:Y:S01]  /*326d0*/  LDL.LU R20, [R1+0x2c0] ;  /* 0x0002c00001147983 */ /* 0x001ea20000300800 */
[----:B------:R-:W2:Y:S02]  /*326e0*/  LDL.LU R21, [R1+0x2c4] ;  /* 0x0002c40001157983 */ /* 0x000ea40000300800 */
[----:B-1----:R-:W2:Y:S02]  /*326f0*/  LDL.LU R22, [R1+0x2c8] ;  /* 0x0002c80001167983 */ /* 0x002ea40000300800 */
[----:B------:R-:W2:Y:S01]  /*32700*/  LDL.LU R23, [R1+0x2cc] ;  /* 0x0002cc0001177983 */ /* 0x000ea20000300800 */
[----:B------:R-:W4:Y:S01]  /*32710*/  LDL.LU.64 R14, [R1+0xeb8] ;  /* 0x000eb800010e7983 */ /* 0x000f220000300a00 */
[----:B------:R-:W4:Y:S02]  /*32720*/  LDL.LU.64 R12, [R1+0xeb0] ;  /* 0x000eb000010c7983 */ /* 0x000f240000300a00 */
[----:B------:R-:W-:Y:S02]  /*32730*/  STL.64 [R1+0x310], R24 ;  /* 0x0003101801007387 */ /* 0x000fe40000100a00 */
[----:B------:R0:W-:Y:S02]  /*32740*/  STL.64 [R1+0x318], R26 ;  /* 0x0003181a01007387 */ /* 0x0001e40000100a00 */
        /* <DEDUP_REMOVED lines=24> */
[----:B------:R-:W5:Y:S11]  /*328d0*/  LDL.LU.64 R12, [R1+0xe50] ;  /* 0x000e5000010c7983 */ /* 0x000f760000300a00 */
[----:B------:R-:W-:Y:S09]  /*328e0*/  @!UPT UIADD3 URZ, URZ, URZ, URZ ;  /* 0x0000003f3f3ff290 */ /* 0x000ff2000fffe03f */
[----:B------:R-:W-:Y:S01]  /*328f0*/  STL.64 [R1+0x630], R24 ;  /* 0x0006301801007387 */ /* 0x000fe20000100a00 */
[----:B------:R0:W-:Y:S03]  /*32900*/  STL.64 [R1+0x638], R26 ;  /* 0x0006381a01007387 */ /* 0x0001e60000100a00 */
[----:B0-----:R-:W2:Y:S01]  /*32910*/  LDL.LU.64 R26, [R1+0xe48] ;  /* 0x000e4800011a7983 */ /* 0x001ea20000300a00 */
[----:B------:R-:W3:Y:S03]  /*32920*/  LDL R24, [R1+0x60c] ;  /* 0x00060c0001187983 */ /* 0x000ee60000100800 */
[----:B--2---:R-:W-:Y:S01]  /*32930*/  STL.64 [R1+0xdd8], R26 ;  /* 0x000dd81a01007387 */ /* 0x004fe20000100a00 */
[----:B---3--:R0:W-:Y:S03]  /*32940*/  STL [R1+0xdd0], R24 ;  /* 0x000dd01801007387 */ /* 0x0081e60000100800 */
        /* <DEDUP_REMOVED lines=16> */
[C---:B------:R-:W-:Y:S01]  /*32a50*/  HMMA.16816.F32 R16, R4.reuse, R18, R20 ;  /* 0x000000120410723c */ /* 0x040fe20000001814 */
[----:B---3--:R-:W-:Y:S01]  /*32a60*/  STL.64 [R1+0xe20], R26 ;  /* 0x000e201a01007387 */ /* 0x008fe20000100a00 */
[----:B--2---:R0:W-:Y:S03]  /*32a70*/  STL.64 [R1+0xe18], R24 ;  /* 0x000e181801007387 */ /* 0x0041e60000100a00 */
[----:B0-----:R-:W2:Y:S01]  /*32a80*/  LDL.LU R24, [R1+0x2b0] ;  /* 0x0002b00001187983 */ /* 0x001ea20000300800 */
[----:B------:R-:W2:Y:S02]  /*32a90*/  LDL.LU R25, [R1+0x2b4] ;  /* 0x0002b40001197983 */ /* 0x000ea40000300800 */
[----:B------:R-:W2:Y:S02]  /*32aa0*/  LDL.LU R26, [R1+0x2b8] ;  /* 0x0002b800011a7983 */ /* 0x000ea40000300800 */
[----:B------:R-:W2:Y:S01]  /*32ab0*/  LDL.LU R27, [R1+0x2bc] ;  /* 0x0002bc00011b7983 */ /* 0x000ea20000300800 */
[----:B------:R-:W3:Y:S01]  /*32ac0*/  LDL.LU.64 R22, [R1+0xe40] ;  /* 0x000e400001167983 */ /* 0x000ee20000300a00 */
[----:B------:R-:W3:Y:S11]  /*32ad0*/  LDL.LU R20, [R1+0xe38] ;  /* 0x000e380001147983 */ /* 0x000ef60000300800 */
[----:B------:R-:W-:Y:S02]  /*32ae0*/  STL.64 [R1+0x640], R16 ;  /* 0x0006401001007387 */ /* 0x000fe40000100a00 */
[----:B------:R0:W-:Y:S02]  /*32af0*/  STL.64 [R1+0x648], R18 ;  /* 0x0006481201007387 */ /* 0x0001e40000100a00 */
[----:B0-----:R-:W3:Y:S01]  /*32b00*/  LDL.LU.64 R18, [R1+0xe30] ;  /* 0x000e300001127983 */ /* 0x001ee20000300a00 */
[----:B------:R-:W5:Y:S02]  /*32b10*/  LDL.LU.64 R16, [R1+0xe28] ;  /* 0x000e280001107983 */ /* 0x000f640000300a00 */
[----:B------:R-:W3:Y:S01]  /*32b20*/  LDL R21, [R1+0x608] ;  /* 0x0006080001157983 */ /* 0x000ee20000100800 */
        /* <DEDUP_REMOVED lines=23> */
[----:B------:R-:W2:Y:S11]  /*32ca0*/  LDL.LU R24, [R1+0xdd0] ;  /* 0x000dd00001187983 */ /* 0x000eb60000300800 */
[----:B------:R-:W-:Y:S09]  /*32cb0*/  @!UPT UIADD3 URZ, URZ, URZ, URZ ;  /* 0x0000003f3f3ff290 */ /* 0x000ff2000fffe03f */
[----:B------:R-:W-:Y:S01]  /*32cc0*/  STL.64 [R1+0x670], R8 ;  /* 0x0006700801007387 */ /* 0x000fe20000100a00 */
[----:B------:R0:W-:Y:S03]  /*32cd0*/  STL.64 [R1+0x678], R10 ;  /* 0x0006780a01007387 */ /* 0x0001e60000100a00 */
[----:B0-----:R-:W4:Y:S01]  /*32ce0*/  LDL.LU.64 R10, [R1+0xdc8] ;  /* 0x000dc800010a7983 */ /* 0x001f220000300a00 */
[----:B------:R-:W4:Y:S02]  /*32cf0*/  LDL.LU.64 R8, [R1+0xdc0] ;  /* 0x000dc00001087983 */ /* 0x000f240000300a00 */
[----:B------:R-:W2:Y:S01]  /*32d00*/  LDL.LU R25, [R1+0x968] ;  /* 0x0009680001197983 */ /* 0x000ea20000300800 */
[C---:B----4-:R-:W-:Y:S11]  /*32d10*/  HMMA.16816.F32 R8, R4.reuse, R14, R8 ;  /* 0x0000000e0408723c */ /* 0x050ff60000001808 */
[----:B------:R-:W-:Y:S11]  /*32d20*/  @!UPT UIADD3 URZ, URZ, URZ, URZ ;  /* 0x0000003f3f3ff290 */ /* 0x000ff6000fffe03f */
[----:B------:R-:W-:Y:S01]  /*32d30*/  @!UPT UIADD3 URZ, URZ, URZ, URZ ;  /* 0x0000003f3f3ff290 */ /* 0x000fe2000fffe03f */
[----:B------:R-:W-:Y:S01]  /*32d40*/  STL.64 [R1+0x680], R8 ;  /* 0x0006800801007387 */ /* 0x000fe20000100a00 */
[----:B------:R0:W-:Y:S03]  /*32d50*/  STL.64 [R1+0x688], R10 ;  /* 0x0006880a01007387 */ /* 0x0001e60000100a00 */
[----:B0-----:R-:W3:Y:S01]  /*32d60*/  LDL.LU.64 R10, [R1+0xdb8] ;  /* 0x000db800010a7983 */ /* 0x001ee20000300a00 */
[----:B------:R-:W3:Y:S02]  /*32d70*/  LDL.LU.64 R8, [R1+0xdb0] ;  /* 0x000db00001087983 */ /* 0x000ee40000300a00 */
[----:B------:R-:W4:Y:S01]  /*32d80*/  LDL.LU R15, [R1+0x7a0] ;  /* 0x0007a000010f7983 */ /* 0x000f220000300800 */
[C---:B---3--:R-:W-:Y:S11]  /*32d90*/  HMMA.16816.F32 R8, R4.reuse, R18, R8 ;  /* 0x000000120408723c */ /* 0x048ff60000001808 */
[----:B------:R-:W-:Y:S11]  /*32da0*/  @!UPT UIADD3 URZ, URZ, URZ, URZ ;  /* 0x0000003f3f3ff290 */ /* 0x000ff6000fffe03f */
[----:B------:R-:W-:Y:S01]  /*32db0*/  @!UPT UIADD3 URZ, URZ, URZ, URZ ;  /* 0x0000003f3f3ff290 */ /* 0x000fe2000fffe03f */
[----:B------:R-:W-:Y:S01]  /*32dc0*/  STL.64 [R1+0x690], R8 ;  /* 0x0006900801007387 */ /* 0x000fe20000100a00 */
[----:B------:R0:W-:Y:S03]  /*32dd0*/  STL.64 [R1+0x698], R10 ;  /* 0x0006980a01007387 */ /* 0x0001e60000100a00 */
[----:B0-----:R-:W3:Y:S01]  /*32de0*/  LDL.LU.64 R10, [R1+0xda8] ;  /* 0x000da800010a7983 */ /* 0x001ee20000300a00 */
[----:B------:R-:W3:Y:S02]  /*32df0*/  LDL.LU.64 R8, [R1+0xda0] ;  /* 0x000da00001087983 */ /* 0x000ee40000300a00 */
[----:B------:R-:W2:Y:S02]  /*32e00*/  LDL.LU R18, [R1+0x7a4] ;  /* 0x0007a40001127983 */ /* 0x000ea40000300800 */
[----:B------:R-:W2:Y:S01]  /*32e10*/  LDL.LU R19, [R1+0x964] ;  /* 0x0009640001137983 */ /* 0x000ea20000300800 */
[----:B---3--:R-:W-:Y:S11]  /*32e20*/  HMMA.16816.F32 R8, R4, R22, R8 ;  /* 0x000000160408723c */ /* 0x008ff60000001808 */
[----:B------:R-:W-:Y:S11]  /*32e30*/  @!UPT UIADD3 URZ, URZ, URZ, URZ ;  /* 0x0000003f3f3ff290 */ /* 0x000ff6000fffe03f */
[----:B------:R-:W-:Y:S01]  /*32e40*/  @!UPT UIADD3 URZ, URZ, URZ, URZ ;  /* 0x0000003f3f3ff290 */ /* 0x000fe2000fffe03f */
[----:B------:R-:W-:Y:S01]  /*32e50*/  STL.64 [R1+0x6a0], R8 ;  /* 0x0006a00801007387 */ /* 0x000fe20000100a00 */
[----:B------:R0:W-:Y:S03]  /*32e60*/  STL.64 [R1+0x6a8], R10 ;  /* 0x0006a80a01007387 */ /* 0x0001e60000100a00 */
[----:B0-----:R-:W2:Y:S01]  /*32e70*/  LDL.LU.64 R10, [R1+0xd98] ;  /* 0x000d9800010a7983 */ /* 0x001ea20000300a00 */
[----:B------:R-:W2:Y:S02]  /*32e80*/  LDL.LU.64 R8, [R1+0xd90] ;  /* 0x000d900001087983 */ /* 0x000ea40000300a00 */
[----:B------:R-:W3:Y:S02]  /*32e90*/  LDL.LU R22, [R1+0x960] ;  /* 0x0009600001167983 */ /* 0x000ee40000300800 */
[----:B------:R-:W3:Y:S02]  /*32ea0*/  LDL.LU R23, [R1+0x954] ;  /* 0x0009540001177983 */ /* 0x000ee40000300800 */
[----:B-----5:R-:W-:-:S02]  /*32eb0*/  FADD R12, R12, R16 ;  /* 0x000000100c0c7221 */ /* 0x020fc40000000000 */
[----:B------:R-:W-:Y:S01]  /*32ec0*/  FADD R0, R0, R17 ;  /* 0x0000001100007221 */ /* 0x000fe20000000000 */
[----:B--2---:R-:W-:Y:S01]  /*32ed0*/  HMMA.16816.F32 R4, R4, R26, R8 ;  /* 0x0000001a0404723c */ /* 0x004fe20000001808 */
[----:B------:R-:W2:Y:S01]  /*32ee0*/  LDL.LU R27, [R1+0x600] ;  /* 0x00060000011b7983 */ /* 0x000ea20000300800 */
[----:B------:R-:W5:Y:S11]  /*32ef0*/  LDL.LU R8, [R1+0x604] ;  /* 0x0006040001087983 */ /* 0x000f760000300800 */
[----:B------:R-:W-:Y:S10]  /*32f00*/  @!UPT UIADD3 URZ, URZ, URZ, URZ ;  /* 0x0000003f3f3ff290 */ /* 0x000ff4000fffe03f */
[----:B------:R-:W-:Y:S01]  /*32f10*/  STL.64 [R1+0x6b0], R4 ;  /* 0x0006b00401007387 */ /* 0x000fe20000100a00 */
[----:B------:R-:W-:Y:S02]  /*32f20*/  STL.64 [R1+0x6b8], R6 ;  /* 0x0006b80601007387 */ /* 0x000fe40000100a00 */
[----:B------:R-:W5:Y:S02]  /*32f30*/  LDL.LU R9, [R1+0x7ac] ;  /* 0x0007ac0001097983 */ /* 0x000f640000300800 */
[----:B------:R-:W5:Y:S01]  /*32f40*/  LDL.LU R10, [R1+0x95c] ;  /* 0x00095c00010a7983 */ /* 0x000f620000300800 */
[----:B------:R-:W5:Y:S01]  /*32f50*/  LDL.LU R11, [R1+0x7a8] ;  /* 0x0007a800010b7983 */ /* 0x000f620000300800 */
[----:B------:R-:W-:Y:S02]  /*32f60*/  FADD R2, R2, R20 ;  /* 0x0000001402027221 */ /* 0x000fe40000000000 */
[----:B------:R-:W-:Y:S02]  /*32f70*/  FADD R3, R3, R13 ;  /* 0x0000000d03037221 */ /* 0x000fe40000000000 */
[----:B------:R-:W0:Y:S01]  /*32f80*/  SHFL.BFLY PT, R20, R12, 0x1, 0x1f ;  /* 0x0c201f000c147f89 */ /* 0x000e2200000e0000 */
[----:B------:R-:W1:Y:S04]  /*32f90*/  SHFL.BFLY PT, R17, R0, 0x1, 0x1f ;  /* 0x0c201f0000117f89 */ /* 0x000e6800000e0000 */
[----:B------:R-:W4:Y:S04]  /*32fa0*/  SHFL.BFLY PT, R16, R2, 0x1, 0x1f ;  /* 0x0c201f0002107f89 */ /* 0x000f2800000e0000 */
[----:B------:R-:W4:Y:S01]  /*32fb0*/  SHFL.BFLY PT, R13, R3, 0x1, 0x1f ;  /* 0x0c201f00030d7f89 */ /* 0x000f2200000e0000 */
[----:B------:R-:W-:-:S02]  /*32fc0*/  MOV R14, 0x40 ;  /* 0x00000040000e7802 */ /* 0x000fc40000000f00 */
[----:B---3--:R-:W-:Y:S01]  /*32fd0*/  IADD3 R23, R23, 0x40, RZ ;  /* 0x0000004017177810 */ /* 0x008fe20007ffe0ff */
[----:B0-----:R-:W-:Y:S02]  /*32fe0*/  FADD R4, R12, R20 ;  /* 0x000000140c047221 */ /* 0x001fe40000000000 */
[----:B-1----:R-:W-:Y:S02]  /*32ff0*/  FADD R0, R0, R17 ;  /* 0x0000001100007221 */ /* 0x002fe40000000000 */
[----:B----4-:R-:W-:Y:S02]  /*33000*/  FADD R2, R2, R16 ;  /* 0x0000001002027221 */ /* 0x010fe40000000000 */
[----:B------:R-:W-:Y:S02]  /*33010*/  FADD R3, R3, R13 ;  /* 0x0000000d03037221 */ /* 0x000fe40000000000 */
[----:B------:R-:W-:Y:S02]  /*33020*/  FFMA R19, R18, R19, R2 ;  /* 0x0000001312137223 */ /* 0x000fe40000000002 */
[----:B------:R-:W-:Y:S01]  /*33030*/  FFMA R25, R15, R25, R3 ;  /* 0x000000190f197223 */ /* 0x000fe20000000003 */
[----:B------:R-:W-:Y:S01]  /*33040*/  ISETP.GE.AND P0, PT, R23, c[0x0][0x1d0], PT ;  /* 0x0000740017007a0c */ /* 0x000fe20003f06270 */
[----:B--2---:R-:W-:-:S02]  /*33050*/  IMAD R27, R14, c[0x0][0x1b4], R27 ;  /* 0x00006d000e1b7a24 */ /* 0x004fc400078e021b */
[----:B-----5:R-:W-:-:S03]  /*33060*/  IMAD R8, R14, c[0x0][0x1a4], R8 ;  /* 0x000069000e087a24 */ /* 0x020fc600078e0208 */
[----:B------:R0:W-:Y:S04]  /*33070*/  STL [R1+0x600], R27 ;  /* 0x0006001b01007387 */ /* 0x0001e80000100800 */
[----:B------:R0:W-:Y:S01]  /*33080*/  STL [R1+0x604], R8 ;  /* 0x0006040801007387 */ /* 0x0001e20000100800 */
[----:B------:R0:W-:Y:S02]  /*33090*/  STL [R1+0x954], R23 ;  /* 0x0009541701007387 */ /* 0x0001e40000100800 */
[----:B------:R-:W-:Y:S02]  /*330a0*/  FFMA R10, R9, R10, R4 ;  /* 0x0000000a090a7223 */ /* 0x000fe40000000004 */
[----:B------:R-:W-:-:S03]  /*330b0*/  FFMA R22, R11, R22, R0 ;  /* 0x000000160b167223 */ /* 0x000fc60000000000 */
[----:B------:R0:W-:Y:S02]  /*330c0*/  STL [R1+0x95c], R10 ;  /* 0x00095c0a01007387 */ /* 0x0001e40000100800 */
[----:B------:R0:W-:Y:S02]  /*330d0*/  STL [R1+0x960], R22 ;  /* 0x0009601601007387 */ /* 0x0001e40000100800 */
[----:B------:R0:W-:Y:S02]  /*330e0*/  STL [R1+0x2d8], R24 ;  /* 0x0002d81801007387 */ /* 0x0001e40000100800 */
[----:B------:R0:W-:Y:S01]  /*330f0*/  STL [R1+0x964], R19 ;  /* 0x0009641301007387 */ /* 0x0001e20000100800 */
[----:B------:R0:W-:Y:S01]  /*33100*/  STL [R1+0x968], R25 ;  /* 0x0009681901007387 */ /* 0x0001e20000100800 */
[----:B------:R0:W-:Y:S02]  /*33110*/  STL [R1+0x2dc], R21 ;  /* 0x0002dc1501007387 */ /* 0x0001e40000100800 */
[----:B------:R0:W-:Y:S02]  /*33120*/  STL [R1+0x300], R29 ;  /* 0x0003001d01007387 */ /* 0x0001e40000100800 */
[----:B------:R0:W-:Y:S01]  /*33130*/  STL [R1+0x304], R28 ;  /* 0x0003041c01007387 */ /* 0x0001e20000100800 */
[----:B------:R-:W-:Y:S01]  /*33140*/  @P0 CALL.REL.NOINC `(.L_x_1) ;  /* 0x0000001000000944 */ /* 0x000fe20003c00000 */
[----:B------:R-:W-:Y:S05]  /*33150*/  BRA `(.L_x_2) ;  /* 0xfffd9fe000007947 */ /* 0x000fea000383ffff */
.L_x_1:
[----:B------:R-:W-:Y:S01]  /*33160*/  IMAD.MOV.U32 R0, RZ, RZ, R24 ;  /* 0x000000ffff007224 */ /* 0x000fe200078e0018 */
[----:B------:R-:W-:Y:S01]  /*33170*/  MOV R2, R21 ;  /* 0x0000001500027202 */ /* 0x000fe20000000f00 */
[----:B------:R1:W-:Y:S04]  /*33180*/  STL [R1+0x45c], R28 ;  /* 0x00045c1c01007387 */ /* 0x0003e80000100800 */
[----:B------:R1:W-:Y:S04]  /*33190*/  STL [R1+0x458], R29 ;  /* 0x0004581d01007387 */ /* 0x0003e80000100800 */
[----:B------:R1:W-:Y:S04]  /*331a0*/  STL [R1+0x450], R0 ;  /* 0x0004500001007387 */ /* 0x0003e80000100800 */
[----:B------:R1:W-:Y:S02]  /*331b0*/  STL [R1+0x454], R2 ;  /* 0x0004540201007387 */ /* 0x0003e40000100800 */
.L_x_0:
[----:B01----:R-:W2:Y:S04]  /*331c0*/  LDL.LU R8, [R1+0x960] ;  /* 0x0009600001087983 */ /* 0x003ea80000300800 */
[----:B------:R-:W3:Y:S04]  /*331d0*/  LDL.LU R9, [R1+0x964] ;  /* 0x0009640001097983 */ /* 0x000ee80000300800 */
[----:B------:R-:W4:Y:S04]  /*331e0*/  LDL.LU R2, [R1+0x95c] ;  /* 0x00095c0001027983 */ /* 0x000f280000300800 */
[----:B------:R-:W5:Y:S01]  /*331f0*/  LDL.LU R7, [R1+0x968] ;  /* 0x0009680001077983 */ /* 0x000f620000300800 */
[----:B------:R-:W-:-:S03]  /*33200*/  MOV R6, 0x3dc6b27f ;  /* 0x3dc6b27f00067802 */ /* 0x000fc60000000f00 */
[----:B------:R-:W0:Y:S04]  /*33210*/  S2R R13, SR_TID.X ;  /* 0x00000000000d7919 */ /* 0x000e280000002100 */
[----:B------:R-:W-:Y:S01]  /*33220*/  BAR.SYNC.DEFER_BLOCKING 0x0 ;  /* 0x0000000000007b1d */ /* 0x000fe20000010000 */
[----:B--2---:R-:W-:-:S05]  /*33230*/  FSETP.GEU.AND P1, PT, R8, 1.175494350822287508e-38, PT ;  /* 0x008000000800780b */ /* 0x004fca0003f2e000 */
[----:B------:R5:W-:Y:S01]  /*33240*/  STL [R1+0x9c], R8 ;  /* 0x00009c0801007387 */ /* 0x000be20000100800 */
[----:B---3--:R-:W-:Y:S01]  /*33250*/  MOV R20, R9 ;  /* 0x0000000900147202 */ /* 0x008fe20000000f00 */
[C---:B----4-:R-:W-:Y:S01]  /*33260*/  FMUL R3, R2.reuse, 8388608 ;  /* 0x4b00000002037820 */ /* 0x050fe20000400000 */
[C---:B------:R-:W-:Y:S02]  /*33270*/  FSETP.GEU.AND P0, PT, R2.reuse, 1.175494350822287508e-38, PT ;  /* 0x008000000200780b */ /* 0x040fe40003f0e000 */
[----:B------:R-:W-:Y:S02]  /*33280*/  FSETP.GT.AND P4, PT, |R2|, 8.50705917302346158658e+37, PT ;  /* 0x7e8000000200780b */ /* 0x000fe40003f84200 */
[----:B------:R-:W-:Y:S02]  /*33290*/  FSEL R3, R3, R2, !P0 ;  /* 0x0000000203037208 */ /* 0x000fe40004000000 */
[----:B------:R-:W-:Y:S02]  /*332a0*/  FSEL R4, RZ, -23, P0 ;  /* 0xc1b80000ff047808 */ /* 0x000fe40000000000 */
[----:B------:R-:W-:-:S02]  /*332b0*/  IADD3 R0, R3, -0x3f3504f3, RZ ;  /* 0xc0cafb0d03007810 */ /* 0x000fc40007ffe0ff */
[C---:B------:R-:W-:Y:S02]  /*332c0*/  ISETP.GE.U32.AND P0, PT, R3.reuse, 0x7f800000, PT ;  /* 0x7f8000000300780c */ /* 0x040fe40003f06070 */
[----:B------:R-:W-:Y:S02]  /*332d0*/  LOP3.LUT R0, R0, 0xff800000, RZ, 0xc0, !PT ;  /* 0xff80000000007812 */ /* 0x000fe400078ec0ff */
[C---:B------:R-:W-:Y:S02]  /*332e0*/  FSETP.NEU.AND P2, PT, R3.reuse, RZ, PT ;  /* 0x000000ff0300720b */ /* 0x040fe40003f4d000 */
[----:B------:R1:W2:Y:S02]  /*332f0*/  I2F R5, R0 ;  /* 0x0000000000057306 */ /* 0x0002a40000201400 */
[----:B-1----:R-:W-:-:S05]  /*33300*/  IADD3 R0, R3, -R0, RZ ;  /* 0x8000000003007210 */ /* 0x002fca0007ffe0ff */
[----:B------:R-:W-:Y:S02]  /*33310*/  FADD R0, R0, -1 ;  /* 0xbf80000000007421 */ /* 0x000fe40000000000 */
[----:B--2---:R-:W-:Y:S02]  /*33320*/  FFMA.FTZ R5, R5, 1.1920928955078125e-07, R4 ;  /* 0x3400000005057823 */ /* 0x004fe40000010004 */
[----:B------:R-:W-:-:S04]  /*33330*/  FFMA.FTZ R4, R0, R6, -0.16845393180847167969 ;  /* 0xbe2c7f3000047423 */ /* 0x000fc80000010006 */
[----:B------:R-:W-:-:S04]  /*33340*/  FFMA.FTZ R4, R0, R4, 0.1716887056827545166 ;  /* 0x3e2fcf2a00047423 */ /* 0x000fc80000010004 */
[----:B------:R-:W-:-:S04]  /*33350*/  FFMA.FTZ R4, R0, R4, -0.17900948226451873779 ;  /* 0xbe374e4300047423 */ /* 0x000fc80000010004 */
[----:B------:R-:W-:-:S04]  /*33360*/  FFMA.FTZ R4, R0, R4, 0.20512372255325317383 ;  /* 0x3e520bf400047423 */ /* 0x000fc80000010004 */
[----:B------:R-:W-:-:S04]  /*33370*/  FFMA.FTZ R4, R0, R4, -0.24046532809734344482 ;  /* 0xbe763c8b00047423 */ /* 0x000fc80000010004 */
[----:B------:R-:W-:-:S04]  /*33380*/  FFMA.FTZ R4, R0, R4, 0.28857114911079406738 ;  /* 0x3e93bf9900047423 */ /* 0x000fc80000010004 */
[----:B------:R-:W-:-:S04]  /*33390*/  FFMA.FTZ R4, R0, R4, -0.36067417263984680176 ;  /* 0xbeb8aa4900047423 */ /* 0x000fc80000010004 */
[----:B------:R-:W-:-:S04]  /*333a0*/  FFMA.FTZ R4, R0, R4, 0.48089820146560668945 ;  /* 0x3ef6384a00047423 */ /* 0x000fc80000010004 */
[----:B------:R-:W-:-:S04]  /*333b0*/  FFMA.FTZ R4, R0, R4, -0.72134751081466674805 ;  /* 0xbf38aa3b00047423 */ /* 0x000fc80000010004 */
[----:B------:R-:W-:-:S04]  /*333c0*/  FMUL R4, R0, R4 ;  /* 0x0000000400047220 */ /* 0x000fc80000400000 */
[----:B------:R-:W-:-:S04]  /*333d0*/  FMUL R4, R0, R4 ;  /* 0x0000000400047220 */ /* 0x000fc80000400000 */
[----:B------:R-:W-:Y:S02]  /*333e0*/  FFMA.FTZ R0, R0, 1.4426950216293334961, R4 ;  /* 0x3fb8aa3b00007823 */ /* 0x000fe40000010004 */
[----:B------:R-:W-:Y:S02]  /*333f0*/  FMUL R4, R8, 8388608 ;  /* 0x4b00000008047820 */ /* 0x000fe40000400000 */
[----:B------:R-:W-:Y:S01]  /*33400*/  FADD R5, R5, R0 ;  /* 0x0000000005057221 */ /* 0x000fe20000000000 */
[----:B------:R-:W-:Y:S02]  /*33410*/  @P0 MOV R0, 0x7f800000 ;  /* 0x7f80000000000802 */ /* 0x000fe40000000f00 */
[----:B------:R-:W-:Y:S01]  /*33420*/  FSEL R4, R4, R8, !P1 ;  /* 0x0000000804047208 */ /* 0x000fe20004800000 */
[----:B-----5:R-:W-:Y:S02]  /*33430*/  IMAD.MOV.U32 R8, RZ, RZ, R7 ;  /* 0x000000ffff087224 */ /* 0x020fe400078e0007 */
[----:B------:R-:W-:Y:S01]  /*33440*/  @P0 FFMA.FTZ R5, R3, R0, +INF ;  /* 0x7f80000003050423 */ /* 0x000fe20000010000 */
[----:B------:R-:W-:-:S02]  /*33450*/  IADD3 R0, R4, -0x3f3504f3, RZ ;  /* 0xc0cafb0d04007810 */ /* 0x000fc40007ffe0ff */
[----:B------:R-:W-:Y:S02]  /*33460*/  FSEL R3, RZ, -23, P1 ;  /* 0xc1b80000ff037808 */ /* 0x000fe40000800000 */
[----:B------:R-:W-:Y:S01]  /*33470*/  LOP3.LUT R0, R0, 0xff800000, RZ, 0xc0, !PT ;  /* 0xff80000000007812 */ /* 0x000fe200078ec0ff */
[----:B------:R1:W-:Y:S01]  /*33480*/  STL [R1+0x43c], R5 ;  /* 0x00043c0501007387 */ /* 0x0003e20000100800 */
[C---:B------:R-:W-:Y:S02]  /*33490*/  ISETP.GE.U32.AND P0, PT, R4.reuse, 0x7f800000, PT ;  /* 0x7f8000000400780c */ /* 0x040fe40003f06070 */
[----:B------:R-:W-:Y:S02]  /*334a0*/  FSETP.NEU.AND P1, PT, R4, RZ, PT ;  /* 0x000000ff0400720b */ /* 0x000fe40003f2d000 */
[----:B------:R-:W-:Y:S01]  /*334b0*/  FSETP.GEU.AND P3, PT, R8, 1.175494350822287508e-38, PT ;  /* 0x008000000800780b */ /* 0x000fe20003f6e000 */
[----:B-1----:R1:W2:Y:S02]  /*334c0*/  I2F R5, R0 ;  /* 0x0000000000057306 */ /* 0x0022a40000201400 */
        /* <DEDUP_REMOVED lines=17> */
[----:B------:R-:W-:-:S05]  /*335e0*/  @P0 MOV R0, 0x7f800000 ;  /* 0x7f80000000000802 */ /* 0x000fca0000000f00 */
[----:B------:R-:W-:Y:S01]  /*335f0*/  @P0 FFMA.FTZ R7, R4, R0, +INF ;  /* 0x7f80000004070423 */ /* 0x000fe20000010000 */
[----:B------:R-:W-:-:S04]  /*33600*/  FSETP.GEU.AND P0, PT, R20, 1.175494350822287508e-38, PT ;  /* 0x008000001400780b */ /* 0x000fc80003f0e000 */
[----:B------:R-:W-:Y:S01]  /*33610*/  FSEL R3, R3, R20, !P0 ;  /* 0x0000001403037208 */ /* 0x000fe20004000000 */
[----:B------:R1:W-:Y:S01]  /*33620*/  STL [R1+0x438], R7 ;  /* 0x0004380701007387 */ /* 0x0003e20000100800 */
[----:B------:R-:W-:Y:S02]  /*33630*/  FSEL R4, RZ, -23, P0 ;  /* 0xc1b80000ff047808 */ /* 0x000fe40000000000 */
[C---:B------:R-:W-:Y:S01]  /*33640*/  IADD3 R0, R3.reuse, -0x3f3504f3, RZ ;  /* 0xc0cafb0d03007810 */ /* 0x040fe20007ffe0ff */
[----:B------:R-:W-:Y:S01]  /*33650*/  STL [R1+0x1488], R20 ;  /* 0x0014881401007387 */ /* 0x000fe20000100800 */
[----:B------:R-:W-:Y:S02]  /*33660*/  ISETP.GE.U32.AND P0, PT, R3, 0x7f800000, PT ;  /* 0x7f8000000300780c */ /* 0x000fe40003f06070 */
[----:B------:R-:W-:-:S04]  /*33670*/  LOP3.LUT R0, R0, 0xff800000, RZ, 0xc0, !PT ;  /* 0xff80000000007812 */ /* 0x000fc800078ec0ff */
[----:B------:R2:W3:Y:S02]  /*33680*/  I2F R5, R0 ;  /* 0x0000000000057306 */ /* 0x0004e40000201400 */
[----:B--2---:R-:W-:-:S04]  /*33690*/  IMAD.IADD R0, R3, 0x1, -R0 ;  /* 0x0000000103007824 */ /* 0x004fc800078e0a00 */
[----:B------:R-:W-:Y:S02]  /*336a0*/  FADD R0, R0, -1 ;  /* 0xbf80000000007421 */ /* 0x000fe40000000000 */
[----:B---3--:R-:W-:Y:S02]  /*336b0*/  FFMA.FTZ R5, R5, 1.1920928955078125e-07, R4 ;  /* 0x3400000005057823 */ /* 0x008fe40000010004 */
        /* <DEDUP_REMOVED lines=11> */
[----:B------:R-:W-:-:S04]  /*33770*/  FFMA.FTZ R0, R0, 1.4426950216293334961, R4 ;  /* 0x3fb8aa3b00007823 */ /* 0x000fc80000010004 */
[----:B-1----:R-:W-:Y:S01]  /*33780*/  FADD R7, R5, R0 ;  /* 0x0000000005077221 */ /* 0x002fe20000000000 */
[----:B------:R-:W-:-:S05]  /*33790*/  @P0 MOV R0, 0x7f800000 ;  /* 0x7f80000000000802 */ /* 0x000fca0000000f00 */
[C---:B------:R-:W-:Y:S01]  /*337a0*/  @P0 FFMA.FTZ R7, R3.reuse, R0, +INF ;  /* 0x7f80000003070423 */ /* 0x040fe20000010000 */
[----:B------:R-:W-:Y:S01]  /*337b0*/  FSETP.NEU.AND P0, PT, R3, RZ, PT ;  /* 0x000000ff0300720b */ /* 0x000fe20003f0d000 */
[----:B------:R-:W-:Y:S01]  /*337c0*/  FMUL R0, R8, 8388608 ;  /* 0x4b00000008007820 */ /* 0x000fe20000400000 */
[----:B------:R-:W-:Y:S02]  /*337d0*/  FSEL R3, RZ, -23, P3 ;  /* 0xc1b80000ff037808 */ /* 0x000fe40001800000 */
[----:B------:R-:W-:Y:S02]  /*337e0*/  STL [R1+0x434], R7 ;  /* 0x0004340701007387 */ /* 0x000fe40000100800 */
[----:B------:R-:W-:Y:S02]  /*337f0*/  FSEL R5, R0, R8, !P3 ;  /* 0x0000000800057208 */ /* 0x000fe40005800000 */
[C---:B------:R-:W-:Y:S01]  /*33800*/  FSETP.GEU.AND P3, PT, |R2|.reuse, 1.175494350822287508e-38, PT ;  /* 0x008000000200780b */ /* 0x040fe20003f6e200 */
[----:B------:R-:W-:Y:S01]  /*33810*/  @P4 FMUL R2, R2, 0.25 ;  /* 0x3e80000002024820 */ /* 0x000fe20000400000 */
[----:B------:R-:W-:Y:S01]  /*33820*/  IADD3 R0, R5, -0x3f3504f3, RZ ;  /* 0xc0cafb0d05007810 */ /* 0x000fe20007ffe0ff */
[----:B------:R1:W-:Y:S03]  /*33830*/  STL [R1+0x374], R5 ;  /* 0x0003740501007387 */ /* 0x0003e60000100800 */
[----:B------:R-:W-:-:S04]  /*33840*/  LOP3.LUT R0, R0, 0xff800000, RZ, 0xc0, !PT ;  /* 0xff80000000007812 */ /* 0x000fc800078ec0ff */
[----:B------:R2:W3:Y:S03]  /*33850*/  I2F R4, R0 ;  /* 0x0000000000047306 */ /* 0x0004e60000201400 */
[----:B------:R-:W-:Y:S01]  /*33860*/  @!P3 FMUL R2, R2, 16777216 ;  /* 0x4b8000000202b820 */ /* 0x000fe20000400000 */
[----:B--2---:R-:W-:-:S05]  /*33870*/  IADD3 R0, R5, -R0, RZ ;  /* 0x8000000005007210 */ /* 0x004fca0007ffe0ff */
        /* <DEDUP_REMOVED lines=14> */
[----:B------:R-:W-:Y:S01]  /*33960*/  FADD R0, R4, R0 ;  /* 0x0000000004007221 */ /* 0x000fe20000000000 */
[----:B------:R2:W3:Y:S04]  /*33970*/  MUFU.RCP R14, R2 ;  /* 0x00000002000e7308 */ /* 0x0004e80000001000 */
[----:B------:R4:W-:Y:S04]  /*33980*/  STL [R1+0x430], R0 ;  /* 0x0004300001007387 */ /* 0x0009e80000100800 */
[----:B------:R-:W5:Y:S04]  /*33990*/  LDL.LU R6, [R1+0x590] ;  /* 0x0005900001067983 */ /* 0x000f680000300800 */
[----:B-1----:R-:W5:Y:S04]  /*339a0*/  LDL.LU R5, [R1+0x560] ;  /* 0x0005600001057983 */ /* 0x002f680000300800 */
[----:B------:R-:W5:Y:S04]  /*339b0*/  LDL.LU R4, [R1+0x564] ;  /* 0x0005640001047983 */ /* 0x000f680000300800 */
[----:B------:R-:W5:Y:S04]  /*339c0*/  LDL.LU R3, [R1+0x584] ;  /* 0x0005840001037983 */ /* 0x000f680000300800 */
[----:B--2---:R-:W2:Y:S04]  /*339d0*/  LDL.LU R2, [R1+0x580] ;  /* 0x0005800001027983 */ /* 0x004ea80000300800 */
[----:B----4-:R-:W4:Y:S01]  /*339e0*/  LDL.LU R0, [R1+0x594] ;  /* 0x0005940001007983 */ /* 0x010f220000300800 */
[----:B0-----:R-:W-:-:S03]  /*339f0*/  SHF.L.U32 R9, R13, 0x9, RZ ;  /* 0x000000090d097819 */ /* 0x001fc600000006ff */
[----:B---3--:R0:W-:Y:S01]  /*33a00*/  STL [R1+0xac], R14 ;  /* 0x0000ac0e01007387 */ /* 0x0081e20000100800 */
[----:B-----5:R-:W-:Y:S02]  /*33a10*/  @P4 FMUL R6, R6, 0.25 ;  /* 0x3e80000006064820 */ /* 0x020fe40000400000 */
[----:B------:R-:W-:Y:S02]  /*33a20*/  @P4 FMUL R5, R5, 0.25 ;  /* 0x3e80000005054820 */ /* 0x000fe40000400000 */
[----:B------:R-:W-:Y:S02]  /*33a30*/  @!P3 FMUL R6, R6, 16777216 ;  /* 0x4b8000000606b820 */ /* 0x000fe40000400000 */
[----:B------:R-:W-:Y:S02]  /*33a40*/  @P4 FMUL R4, R4, 0.25 ;  /* 0x3e80000004044820 */ /* 0x000fe40000400000 */
[----:B------:R-:W-:Y:S02]  /*33a50*/  @!P3 FMUL R5, R5, 16777216 ;  /* 0x4b8000000505b820 */ /* 0x000fe40000400000 */
[----:B------:R-:W-:-:S02]  /*33a60*/  @P4 FMUL R3, R3, 0.25 ;  /* 0x3e80000003034820 */ /* 0x000fc40000400000 */
[----:B------:R-:W-:Y:S02]  /*33a70*/  @!P3 FMUL R4, R4, 16777216 ;  /* 0x4b8000000404b820 */ /* 0x000fe40000400000 */
[----:B--2---:R-:W-:Y:S02]  /*33a80*/  @P4 FMUL R2, R2, 0.25 ;  /* 0x3e80000002024820 */ /* 0x004fe40000400000 */
[----:B------:R-:W-:Y:S02]  /*33a90*/  @!P3 FMUL R3, R3, 16777216 ;  /* 0x4b8000000303b820 */ /* 0x000fe40000400000 */
[----:B----4-:R-:W-:Y:S02]  /*33aa0*/  @P4 FMUL R0, R0, 0.25 ;  /* 0x3e80000000004820 */ /* 0x010fe40000400000 */
[----:B------:R-:W-:Y:S02]  /*33ab0*/  @!P3 FMUL R2, R2, 16777216 ;  /* 0x4b8000000202b820 */ /* 0x000fe40000400000 */
[----:B------:R-:W-:-:S02]  /*33ac0*/  @!P3 FMUL R0, R0, 16777216 ;  /* 0x4b8000000000b820 */ /* 0x000fc40000400000 */
[C---:B------:R-:W-:Y:S02]  /*33ad0*/  FMUL R7, R14.reuse, R4 ;  /* 0x000000040e077220 */ /* 0x040fe40000400000 */
[C---:B------:R-:W-:Y:S02]  /*33ae0*/  FMUL R3, R14.reuse, R3 ;  /* 0x000000030e037220 */ /* 0x040fe40000400000 */
[C---:B------:R-:W-:Y:S02]  /*33af0*/  FMUL R2, R14.reuse, R2 ;  /* 0x000000020e027220 */ /* 0x040fe40000400000 */
[C---:B------:R-:W-:Y:S02]  /*33b00*/  FMUL R0, R14.reuse, R0 ;  /* 0x000000000e007220 */ /* 0x040fe40000400000 */
[C---:B------:R-:W-:Y:S02]  /*33b10*/  FMUL R4, R14.reuse, R6 ;  /* 0x000000060e047220 */ /* 0x040fe40000400000 */
[----:B------:R-:W-:Y:S01]  /*33b20*/  FMUL R6, R14, R5 ;  /* 0x000000050e067220 */ /* 0x000fe20000400000 */
[----:B------:R-:W-:-:S02]  /*33b30*/  F2FP.PACK_AB R5, R3, R2 ;  /* 0x000000020305723e */ /* 0x000fc400000000ff */
[----:B------:R-:W-:Y:S01]  /*33b40*/  F2FP.PACK_AB R4, R0, R4 ;  /* 0x000000040004723e */ /* 0x000fe200000000ff */
[----:B------:R-:W2:Y:S01]  /*33b50*/  LDL.LU R2, [R1+0x540] ;  /* 0x0005400001027983 */ /* 0x000ea20000300800 */
[----:B------:R-:W-:-:S03]  /*33b60*/  F2FP.PACK_AB R6, R7, R6 ;  /* 0x000000060706723e */ /* 0x000fc600000000ff */
[----:B------:R-:W3:Y:S04]  /*33b70*/  LDL.LU R0, [R1+0x544] ;  /* 0x0005440001007983 */ /* 0x000ee80000300800 */
[----:B------:R-:W1:Y:S01]  /*33b80*/  S2R R15, SR_CTAID.Y ;  /* 0x00000000000f7919 */ /* 0x000e620000002600 */
[----:B------:R-:W-:Y:S01]  /*33b90*/  IMAD.SHL.U32 R3, R13, 0x20, RZ ;  /* 0x000000200d037824 */ /* 0x000fe200078e00ff */
[----:B------:R-:W-:Y:S02]  /*33ba0*/  LOP3.LUT R9, R9, 0x3000, RZ, 0xc0, !PT ;  /* 0x0000300009097812 */ /* 0x000fe400078ec0ff */
[----:B------:R-:W-:Y:S02]  /*33bb0*/  SHF.L.U32 R12, R13, 0x3, RZ ;  /* 0x000000030d0c7819 */ /* 0x000fe400000006ff */
[----:B------:R-:W-:-:S02]  /*33bc0*/  LOP3.LUT R9, R9, 0x60, R3, 0xf8, !PT ;  /* 0x0000006009097812 */ /* 0x000fc400078ef803 */
[----:B------:R-:W-:Y:S02]  /*33bd0*/  SHF.L.U32 R11, R13, 0x2, RZ ;  /* 0x000000020d0b7819 */ /* 0x000fe400000006ff */
[----:B------:R-:W-:-:S04]  /*33be0*/  LOP3.LUT R3, R12, 0x700, RZ, 0xc0, !PT ;  /* 0x000007000c037812 */ /* 0x000fc800078ec0ff */
[----:B------:R-:W-:Y:S02]  /*33bf0*/  LOP3.LUT R3, R3, 0x70, R11, 0xf8, !PT ;  /* 0x0000007003037812 */ /* 0x000fe400078ef80b */
[----:B------:R-:W-:Y:S02]  /*33c00*/  LOP3.LUT R12, R12, 0x38, RZ, 0xc0, !PT ;  /* 0x000000380c0c7812 */ /* 0x000fe400078ec0ff */
[----:B------:R-:W-:Y:S01]  /*33c10*/  LOP3.LUT R11, R11, 0x3c0, RZ, 0xc0, !PT ;  /* 0x000003c00b0b7812 */ /* 0x000fe200078ec0ff */
[----:B--2---:R-:W-:Y:S02]  /*33c20*/  @P4 FMUL R2, R2, 0.25 ;  /* 0x3e80000002024820 */ /* 0x004fe40000400000 */
[----:B---3--:R-:W-:Y:S02]  /*33c30*/  @P4 FMUL R0, R0, 0.25 ;  /* 0x3e80000000004820 */ /* 0x008fe40000400000 */
[----:B------:R-:W-:Y:S02]  /*33c40*/  @!P3 FMUL R2, R2, 16777216 ;  /* 0x4b8000000202b820 */ /* 0x000fe40000400000 */
[----:B------:R-:W-:-:S02]  /*33c50*/  @!P3 FMUL R0, R0, 16777216 ;  /* 0x4b8000000000b820 */ /* 0x000fc40000400000 */
[C---:B------:R-:W-:Y:S02]  /*33c60*/  FMUL R7, R14.reuse, R2 ;  /* 0x000000020e077220 */ /* 0x040fe40000400000 */
[----:B------:R-:W-:Y:S02]  /*33c70*/  FMUL R10, R14, R0 ;  /* 0x000000000e0a7220 */ /* 0x000fe40000400000 */
[----:B0-----:R-:W0:Y:S02]  /*33c80*/  S2R R14, SR_TID.X ;  /* 0x00000000000e7919 */ /* 0x001e240000002100 */
[----:B0-----:R-:W-:Y:S02]  /*33c90*/  LOP3.LUT R16, R14, 0xff, RZ, 0xc0, !PT ;  /* 0x000000ff0e107812 */ /* 0x001fe400078ec0ff */
[----:B------:R-:W0:Y:S01]  /*33ca0*/  S2R R14, SR_CTAID.X ;  /* 0x00000000000e7919 */ /* 0x000e220000002500 */
[----:B------:R-:W-:Y:S02]  /*33cb0*/  LOP3.LUT R0, R9, R3, RZ, 0x3c, !PT ;  /* 0x0000000309007212 */ /* 0x000fe400078e3cff */
[----:B------:R-:W-:-:S02]  /*33cc0*/  F2FP.PACK_AB R7, R10, R7 ;  /* 0x000000070a07723e */ /* 0x000fc400000000ff */
[----:B------:R-:W-:-:S03]  /*33cd0*/  SHF.R.U32.HI R2, RZ, 0x1, R13 ;  /* 0x00000001ff027819 */ /* 0x000fc6000001160d */
[----:B------:R1:W-:Y:S01]  /*33ce0*/  STS.128 [R0], R4 ;  /* 0x0000000400007388 */ /* 0x0003e20000000c00 */
[----:B------:R-:W-:-:S03]  /*33cf0*/  LOP3.LUT R2, R2, 0x4, RZ, 0xc0, !PT ;  /* 0x0000000402027812 */ /* 0x000fc600078ec0ff */
[----:B------:R2:W-:Y:S01]  /*33d00*/  STL [R1+0x115c], R0 ;  /* 0x00115c0001007387 */ /* 0x0005e20000100800 */
[----:B0-----:R-:W-:Y:S01]  /*33d10*/  LEA R14, R14, R16, 0x8 ;  /* 0x000000100e0e7211 */ /* 0x001fe200078e40ff */
[----:B-1----:R-:W-:-:S04]  /*33d20*/  IMAD R4, R15, c[0x0][0x1c0], RZ ;  /* 0x000070000f047a24 */ /* 0x002fc800078e02ff */
[----:B------:R-:W-:Y:S01]  /*33d30*/  IMAD R3, R14, c[0x0][0x1c4], RZ ;  /* 0x000071000e037a24 */ /* 0x000fe200078e02ff */
[----:B--2---:R-:W-:Y:S02]  /*33d40*/  IADD3 R0, R2, R12, R11 ;  /* 0x0000000c02007210 */ /* 0x004fe40007ffe00b */
[C---:B------:R-:W-:Y:S02]  /*33d50*/  SHF.L.U32 R5, R4.reuse, 0x1, RZ ;  /* 0x0000000104057819 */ /* 0x040fe400000006ff */
[----:B------:R-:W-:Y:S01]  /*33d60*/  SHF.L.U32 R2, R3, 0x1, RZ ;  /* 0x0000000103027819 */ /* 0x000fe200000006ff */
[----:B------:R-:W-:-:S03]  /*33d70*/  IMAD.HI R4, R4, 0x2, RZ ;  /* 0x0000000204047827 */ /* 0x000fc600078e02ff */
[----:B------:R-:W-:Y:S01]  /*33d80*/  IADD3 R2, P5, P6, R2, c[0x0][0x178], R5 ;  /* 0x00005e0002027a10 */ /* 0x000fe20007ebe005 */
[----:B------:R-:W-:Y:S01]  /*33d90*/  IMAD.HI R3, R3, 0x2, RZ ;  /* 0x0000000203037827 */ /* 0x000fe200078e02ff */
[----:B------:R-:W-:Y:S04]  /*33da0*/  STL [R1+0x470], R0 ;  /* 0x0004700001007387 */ /* 0x000fe80000100800 */
[----:B------:R-:W-:Y:S01]  /*33db0*/  IADD3.X R3, R3, c[0x0][0x17c], R4, P5, P6 ;  /* 0x00005f0003037a10 */ /* 0x000fe20002fec404 */
[----:B------:R0:W-:Y:S04]  /*33dc0*/  STL [R1+0xff4], R2 ;  /* 0x000ff40201007387 */ /* 0x0001e80000100800 */
[----:B------:R1:W-:Y:S04]  /*33dd0*/  STL [R1+0xff0], R3 ;  /* 0x000ff00301007387 */ /* 0x0003e80000100800 */
[----:B0-----:R-:W2:Y:S04]  /*33de0*/  LDL.LU R2, [R1+0x248] ;  /* 0x0002480001027983 */ /* 0x001ea80000300800 */
[----:B--2---:R0:W-:Y:S04]  /*33df0*/  STL [R1+0x1528], R2 ;  /* 0x0015280201007387 */ /* 0x0041e80000100800 */
[----:B-1----:R-:W2:Y:S04]  /*33e00*/  LDL.LU R3, [R1+0x24c] ;  /* 0x00024c0001037983 */ /* 0x002ea80000300800 */
[----:B--2---:R-:W-:Y:S04]  /*33e10*/  STL [R1+0x152c], R3 ;  /* 0x00152c0301007387 */ /* 0x004fe80000100800 */
[----:B------:R-:W2:Y:S01]  /*33e20*/  LDL.LU R20, [R1+0x238] ;  /* 0x0002380001147983 */ /* 0x000ea20000300800 */
[C---:B------:R-:W-:Y:S01]  /*33e30*/  IMAD.SHL.U32 R6, R13.reuse, 0x800, RZ ;  /* 0x000008000d067824 */ /* 0x040fe200078e00ff */
[----:B------:R-:W-:-:S04]  /*33e40*/  LOP3.LUT R13, R13, 0xff, RZ, 0xc0, !PT ;  /* 0x000000ff0d0d7812 */ /* 0x000fc800078ec0ff */
[----:B------:R-:W-:Y:S01]  /*33e50*/  LOP3.LUT R5, R6, 0x3000, RZ, 0xc0, !PT ;  /* 0x0000300006057812 */ /* 0x000fe200078ec0ff */
[----:B--2---:R-:W-:Y:S04]  /*33e60*/  STL [R1+0x1530], R20 ;  /* 0x0015301401007387 */ /* 0x004fe80000100800 */
[----:B0-----:R-:W2:Y:S01]  /*33e70*/  LDL.LU R2, [R1+0x23c] ;  /* 0x00023c0001027983 */ /* 0x001ea20000300800 */
[----:B------:R-:W-:-:S03]  /*33e80*/  LEA R0, R13, R5, 0x4 ;  /* 0x000000050d007211 */ /* 0x000fc600078e20ff */
[----:B--2---:R0:W-:Y:S04]  /*33e90*/  STL [R1+0x1534], R2 ;  /* 0x0015340201007387 */ /* 0x0041e80000100800 */
[----:B------:R-:W2:Y:S04]  /*33ea0*/  LDL.LU R0, [R1+0x258] ;  /* 0x0002580001007983 */ /* 0x000ea80000300800 */
[----:B--2---:R1:W-:Y:S04]  /*33eb0*/  STL [R1+0x1538], R0 ;  /* 0x0015380001007387 */ /* 0x0043e80000100800 */
[----:B0-----:R-:W2:Y:S04]  /*33ec0*/  LDL.LU R2, [R1+0x25c] ;  /* 0x00025c0001027983 */ /* 0x001ea80000300800 */
[----:B-1----:R-:W3:Y:S04]  /*33ed0*/  LDL.LU R0, [R1+0x268] ;  /* 0x0002680001007983 */ /* 0x002ee80000300800 */
[----:B--2---:R0:W-:Y:S04]  /*33ee0*/  STL [R1+0x8c], R2 ;  /* 0x00008c0201007387 */ /* 0x0041e80000100800 */
[----:B0-----:R-:W2:Y:S04]  /*33ef0*/  LDL.LU R2, [R1+0x26c] ;  /* 0x00026c0001027983 */ /* 0x001ea80000300800 */
[----:B---3--:R0:W-:Y:S04]  /*33f00*/  STL [R1+0x88], R0 ;  /* 0x0000880001007387 */ /* 0x0081e80000100800 */
[----:B0-----:R-:W3:Y:S04]  /*33f10*/  LDL.LU R0, [R1+0x278] ;  /* 0x0002780001007983 */ /* 0x001ee80000300800 */
[----:B--2---:R0:W-:Y:S04]  /*33f20*/  STL [R1+0x84], R2 ;  /* 0x0000840201007387 */ /* 0x0041e80000100800 */
[----:B------:R-:W2:Y:S04]  /*33f30*/  LDL.LU R3, [R1+0x27c] ;  /* 0x00027c0001037983 */ /* 0x000ea80000300800 */
[----:B---3--:R1:W-:Y:S04]  /*33f40*/  STL [R1+0x80], R0 ;  /* 0x0000800001007387 */ /* 0x0083e80000100800 */
[----:B--2---:R2:W-:Y:S04]  /*33f50*/  STL [R1+0x153c], R3 ;  /* 0x00153c0301007387 */ /* 0x0045e80000100800 */
[----:B------:R-:W3:Y:S04]  /*33f60*/  LDL.LU R20, [R1+0x288] ;  /* 0x0002880001147983 */ /* 0x000ee80000300800 */
[----:B---3--:R3:W-:Y:S04]  /*33f70*/  STL [R1+0x1540], R20 ;  /* 0x0015401401007387 */ /* 0x0087e80000100800 */
[----:B0-----:R-:W4:Y:S04]  /*33f80*/  LDL.LU R2, [R1+0x28c] ;  /* 0x00028c0001027983 */ /* 0x001f280000300800 */
[----:B----4-:R0:W-:Y:S04]  /*33f90*/  STL [R1+0x1544], R2 ;  /* 0x0015440201007387 */ /* 0x0101e80000100800 */
[----:B-1----:R-:W4:Y:S04]  /*33fa0*/  LDL.LU R0, [R1+0x448] ;  /* 0x0004480001007983 */ /* 0x002f280000300800 */
[----:B----4-:R1:W-:Y:S04]  /*33fb0*/  STL [R1+0x1548], R0 ;  /* 0x0015480001007387 */ /* 0x0103e80000100800 */
[----:B--2---:R-:W2:Y:S04]  /*33fc0*/  LDL.LU R3, [R1+0x44c] ;  /* 0x00044c0001037983 */ /* 0x004ea80000300800 */
[----:B--2---:R2:W-:Y:S04]  /*33fd0*/  STL [R1+0x154c], R3 ;  /* 0x00154c0301007387 */ /* 0x0045e80000100800 */
[----:B---3--:R-:W3:Y:S04]  /*33fe0*/  LDL.LU R20, [R1+0x468] ;  /* 0x0004680001147983 */ /* 0x008ee80000300800 */
[----:B---3--:R3:W-:Y:S04]  /*33ff0*/  STL [R1+0x1550], R20 ;  /* 0x0015501401007387 */ /* 0x0087e80000100800 */
[----:B------:R-:W4:Y:S04]  /*34000*/  LDL.LU R4, [R1+0x46c] ;  /* 0x00046c0001047983 */ /* 0x000f280000300800 */
[----:B----4-:R4:W-:Y:S04]  /*34010*/  STL [R1+0x1554], R4 ;  /* 0x0015540401007387 */ /* 0x0109e80000100800 */
[----:B0-----:R-:W5:Y:S04]  /*34020*/  LDL.LU R2, [R1+0x428] ;  /* 0x0004280001027983 */ /* 0x001f680000300800 */
[----:B-----5:R0:W-:Y:S04]  /*34030*/  STL [R1+0x1558], R2 ;  /* 0x0015580201007387 */ /* 0x0201e80000100800 */
[----:B-1----:R-:W5:Y:S04]  /*34040*/  LDL.LU R0, [R1+0x42c] ;  /* 0x00042c0001007983 */ /* 0x002f680000300800 */
[----:B-----5:R1:W-:Y:S04]  /*34050*/  STL [R1+0x155c], R0 ;  /* 0x00155c0001007387 */ /* 0x0203e80000100800 */
[----:B--2---:R-:W2:Y:S04]  /*34060*/  LDL.LU R3, [R1+0x408] ;  /* 0x0004080001037983 */ /* 0x004ea80000300800 */
[----:B--2---:R2:W-:Y:S04]  /*34070*/  STL [R1+0x1560], R3 ;  /* 0x0015600301007387 */ /* 0x0045e80000100800 */
[----:B---3--:R-:W3:Y:S04]  /*34080*/  LDL.LU R20, [R1+0x40c] ;  /* 0x00040c0001147983 */ /* 0x008ee80000300800 */
[----:B---3--:R3:W-:Y:S04]  /*34090*/  STL [R1+0x1564], R20 ;  /* 0x0015641401007387 */ /* 0x0087e80000100800 */
[----:B----4-:R-:W4:Y:S04]  /*340a0*/  LDL.LU R4, [R1+0x3c8] ;  /* 0x0003c80001047983 */ /* 0x010f280000300800 */
        /* <DEDUP_REMOVED lines=32> */
[----:B-1----:R-:W5:Y:S04]  /*342b0*/  LDL.LU R0, [R1+0x31c] ;  /* 0x00031c0001007983 */ /* 0x002f680000300800 */
[----:B--2---:R-:W2:Y:S04]  /*342c0*/  LDL.LU R3, [R1+0x628] ;  /* 0x0006280001037983 */ /* 0x004ea80000300800 */
[----:B---3--:R-:W3:Y:S04]  /*342d0*/  LDL.LU R20, [R1+0x62c] ;  /* 0x00062c0001147983 */ /* 0x008ee80000300800 */
[----:B----4-:R-:W4:Y:S04]  /*342e0*/  LDL.LU R4, [R1+0x2f8] ;  /* 0x0002f80001047983 */ /* 0x010f280000300800 */
        /* <DEDUP_REMOVED lines=23> */
[----:B------:R-:W-:-:S13]  /*34460*/  FSETP.GT.AND P5, PT, |R8|, 8.50705917302346158658e+37, PT ;  /* 0x7e8000000800780b */ /* 0x000fda0003fa4200 */
[----:B-----5:R-:W-:Y:S02]  /*34470*/  @P5 FMUL R2, R2, 0.25 ;  /* 0x3e80000002025820 */ /* 0x020fe40000400000 */
[----:B------:R-:W-:Y:S02]  /*34480*/  @P5 FMUL R0, R0, 0.25 ;  /* 0x3e80000000005820 */ /* 0x000fe40000400000 */
[----:B--2---:R-:W-:Y:S02]  /*34490*/  @P5 FMUL R3, R3, 0.25 ;  /* 0x3e80000003035820 */ /* 0x004fe40000400000 */
[----:B---3--:R-:W-:Y:S02]  /*344a0*/  @P5 FMUL R20, R20, 0.25 ;  /* 0x3e80000014145820 */ /* 0x008fe40000400000 */
[----:B----4-:R-:W-:Y:S02]  /*344b0*/  @P5 FMUL R4, R4, 0.25 ;  /* 0x3e80000004045820 */ /* 0x010fe40000400000 */
[----:B------:R-:W-:-:S02]  /*344c0*/  @P5 FMUL R9, R9, 0.25 ;  /* 0x3e80000009095820 */ /* 0x000fc40000400000 */
[----:B------:R-:W-:-:S03]  /*344d0*/  @P5 FMUL R7, R7, 0.25 ;  /* 0x3e80000007075820 */ /* 0x000fc60000400000 */
[----:B------:R-:W-:Y:S01]  /*344e0*/  STL [R1+0x1524], R9 ;  /* 0x0015240901007387 */ /* 0x000fe20000100800 */
[----:B------:R-:W-:-:S03]  /*344f0*/  @P5 FMUL R5, R5, 0.25 ;  /* 0x3e80000005055820 */ /* 0x000fc60000400000 */
[----:B------:R-:W-:Y:S04]  /*34500*/  STL [R1+0x1520], R7 ;  /* 0x0015200701007387 */ /* 0x000fe80000100800 */
[----:B------:R-:W-:Y:S04]  /*34510*/  STL [R1+0x151c], R5 ;  /* 0x00151c0501007387 */ /* 0x000fe80000100800 */
[----:B------:R0:W-:Y:S04]  /*34520*/  STL [R1], R4 ;  /* 0x0000000401007387 */ /* 0x0001e80000100800 */
[----:B0-----:R-:W2:Y:S04]  /*34530*/  LDL.LU R4, [R1+0x15a4] ;  /* 0x0015a40001047983 */ /* 0x001ea80000300800 */
[----:B------:R0:W-:Y:S04]  /*34540*/  STL [R1+0x4], R20 ;  /* 0x0000041401007387 */ /* 0x0001e80000100800 */
[----:B0-----:R-:W3:Y:S04]  /*34550*/  LDL.LU R20, [R1+0x15a0] ;  /* 0x0015a00001147983 */ /* 0x001ee80000300800 */
[----:B------:R0:W-:Y:S04]  /*34560*/  STL [R1+0x8], R3 ;  /* 0x0000080301007387 */ /* 0x0001e80000100800 */
[----:B0-----:R-:W4:Y:S04]  /*34570*/  LDL.LU R3, [R1+0x159c] ;  /* 0x00159c0001037983 */ /* 0x001f280000300800 */
[----:B------:R-:W5:Y:S04]  /*34580*/  LDL R5, [R1+0x80] ;  /* 0x0000800001057983 */ /* 0x000f680000100800 */
[----:B------:R0:W-:Y:S04]  /*34590*/  STL [R1+0xc], R0 ;  /* 0x00000c0001007387 */ /* 0x0001e80000100800 */
[----:B0-----:R-:W5:Y:S04]  /*345a0*/  LDL.LU R0, [R1+0x1598] ;  /* 0x0015980001007983 */ /* 0x001f680000300800 */
[----:B------:R-:W5:Y:S04]  /*345b0*/  LDL R7, [R1+0x84] ;  /* 0x0000840001077983 */ /* 0x000f680000100800 */
[----:B------:R0:W-:Y:S04]  /*345c0*/  STL [R1+0x10], R2 ;  /* 0x0000100201007387 */ /* 0x0001e80000100800 */
[----:B0-----:R-:W5:Y:S04]  /*345d0*/  LDL.LU R2, [R1+0x1594] ;  /* 0x0015940001027983 */ /* 0x001f680000300800 */
[----:B------:R-:W5:Y:S01]  /*345e0*/  LDL R9, [R1+0x88] ;  /* 0x0000880001097983 */ /* 0x000f620000100800 */
[----:B--2---:R-:W-:-:S05]  /*345f0*/  @P5 FMUL R4, R4, 0.25 ;  /* 0x3e80000004045820 */ /* 0x004fca0000400000 */
[----:B------:R0:W-:Y:S01]  /*34600*/  STL [R1+0x14], R4 ;  /* 0x0000140401007387 */ /* 0x0001e20000100800 */
[----:B---3--:R-:W-:-:S03]  /*34610*/  @P5 FMUL R20, R20, 0.25 ;  /* 0x3e80000014145820 */ /* 0x008fc60000400000 */
[----:B0-----:R-:W2:Y:S04]  /*34620*/  LDL.LU R4, [R1+0x1590] ;  /* 0x0015900001047983 */ /* 0x001ea80000300800 */
[----:B------:R0:W-:Y:S01]  /*34630*/  STL [R1+0x18], R20 ;  /* 0x0000181401007387 */ /* 0x0001e20000100800 */
[----:B----4-:R-:W-:-:S03]  /*34640*/  @P5 FMUL R3, R3, 0.25 ;  /* 0x3e80000003035820 */ /* 0x010fc60000400000 */
[----:B0-----:R-:W3:Y:S04]  /*34650*/  LDL.LU R20, [R1+0x158c] ;  /* 0x00158c0001147983 */ /* 0x001ee80000300800 */
[----:B------:R0:W-:Y:S04]  /*34660*/  STL [R1+0x1c], R3 ;  /* 0x00001c0301007387 */ /* 0x0001e80000100800 */
[----:B0-----:R-:W4:Y:S01]  /*34670*/  LDL.LU R3, [R1+0x1588] ;  /* 0x0015880001037983 */ /* 0x001f220000300800 */
[----:B-----5:R-:W-:-:S05]  /*34680*/  @P5 FMUL R0, R0, 0.25 ;  /* 0x3e80000000005820 */ /* 0x020fca0000400000 */
[----:B------:R0:W-:Y:S04]  /*34690*/  STL [R1+0x20], R0 ;  /* 0x0000200001007387 */ /* 0x0001e80000100800 */
[----:B0-----:R-:W5:Y:S01]  /*346a0*/  LDL.LU R0, [R1+0x1584] ;  /* 0x0015840001007983 */ /* 0x001f620000300800 */
[----:B------:R-:W-:-:S05]  /*346b0*/  @P5 FMUL R2, R2, 0.25 ;  /* 0x3e80000002025820 */ /* 0x000fca0000400000 */
[----:B------:R0:W-:Y:S04]  /*346c0*/  STL [R1+0x24], R2 ;  /* 0x0000240201007387 */ /* 0x0001e80000100800 */
[----:B0-----:R-:W5:Y:S01]  /*346d0*/  LDL.LU R2, [R1+0x1580] ;  /* 0x0015800001027983 */ /* 0x001f620000300800 */
        /* <DEDUP_REMOVED lines=48> */
[----:B0-----:R-:W2:Y:S04]  /*349e0*/  LDL R4, [R1+0x8c] ;  /* 0x00008c0001047983 */ /* 0x001ea80000100800 */
        /* <DEDUP_REMOVED lines=11> */
[----:B------:R-:W-:Y:S02]  /*34aa0*/  @P5 FMUL R5, R5, 0.25 ;  /* 0x3e80000005055820 */ /* 0x000fe40000400000 */
[----:B------:R-:W-:Y:S02]  /*34ab0*/  @P5 FMUL R7, R7, 0.25 ;  /* 0x3e80000007075820 */ /* 0x000fe40000400000 */
[----:B------:R-:W-:Y:S02]  /*34ac0*/  @P5 FMUL R9, R9, 0.25 ;  /* 0x3e80000009095820 */ /* 0x000fe40000400000 */
[----:B--2---:R-:W-:-:S02]  /*34ad0*/  @P5 FMUL R4, R4, 0.25 ;  /* 0x3e80000004045820 */ /* 0x004fc40000400000 */
[----:B---3--:R-:W-:-:S05]  /*34ae0*/  @P5 FMUL R20, R20, 0.25 ;  /* 0x3e80000014145820 */ /* 0x008fca0000400000 */
[----:B------:R0:W-:Y:S01]  /*34af0*/  STL [R1+0x78], R20 ;  /* 0x0000781401007387 */ /* 0x0001e20000100800 */
[----:B----4-:R-:W-:-:S03]  /*34b00*/  @P5 FMUL R3, R3, 0.25 ;  /* 0x3e80000003035820 */ /* 0x010fc60000400000 */
[----:B0-----:R-:W2:Y:S04]  /*34b10*/  LDL.LU R20, [R1+0x1530] ;  /* 0x0015300001147983 */ /* 0x001ea80000300800 */
[----:B------:R0:W-:Y:S04]  /*34b20*/  STL [R1+0x7c], R3 ;  /* 0x00007c0301007387 */ /* 0x0001e80000100800 */
[----:B0-----:R-:W3:Y:S01]  /*34b30*/  LDL.LU R3, [R1+0x152c] ;  /* 0x00152c0001037983 */ /* 0x001ee20000300800 */
[----:B-----5:R-:W-:-:S03]  /*34b40*/  @P5 FMUL R0, R0, 0.25 ;  /* 0x3e80000000005820 */ /* 0x020fc60000400000 */
[----:B------:R-:W-:Y:S04]  /*34b50*/  @P5 STL [R1+0x80], R5 ;  /* 0x0000800501005387 */ /* 0x000fe80000100800 */
[----:B------:R-:W-:Y:S04]  /*34b60*/  @P5 STL [R1+0x84], R7 ;  /* 0x0000840701005387 */ /* 0x000fe80000100800 */
[----:B------:R-:W-:Y:S04]  /*34b70*/  @P5 STL [R1+0x88], R9 ;  /* 0x0000880901005387 */ /* 0x000fe80000100800 */
[----:B------:R-:W-:Y:S01]  /*34b80*/  @P5 STL [R1+0x8c], R4 ;  /* 0x00008c0401005387 */ /* 0x000fe20000100800 */
[----:B------:R-:W-:-:S03]  /*34b90*/  @P5 FMUL R2, R2, 0.25 ;  /* 0x3e80000002025820 */ /* 0x000fc60000400000 */
[----:B------:R-:W-:Y:S04]  /*34ba0*/  STL [R1+0x14b0], R0 ;  /* 0x0014b00001007387 */ /* 0x000fe80000100800 */
[----:B------:R0:W-:Y:S04]  /*34bb0*/  STL [R1+0x94], R2 ;  /* 0x0000940201007387 */ /* 0x0001e80000100800 */
[----:B0-----:R-:W4:Y:S01]  /*34bc0*/  LDL.LU R2, [R1+0x1528] ;  /* 0x0015280001027983 */ /* 0x001f220000300800 */
[----:B------:R-:W-:-:S03]  /*34bd0*/  IMAD.MOV.U32 R0, RZ, RZ, R4 ;  /* 0x000000ffff007224 */ /* 0x000fc600078e0004 */
[----:B------:R-:W5:Y:S01]  /*34be0*/  LDL R4, [R1+0x10] ;  /* 0x0000100001047983 */ /* 0x000f620000100800 */
[----:B--2---:R-:W-:-:S05]  /*34bf0*/  @P5 FMUL R20, R20, 0.25 ;  /* 0x3e80000014145820 */ /* 0x004fca0000400000 */
[----:B------:R0:W-:Y:S01]  /*34c00*/  STL [R1+0x14b4], R20 ;  /* 0x0014b41401007387 */ /* 0x0001e20000100800 */
[----:B---3--:R-:W-:Y:S01]  /*34c10*/  @P5 FMUL R3, R3, 0.25 ;  /* 0x3e80000003035820 */ /* 0x008fe20000400000 */
[----:B0-----:R-:W-:Y:S02]  /*34c20*/  MOV R20, R9 ;  /* 0x0000000900147202 */ /* 0x001fe40000000f00 */
[----:B------:R-:W2:Y:S04]  /*34c30*/  LDL.LU R9, [R1+0x1524] ;  /* 0x0015240001097983 */ /* 0x000ea80000300800 */
[----:B------:R0:W-:Y:S02]  /*34c40*/  STL [R1+0x14b8], R3 ;  /* 0x0014b80301007387 */ /* 0x0001e40000100800 */
[----:B0-----:R-:W-:-:S02]  /*34c50*/  MOV R3, R7 ;  /* 0x0000000700037202 */ /* 0x001fc40000000f00 */
[----:B------:R-:W3:Y:S01]  /*34c60*/  LDL.LU R7, [R1+0x1520] ;  /* 0x0015200001077983 */ /* 0x000ee20000300800 */
[----:B----4-:R-:W-:-:S05]  /*34c70*/  @P5 FMUL R2, R2, 0.25 ;  /* 0x3e80000002025820 */ /* 0x010fca0000400000 */
[----:B------:R0:W-:Y:S02]  /*34c80*/  STL [R1+0x14bc], R2 ;  /* 0x0014bc0201007387 */ /* 0x0001e40000100800 */
[----:B0-----:R-:W-:Y:S02]  /*34c90*/  MOV R2, R5 ;  /* 0x0000000500027202 */ /* 0x001fe40000000f00 */
[----:B------:R-:W4:Y:S01]  /*34ca0*/  LDL.LU R5, [R1+0x151c] ;  /* 0x00151c0001057983 */ /* 0x000f220000300800 */
[C---:B------:R-:W-:Y:S01]  /*34cb0*/  FSETP.GEU.AND P6, PT, |R8|.reuse, 1.175494350822287508e-38, PT ;  /* 0x008000000800780b */ /* 0x040fe20003fce200 */
[----:B------:R-:W-:Y:S02]  /*34cc0*/  @P5 FMUL R8, R8, 0.25 ;  /* 0x3e80000008085820 */ /* 0x000fe40000400000 */
[----:B------:R-:W-:Y:S02]  /*34cd0*/  @P5 FMUL R6, R6, 0.25 ;  /* 0x3e80000006065820 */ /* 0x000fe40000400000 */
[----:B------:R-:W-:Y:S01]  /*34ce0*/  @P5 FMUL R10, R10, 0.25 ;  /* 0x3e8000000a0a5820 */ /* 0x000fe20000400000 */
[----:B------:R0:W-:Y:S01]  /*34cf0*/  STL [R1+0x14e0], R8 ;  /* 0x0014e00801007387 */ /* 0x0001e20000100800 */
[----:B------:R-:W-:-:S06]  /*34d00*/  @P5 FMUL R11, R11, 0.25 ;  /* 0x3e8000000b0b5820 */ /* 0x000fcc0000400000 */
[----:B------:R-:W-:Y:S01]  /*34d10*/  @!P6 FMUL R6, R6, 16777216 ;  /* 0x4b8000000606e820 */ /* 0x000fe20000400000 */
[----:B0-----:R-:W5:Y:S01]  /*34d20*/  LDL R8, [R1+0xc] ;  /* 0x00000c0001087983 */ /* 0x001f620000100800 */
[----:B------:R-:W-:Y:S02]  /*34d30*/  @!P6 FMUL R10, R10, 16777216 ;  /* 0x4b8000000a0ae820 */ /* 0x000fe40000400000 */
[----:B------:R-:W-:Y:S02]  /*34d40*/  @!P6 FMUL R11, R11, 16777216 ;  /* 0x4b8000000b0be820 */ /* 0x000fe40000400000 */
[----:B--2---:R-:W-:-:S05]  /*34d50*/  @!P6 FMUL R9, R9, 16777216 ;  /* 0x4b8000000909e820 */ /* 0x004fca0000400000 */
[----:B------:R0:W-:Y:S04]  /*34d60*/  STL [R1+0x14ac], R9 ;  /* 0x0014ac0901007387 */ /* 0x0001e80000100800 */
[----:B0-----:R-:W2:Y:S01]  /*34d70*/  LDL.LU R9, [R1+0x14] ;  /* 0x0000140001097983 */ /* 0x001ea20000300800 */
[----:B---3--:R-:W-:-:S05]  /*34d80*/  @!P6 FMUL R7, R7, 16777216 ;  /* 0x4b8000000707e820 */ /* 0x008fca0000400000 */
[----:B------:R0:W-:Y:S04]  /*34d90*/  STL [R1+0x14c0], R7 ;  /* 0x0014c00701007387 */ /* 0x0001e80000100800 */
[----:B0-----:R-:W3:Y:S04]  /*34da0*/  LDL R7, [R1+0x1c] ;  /* 0x00001c0001077983 */ /* 0x001ee80000100800 */
[----:B------:R0:W-:Y:S04]  /*34db0*/  STL [R1+0x14c4], R6 ;  /* 0x0014c40601007387 */ /* 0x0001e80000100800 */
[----:B0-----:R-:W2:Y:S01]  /*34dc0*/  LDL R6, [R1+0x18] ;  /* 0x0000180001067983 */ /* 0x001ea20000100800 */
[----:B----4-:R-:W-:-:S05]  /*34dd0*/  @!P6 FMUL R5, R5, 16777216 ;  /* 0x4b8000000505e820 */ /* 0x010fca0000400000 */
[----:B------:R0:W-:Y:S04]  /*34de0*/  STL [R1+0x14c8], R5 ;  /* 0x0014c80501007387 */ /* 0x0001e80000100800 */
[----:B0-----:R-:W4:Y:S04]  /*34df0*/  LDL R5, [R1+0x8] ;  /* 0x0000080001057983 */ /* 0x001f280000100800 */
[----:B------:R0:W-:Y:S04]  /*34e00*/  STL [R1+0x14cc], R10 ;  /* 0x0014cc0a01007387 */ /* 0x0001e80000100800 */
[----:B0-----:R-:W2:Y:S04]  /*34e10*/  LDL R10, [R1+0x4] ;  /* 0x00000400010a7983 */ /* 0x001ea80000100800 */
[----:B------:R0:W-:Y:S04]  /*34e20*/  STL [R1+0x14d0], R11 ;  /* 0x0014d00b01007387 */ /* 0x0001e80000100800 */
[----:B0-----:R-:W3:Y:S01]  /*34e30*/  LDL R11, [R1] ;  /* 0x00000000010b7983 */ /* 0x001ee20000100800 */
[----:B------:R-:W-:-:S02]  /*34e40*/  @P5 FMUL R12, R12, 0.25 ;  /* 0x3e8000000c0c5820 */ /* 0x000fc40000400000 */
[----:B------:R-:W-:Y:S02]  /*34e50*/  @P5 FMUL R13, R13, 0.25 ;  /* 0x3e8000000d0d5820 */ /* 0x000fe40000400000 */
[----:B------:R-:W-:Y:S02]  /*34e60*/  @P5 FMUL R14, R14, 0.25 ;  /* 0x3e8000000e0e5820 */ /* 0x000fe40000400000 */
[----:B------:R-:W-:Y:S02]  /*34e70*/  @P5 FMUL R15, R15, 0.25 ;  /* 0x3e8000000f0f5820 */ /* 0x000fe40000400000 */
[----:B------:R-:W-:Y:S02]  /*34e80*/  @P5 FMUL R16, R16, 0.25 ;  /* 0x3e80000010105820 */ /* 0x000fe40000400000 */
[----:B------:R-:W-:Y:S02]  /*34e90*/  @!P6 FMUL R12, R12, 16777216 ;  /* 0x4b8000000c0ce820 */ /* 0x000fe40000400000 */
[----:B------:R-:W-:-:S02]  /*34ea0*/  @P5 FMUL R17, R17, 0.25 ;  /* 0x3e80000011115820 */ /* 0x000fc40000400000 */
[----:B------:R-:W-:Y:S02]  /*34eb0*/  @!P6 FMUL R13, R13, 16777216 ;  /* 0x4b8000000d0de820 */ /* 0x000fe40000400000 */
[----:B------:R-:W-:Y:S02]  /*34ec0*/  @P5 FMUL R18, R18, 0.25 ;  /* 0x3e80000012125820 */ /* 0x000fe40000400000 */
[----:B------:R-:W-:Y:S02]  /*34ed0*/  @!P6 FMUL R14, R14, 16777216 ;  /* 0x4b8000000e0ee820 */ /* 0x000fe40000400000 */
[----:B------:R-:W-:Y:S02]  /*34ee0*/  @P5 FMUL R19, R19, 0.25 ;  /* 0x3e80000013135820 */ /* 0x000fe40000400000 */
[----:B------:R-:W-:Y:S01]  /*34ef0*/  @!P6 FMUL R15, R15, 16777216 ;  /* 0x4b8000000f0fe820 */ /* 0x000fe20000400000 */
[----:B------:R-:W-:Y:S01]  /*34f00*/  STL [R1+0x14d4], R12 ;  /* 0x0014d40c01007387 */ /* 0x000fe20000100800 */
[----:B------:R-:W-:-:S02]  /*34f10*/  @P5 FMUL R21, R21, 0.25 ;  /* 0x3e80000015155820 */ /* 0x000fc40000400000 */
[----:B------:R-:W-:Y:S01]  /*34f20*/  @!P6 FMUL R16, R16, 16777216 ;  /* 0x4b8000001010e820 */ /* 0x000fe20000400000 */
[----:B------:R-:W-:Y:S01]  /*34f30*/  STL [R1+0x14dc], R13 ;  /* 0x0014dc0d01007387 */ /* 0x000fe20000100800 */
[----:B------:R-:W-:Y:S02]  /*34f40*/  @P5 FMUL R22, R22, 0.25 ;  /* 0x3e80000016165820 */ /* 0x000fe40000400000 */
[----:B------:R-:W-:Y:S01]  /*34f50*/  @!P6 FMUL R17, R17, 16777216 ;  /* 0x4b8000001111e820 */ /* 0x000fe20000400000 */
[----:B------:R-:W-:Y:S01]  /*34f60*/  STL [R1+0x14e4], R14 ;  /* 0x0014e40e01007387 */ /* 0x000fe20000100800 */
        /* <DEDUP_REMOVED lines=18> */
[----:B------:R-:W-:Y:S02]  /*35090*/  @!P6 FMUL R25, R25, 16777216 ;  /* 0x4b8000001919e820 */ /* 0x000fe40000400000 */
[----:B------:R-:W-:Y:S01]  /*350a0*/  @!P6 FMUL R26, R26, 16777216 ;  /* 0x4b8000001a1ae820 */ /* 0x000fe20000400000 */
[----:B------:R-:W-:Y:S01]  /*350b0*/  STL [R1+0x1500], R22 ;  /* 0x0015001601007387 */ /* 0x000fe20000100800 */
[----:B------:R-:W-:-:S02]  /*350c0*/  @!P6 FMUL R27, R27, 16777216 ;  /* 0x4b8000001b1be820 */ /* 0x000fc40000400000 */
[----:B------:R-:W-:Y:S01]  /*350d0*/  @!P6 FMUL R28, R28, 16777216 ;  /* 0x4b8000001c1ce820 */ /* 0x000fe20000400000 */
[----:B------:R-:W-:Y:S01]  /*350e0*/  STL [R1+0x1504], R23 ;  /* 0x0015041701007387 */ /* 0x000fe20000100800 */
[----:B-----5:R-:W-:-:S03]  /*350f0*/  @!P6 FMUL R8, R8, 16777216 ;  /* 0x4b8000000808e820 */ /* 0x020fc60000400000 */
[----:B------:R-:W-:Y:S04]  /*35100*/  STL [R1+0x1508], R24 ;  /* 0x0015081801007387 */ /* 0x000fe80000100800 */
[----:B------:R-:W-:Y:S04]  /*35110*/  STL [R1+0x150c], R25 ;  /* 0x00150c1901007387 */ /* 0x000fe80000100800 */
[----:B------:R-:W-:Y:S04]  /*35120*/  STL [R1+0x1510], R26 ;  /* 0x0015101a01007387 */ /* 0x000fe80000100800 */
[----:B------:R-:W-:Y:S04]  /*35130*/  STL [R1+0x1514], R27 ;  /* 0x0015141b01007387 */ /* 0x000fe80000100800 */
[----:B------:R0:W-:Y:S01]  /*35140*/  STL [R1+0x1518], R28 ;  /* 0x0015181c01007387 */ /* 0x0001e20000100800 */
[----:B------:R-:W-:-:S02]  /*35150*/  @!P6 FMUL R4, R4, 16777216 ;  /* 0x4b8000000404e820 */ /* 0x000fc40000400000 */
[----:B----4-:R-:W-:Y:S02]  /*35160*/  @!P6 FMUL R5, R5, 16777216 ;  /* 0x4b8000000505e820 */ /* 0x010fe40000400000 */
[----:B--2---:R-:W-:Y:S02]  /*35170*/  @!P6 FMUL R10, R10, 16777216 ;  /* 0x4b8000000a0ae820 */ /* 0x004fe40000400000 */
[----:B---3--:R-:W-:-:S05]  /*35180*/  @!P6 FMUL R11, R11, 16777216 ;  /* 0x4b8000000b0be820 */ /* 0x008fca0000400000 */
[----:B------:R-:W-:Y:S04]  /*35190*/  @!P6 STL [R1], R11 ;  /* 0x0000000b0100e387 */ /* 0x000fe80000100800 */
[----:B------:R-:W-:Y:S04]  /*351a0*/  @!P6 STL [R1+0x4], R10 ;  /* 0x0000040a0100e387 */ /* 0x000fe80000100800 */
[----:B------:R-:W-:Y:S04]  /*351b0*/  @!P6 STL [R1+0x8], R5 ;  /* 0x000008050100e387 */ /* 0x000fe80000100800 */
[----:B------:R1:W-:Y:S04]  /*351c0*/  @!P6 STL [R1+0xc], R8 ;  /* 0x00000c080100e387 */ /* 0x0003e80000100800 */
[----:B0-----:R-:W2:Y:S04]  /*351d0*/  LDL R28, [R1+0x20] ;  /* 0x00002000011c7983 */ /* 0x001ea80000100800 */
[----:B------:R-:W3:Y:S04]  /*351e0*/  LDL R27, [R1+0x24] ;  /* 0x00002400011b7983 */ /* 0x000ee80000100800 */
[----:B------:R-:W4:Y:S04]  /*351f0*/  LDL R26, [R1+0x28] ;  /* 0x00002800011a7983 */ /* 0x000f280000100800 */
[----:B------:R-:W5:Y:S04]  /*35200*/  LDL R25, [R1+0x2c] ;  /* 0x00002c0001197983 */ /* 0x000f680000100800 */
        /* <DEDUP_REMOVED lines=10> */
[----:B-1----:R-:W5:Y:S04]  /*352b0*/  LDL R8, [R1+0x58] ;  /* 0x0000580001087983 */ /* 0x002f680000100800 */
[----:B------:R-:W5:Y:S04]  /*352c0*/  LDL R13, [R1+0x5c] ;  /* 0x00005c00010d7983 */ /* 0x000f680000100800 */
[----:B------:R0:W-:Y:S01]  /*352d0*/  @!P6 STL [R1+0x10], R4 ;  /* 0x000010040100e387 */ /* 0x0001e20000100800 */
[----:B------:R-:W-:-:S02]  /*352e0*/  @!P6 FMUL R6, R6, 16777216 ;  /* 0x4b8000000606e820 */ /* 0x000fc40000400000 */
[----:B------:R-:W-:Y:S01]  /*352f0*/  @!P6 FMUL R7, R7, 16777216 ;  /* 0x4b8000000707e820 */ /* 0x000fe20000400000 */
[----:B------:R-:W5:Y:S04]  /*35300*/  LDL R12, [R1+0x68] ;  /* 0x00006800010c7983 */ /* 0x000f680000100800 */
[----:B------:R-:W5:Y:S04]  /*35310*/  LDL R11, [R1+0x6c] ;  /* 0x00006c00010b7983 */ /* 0x000f680000100800 */
[----:B0-----:R-:W5:Y:S04]  /*35320*/  LDL R4, [R1+0x60] ;  /* 0x0000600001047983 */ /* 0x001f680000100800 */
[----:B------:R0:W-:Y:S04]  /*35330*/  @!P6 STL [R1+0x18], R6 ;  /* 0x000018060100e387 */ /* 0x0001e80000100800 */
[----:B------:R-:W5:Y:S04]  /*35340*/  LDL R10, [R1+0x70] ;  /* 0x00007000010a7983 */ /* 0x000f680000100800 */
[----:B------:R1:W-:Y:S04]  /*35350*/  @!P6 STL [R1+0x1c], R7 ;  /* 0x00001c070100e387 */ /* 0x0003e80000100800 */
[----:B------:R-:W5:Y:S04]  /*35360*/  LDL R5, [R1+0x74] ;  /* 0x0000740001057983 */ /* 0x000f680000100800 */
[----:B0-----:R-:W5:Y:S04]  /*35370*/  LDL R6, [R1+0x78] ;  /* 0x0000780001067983 */ /* 0x001f680000100800 */
[----:B-1----:R-:W5:Y:S01]  /*35380*/  LDL R7, [R1+0x7c] ;  /* 0x00007c0001077983 */ /* 0x002f620000100800 */
[----:B--2---:R-:W-:-:S02]  /*35390*/  @!P6 FMUL R28, R28, 16777216 ;  /* 0x4b8000001c1ce820 */ /* 0x004fc40000400000 */
[----:B---3--:R-:W-:-:S03]  /*353a0*/  @!P6 FMUL R27, R27, 16777216 ;  /* 0x4b8000001b1be820 */ /* 0x008fc60000400000 */
[----:B------:R0:W-:Y:S01]  /*353b0*/  @!P6 STL [R1+0x20], R28 ;  /* 0x0000201c0100e387 */ /* 0x0001e20000100800 */
[----:B----4-:R-:W-:Y:S02]  /*353c0*/  @!P6 FMUL R26, R26, 16777216 ;  /* 0x4b8000001a1ae820 */ /* 0x010fe40000400000 */
[----:B-----5:R-:W-:Y:S01]  /*353d0*/  @!P6 FMUL R25, R25, 16777216 ;  /* 0x4b8000001919e820 */ /* 0x020fe20000400000 */
[----:B0-----:R-:W2:Y:S01]  /*353e0*/  LDL.LU R28, [R1+0x1518] ;  /* 0x00151800011c7983 */ /* 0x001ea20000300800 */
[----:B------:R-:W-:-:S03]  /*353f0*/  @!P6 FMUL R24, R24, 16777216 ;  /* 0x4b8000001818e820 */ /* 0x000fc60000400000 */
[----:B------:R0:W-:Y:S01]  /*35400*/  @!P6 STL [R1+0x24], R27 ;  /* 0x0000241b0100e387 */ /* 0x0001e20000100800 */
[----:B------:R-:W-:Y:S02]  /*35410*/  @!P6 FMUL R23, R23, 16777216 ;  /* 0x4b8000001717e820 */ /* 0x000fe40000400000 */
[----:B------:R-:W-:Y:S01]  /*35420*/  @!P6 FMUL R22, R22, 16777216 ;  /* 0x4b8000001616e820 */ /* 0x000fe20000400000 */
[----:B0-----:R-:W3:Y:S04]  /*35430*/  LDL.LU R27, [R1+0x1514] ;  /* 0x00151400011b7983 */ /* 0x001ee80000300800 */
[----:B------:R0:W-:Y:S01]  /*35440*/  @!P6 STL [R1+0x28], R26 ;  /* 0x0000281a0100e387 */ /* 0x0001e20000100800 */
[----:B------:R-:W-:Y:S02]  /*35450*/  @!P6 FMUL R21, R21, 16777216 ;  /* 0x4b8000001515e820 */ /* 0x000fe40000400000 */
[----:B------:R-:W-:Y:S01]  /*35460*/  @!P6 FMUL R19, R19, 16777216 ;  /* 0x4b8000001313e820 */ /* 0x000fe20000400000 */
[----:B0-----:R-:W4:Y:S04]  /*35470*/  LDL.LU R26, [R1+0x1510] ;  /* 0x00151000011a7983 */ /* 0x001f280000300800 */
[----:B------:R0:W-:Y:S01]  /*35480*/  @!P6 STL [R1+0x2c], R25 ;  /* 0x00002c190100e387 */ /* 0x0001e20000100800 */
[----:B------:R-:W-:-:S03]  /*35490*/  @!P6 FMUL R18, R18, 16777216 ;  /* 0x4b8000001212e820 */ /* 0x000fc60000400000 */
[----:B0-----:R-:W5:Y:S04]  /*354a0*/  LDL.LU R25, [R1+0x150c] ;  /* 0x00150c0001197983 */ /* 0x001f680000300800 */
[----:B------:R0:W-:Y:S01]  /*354b0*/  @!P6 STL [R1+0x30], R24 ;  /* 0x000030180100e387 */ /* 0x0001e20000100800 */
[----:B------:R-:W-:-:S03]  /*354c0*/  @!P6 FMUL R17, R17, 16777216 ;  /* 0x4b8000001111e820 */ /* 0x000fc60000400000 */
[----:B0-----:R-:W2:Y:S04]  /*354d0*/  LDL.LU R24, [R1+0x1508] ;  /* 0x0015080001187983 */ /* 0x001ea80000300800 */
        /* <DEDUP_REMOVED lines=18> */
[----:B------:R0:W-:Y:S04]  /*35600*/  @!P6 STL [R1+0x4c], R16 ;  /* 0x00004c100100e387 */ /* 0x0001e80000100800 */
        /* <DEDUP_REMOVED lines=8> */
[----:B0-----:R-:W3:Y:S04]  /*35690*/  LDL.LU R13, [R1+0x14dc] ;  /* 0x0014dc00010d7983 */ /* 0x001ee80000300800 */
[----:B------:R0:W-:Y:S04]  /*356a0*/  @!P6 STL [R1+0x60], R4 ;  /* 0x000060040100e387 */ /* 0x0001e80000100800 */
[----:B0-----:R-:W3:Y:S01]  /*356b0*/  LDL.LU R4, [R1+0x14d8] ;  /* 0x0014d80001047983 */ /* 0x001ee20000300800 */
[----:B------:R-:W-:-:S02]  /*356c0*/  @!P6 FMUL R12, R12, 16777216 ;  /* 0x4b8000000c0ce820 */ /* 0x000fc40000400000 */
[----:B------:R-:W-:Y:S02]  /*356d0*/  @!P6 FMUL R11, R11, 16777216 ;  /* 0x4b8000000b0be820 */ /* 0x000fe40000400000 */
[----:B------:R-:W-:Y:S02]  /*356e0*/  @!P6 FMUL R10, R10, 16777216 ;  /* 0x4b8000000a0ae820 */ /* 0x000fe40000400000 */
[----:B------:R-:W-:Y:S02]  /*356f0*/  @!P6 FMUL R5, R5, 16777216 ;  /* 0x4b8000000505e820 */ /* 0x000fe40000400000 */
[----:B------:R-:W-:Y:S02]  /*35700*/  @!P6 FMUL R6, R6, 16777216 ;  /* 0x4b8000000606e820 */ /* 0x000fe40000400000 */
[----:B------:R-:W-:Y:S02]  /*35710*/  @!P6 FMUL R7, R7, 16777216 ;  /* 0x4b8000000707e820 */ /* 0x000fe40000400000 */
[----:B------:R-:W-:-:S02]  /*35720*/  @!P6 FMUL R2, R2, 16777216 ;  /* 0x4b8000000202e820 */ /* 0x000fc40000400000 */
[----:B------:R-:W-:Y:S02]  /*35730*/  @!P6 FMUL R3, R3, 16777216 ;  /* 0x4b8000000303e820 */ /* 0x000fe40000400000 */
[----:B------:R-:W-:Y:S02]  /*35740*/  @!P6 FMUL R20, R20, 16777216 ;  /* 0x4b8000001414e820 */ /* 0x000fe40000400000 */
[----:B------:R-:W-:Y:S02]  /*35750*/  @!P6 FMUL R0, R0, 16777216 ;  /* 0x4b8000000000e820 */ /* 0x000fe40000400000 */
[----:B--2---:R-:W-:Y:S02]  /*35760*/  @!P6 FMUL R8, R8, 16777216 ;  /* 0x4b8000000808e820 */ /* 0x004fe40000400000 */
[----:B---3--:R-:W-:-:S05]  /*35770*/  @!P6 FMUL R4, R4, 16777216 ;  /* 0x4b8000000404e820 */ /* 0x008fca0000400000 */
[----:B------:R0:W-:Y:S02]  /*35780*/  STL [R1+0x64], R4 ;  /* 0x0000640401007387 */ /* 0x0001e40000100800 */
[----:B0-----:R0:W1:Y:S02]  /*35790*/  MUFU.RCP R4, R8 ;  /* 0x0000000800047308 */ /* 0x0010640000001000 */
[----:B0-----:R-:W2:Y:S04]  /*357a0*/  LDL.LU R8, [R1+0x94] ;  /* 0x0000940001087983 */ /* 0x001ea80000300800 */
[----:B------:R0:W-:Y:S04]  /*357b0*/  @!P6 STL [R1+0x68], R12 ;  /* 0x0000680c0100e387 */ /* 0x0001e80000100800 */
[----:B0-----:R-:W3:Y:S04]  /*357c0*/  LDL.LU R12, [R1+0x14d4] ;  /* 0x0014d400010c7983 */ /* 0x001ee80000300800 */
        /* <DEDUP_REMOVED lines=17> */
[----:B0-----:R-:W2:Y:S01]  /*358e0*/  LDL.LU R0, [R1+0x14b0] ;  /* 0x0014b00001007983 */ /* 0x001ea20000300800 */
[----:B------:R-:W-:-:S02]  /*358f0*/  @!P6 FMUL R9, R9, 16777216 ;  /* 0x4b8000000909e820 */ /* 0x000fc40000400000 */
[----:B--2---:R-:W-:-:S05]  /*35900*/  @!P6 FMUL R0, R0, 16777216 ;  /* 0x4b8000000000e820 */ /* 0x004fca0000400000 */
[----:B------:R0:W-:Y:S02]  /*35910*/  STL [R1+0x148c], R0 ;  /* 0x00148c0001007387 */ /* 0x0001e40000100800 */
[----:B0-----:R-:W-:Y:S02]  /*35920*/  IMAD.MOV.U32 R0, RZ, RZ, R9 ;  /* 0x000000ffff007224 */ /* 0x001fe400078e0009 */
[----:B------:R-:W1:Y:S01]  /*35930*/  LDL.LU R9, [R1+0x14ac] ;  /* 0x0014ac0001097983 */ /* 0x000e620000300800 */
[----:B------:R-:W-:Y:S02]  /*35940*/  @!P6 FMUL R8, R8, 16777216 ;  /* 0x4b8000000808e820 */ /* 0x000fe40000400000 */
[----:B------:R-:W-:Y:S02]  /*35950*/  @!P6 FMUL R20, R20, 16777216 ;  /* 0x4b8000001414e820 */ /* 0x000fe40000400000 */
[----:B------:R-:W-:Y:S01]  /*35960*/  @!P6 FMUL R3, R3, 16777216 ;  /* 0x4b8000000303e820 */ /* 0x000fe20000400000 */
[----:B------:R0:W-:Y:S01]  /*35970*/  STL [R1+0x1490], R8 ;  /* 0x0014900801007387 */ /* 0x0001e20000100800 */
[----:B------:R-:W-:-:S03]  /*35980*/  @!P6 FMUL R2, R2, 16777216 ;  /* 0x4b8000000202e820 */ /* 0x000fc60000400000 */
[----:B0-----:R-:W4:Y:S04]  /*35990*/  LDL.LU R8, [R1+0x10] ;  /* 0x0000100001087983 */ /* 0x001f280000300800 */
[----:B------:R0:W-:Y:S04]  /*359a0*/  STL [R1+0x1494], R20 ;  /* 0x0014941401007387 */ /* 0x0001e80000100800 */
[----:B0-----:R-:W4:Y:S04]  /*359b0*/  LDL.LU R20, [R1+0xc] ;  /* 0x00000c0001147983 */ /* 0x001f280000300800 */
[----:B------:R0:W-:Y:S04]  /*359c0*/  STL [R1+0x1498], R3 ;  /* 0x0014980301007387 */ /* 0x0001e80000100800 */
[----:B0-----:R-:W4:Y:S04]  /*359d0*/  LDL.LU R3, [R1+0x8] ;  /* 0x0000080001037983 */ /* 0x001f280000300800 */
[----:B------:R0:W-:Y:S04]  /*359e0*/  STL [R1+0x149c], R2 ;  /* 0x00149c0201007387 */ /* 0x0001e80000100800 */
[----:B0-----:R-:W4:Y:S01]  /*359f0*/  LDL.LU R2, [R1+0x4] ;  /* 0x0000040001027983 */ /* 0x001f220000300800 */
[----:B-1----:R-:W-:-:S05]  /*35a00*/  FMUL R9, R4, R9 ;  /* 0x0000000904097220 */ /* 0x002fca0000400000 */
[----:B------:R0:W-:Y:S04]  /*35a10*/  STL [R1+0x3fc], R9 ;  /* 0x0003fc0901007387 */ /* 0x0001e80000100800 */
[----:B0-----:R-:W2:Y:S01]  /*35a20*/  LDL.LU R9, [R1] ;  /* 0x0000000001097983 */ /* 0x001ea20000300800 */
[C---:B------:R-:W-:Y:S02]  /*35a30*/  FMUL R7, R4.reuse, R7 ;  /* 0x0000000704077220 */ /* 0x040fe40000400000 */
[C---:B------:R-:W-:Y:S02]  /*35a40*/  FMUL R6, R4.reuse, R6 ;  /* 0x0000000604067220 */ /* 0x040fe40000400000 */
[C---:B------:R-:W-:Y:S01]  /*35a50*/  FMUL R5, R4.reuse, R5 ;  /* 0x0000000504057220 */ /* 0x040fe20000400000 */
[----:B------:R0:W-:Y:S04]  /*35a60*/  STL [R1+0x3f8], R7 ;  /* 0x0003f80701007387 */ /* 0x0001e80000100800 */
[----:B------:R3:W-:Y:S04]  /*35a70*/  STL [R1+0x3ec], R6 ;  /* 0x0003ec0601007387 */ /* 0x0007e80000100800 */
[----:B------:R1:W-:Y:S01]  /*35a80*/  STL [R1+0x3e8], R5 ;  /* 0x0003e80501007387 */ /* 0x0003e20000100800 */
[----:B0-----:R-:W-:-:S02]  /*35a90*/  FMUL R7, R4, R10 ;  /* 0x0000000a04077220 */ /* 0x001fc40000400000 */
[C---:B---3--:R-:W-:Y:S02]  /*35aa0*/  FMUL R6, R4.reuse, R12 ;  /* 0x0000000c04067220 */ /* 0x048fe40000400000 */
[C---:B-1----:R-:W-:Y:S01]  /*35ab0*/  FMUL R5, R4.reuse, R11 ;  /* 0x0000000b04057220 */ /* 0x042fe20000400000 */
[----:B------:R0:W-:Y:S04]  /*35ac0*/  STL [R1+0x3dc], R7 ;  /* 0x0003dc0701007387 */ /* 0x0001e80000100800 */
[----:B------:R1:W-:Y:S04]  /*35ad0*/  STL [R1+0x3d8], R5 ;  /* 0x0003d80501007387 */ /* 0x0003e80000100800 */
[----:B------:R3:W-:Y:S01]  /*35ae0*/  STL [R1+0x3d4], R6 ;  /* 0x0003d40601007387 */ /* 0x0007e20000100800 */
[----:B0-----:R-:W-:-:S02]  /*35af0*/  FMUL R7, R4, R13 ;  /* 0x0000000d04077220 */ /* 0x001fc40000400000 */
[----:B-1----:R-:W-:-:S03]  /*35b00*/  FMUL R5, R4, R14 ;  /* 0x0000000e04057220 */ /* 0x002fc60000400000 */
[----:B------:R0:W-:Y:S01]  /*35b10*/  STL [R1+0x3d0], R7 ;  /* 0x0003d00701007387 */ /* 0x0001e20000100800 */
[----:B---3--:R-:W-:-:S03]  /*35b20*/  FMUL R6, R4, R15 ;  /* 0x0000000f04067220 */ /* 0x008fc60000400000 */
[----:B------:R1:W-:Y:S04]  /*35b30*/  STL [R1+0x3cc], R5 ;  /* 0x0003cc0501007387 */ /* 0x0003e80000100800 */
[----:B------:R3:W-:Y:S01]  /*35b40*/  STL [R1+0x3c8], R6 ;  /* 0x0003c80601007387 */ /* 0x0007e20000100800 */
[C---:B0-----:R-:W-:Y:S02]  /*35b50*/  FMUL R7, R4.reuse, R16 ;  /* 0x0000001004077220 */ /* 0x041fe40000400000 */
        /* <DEDUP_REMOVED lines=9> */
[----:B------:R1:W-:Y:S01]  /*35bf0*/  STL [R1+0x3ac], R5 ;  /* 0x0003ac0501007387 */ /* 0x0003e20000100800 */
[----:B------:R-:W-:-:S03]  /*35c00*/  @P5 FMUL R29, R29, 0.25 ;  /* 0x3e8000001d1d5820 */ /* 0x000fc60000400000 */
[----:B------:R5:W-:Y:S01]  /*35c10*/  STL [R1+0x3a8], R6 ;  /* 0x0003a80601007387 */ /* 0x000be20000100800 */
[C---:B0-----:R-:W-:Y:S02]  /*35c20*/  FMUL R7, R4.reuse, R23 ;  /* 0x0000001704077220 */ /* 0x041fe40000400000 */
[----:B-1----:R-:W-:-:S03]  /*35c30*/  FMUL R5, R4, R24 ;  /* 0x0000001804057220 */ /* 0x002fc60000400000 */
[----:B------:R4:W-:Y:S01]  /*35c40*/  STL [R1+0x39c], R7 ;  /* 0x00039c0701007387 */ /* 0x0009e20000100800 */
[----:B-----5:R-:W-:-:S03]  /*35c50*/  FMUL R6, R4, R25 ;  /* 0x0000001904067220 */ /* 0x020fc60000400000 */
[----:B------:R0:W-:Y:S01]  /*35c60*/  STL [R1+0x398], R5 ;  /* 0x0003980501007387 */ /* 0x0001e20000100800 */
[----:B------:R-:W-:-:S03]  /*35c70*/  @!P6 FMUL R29, R29, 16777216 ;  /* 0x4b8000001d1de820 */ /* 0x000fc60000400000 */
[----:B------:R1:W-:Y:S01]  /*35c80*/  STL [R1+0x36c], R6 ;  /* 0x00036c0601007387 */ /* 0x0003e20000100800 */
[C---:B----4-:R-:W-:Y:S02]  /*35c90*/  FMUL R7, R4.reuse, R26 ;  /* 0x0000001a04077220 */ /* 0x050fe40000400000 */
[----:B0-----:R-:W-:-:S03]  /*35ca0*/  FMUL R5, R4, R27 ;  /* 0x0000001b04057220 */ /* 0x001fc60000400000 */
[----:B------:R0:W-:Y:S01]  /*35cb0*/  STL [R1+0x368], R7 ;  /* 0x0003680701007387 */ /* 0x0001e20000100800 */
[----:B-1----:R-:W-:-:S03]  /*35cc0*/  FMUL R6, R4, R28 ;  /* 0x0000001c04067220 */ /* 0x002fc60000400000 */
[----:B------:R-:W-:Y:S04]  /*35cd0*/  STL [R1+0x364], R5 ;  /* 0x0003640501007387 */ /* 0x000fe80000100800 */
[----:B------:R1:W-:Y:S01]  /*35ce0*/  STL [R1+0x360], R6 ;  /* 0x0003600601007387 */ /* 0x0003e20000100800 */
[----:B0-----:R-:W-:-:S05]  /*35cf0*/  FMUL R7, R4, R29 ;  /* 0x0000001d04077220 */ /* 0x001fca0000400000 */
[----:B------:R-:W-:Y:S01]  /*35d00*/  STL [R1+0x35c], R7 ;  /* 0x00035c0701007387 */ /* 0x000fe20000100800 */
[C---:B-1----:R-:W-:Y:S02]  /*35d10*/  FMUL R6, R4.reuse, R2 ;  /* 0x0000000204067220 */ /* 0x042fe40000400000 */
[C---:B------:R-:W-:Y:S02]  /*35d20*/  FMUL R2, R4.reuse, R3 ;  /* 0x0000000304027220 */ /* 0x040fe40000400000 */
[----:B--2---:R-:W-:-:S05]  /*35d30*/  FMUL R5, R4, R9 ;  /* 0x0000000904057220 */ /* 0x004fca0000400000 */
[----:B------:R-:W-:Y:S04]  /*35d40*/  STL [R1+0x358], R5 ;  /* 0x0003580501007387 */ /* 0x000fe80000100800 */
[----:B------:R-:W-:Y:S04]  /*35d50*/  STL [R1+0x354], R6 ;  /* 0x0003540601007387 */ /* 0x000fe80000100800 */
[----:B------:R0:W-:Y:S04]  /*35d60*/  STL [R1+0x350], R2 ;  /* 0x0003500201007387 */ /* 0x0001e80000100800 */
[----:B0-----:R-:W2:Y:S01]  /*35d70*/  LDL.LU R2, [R1+0x20] ;  /* 0x0000200001027983 */ /* 0x001ea20000300800 */
[----:B------:R-:W-:-:S02]  /*35d80*/  FMUL R5, R4, R20 ;  /* 0x0000001404057220 */ /* 0x000fc40000400000 */
[----:B------:R-:W-:-:S03]  /*35d90*/  FMUL R3, R4, R8 ;  /* 0x0000000804037220 */ /* 0x000fc60000400000 */
[----:B------:R-:W-:Y:S04]  /*35da0*/  STL [R1+0x34c], R5 ;  /* 0x00034c0501007387 */ /* 0x000fe80000100800 */
[----:B--2---:R0:W-:Y:S04]  /*35db0*/  STL [R1+0x14a0], R2 ;  /* 0x0014a00201007387 */ /* 0x0041e80000100800 */
[----:B------:R-:W-:Y:S04]  /*35dc0*/  STL [R1+0x348], R3 ;  /* 0x0003480301007387 */ /* 0x000fe80000100800 */
[----:B0-----:R-:W2:Y:S04]  /*35dd0*/  LDL.LU R2, [R1+0x1c] ;  /* 0x00001c0001027983 */ /* 0x001ea80000300800 */
[----:B--2---:R0:W-:Y:S04]  /*35de0*/  STL [R1+0x14a4], R2 ;  /* 0x0014a40201007387 */ /* 0x0041e80000100800 */
[----:B0-----:R-:W2:Y:S04]  /*35df0*/  LDL.LU R2, [R1+0x18] ;  /* 0x0000180001027983 */ /* 0x001ea80000300800 */
[----:B--2---:R0:W-:Y:S04]  /*35e00*/  STL [R1+0x14a8], R2 ;  /* 0x0014a80201007387 */ /* 0x0041e80000100800 */
[----:B------:R-:W2:Y:S04]  /*35e10*/  LDL.LU R3, [R1+0x24] ;  /* 0x0000240001037983 */ /* 0x000ea80000300800 */
[----:B------:R-:W3:Y:S01]  /*35e20*/  LDL.LU R20, [R1+0x28] ;  /* 0x0000280001147983 */ /* 0x000ee20000300800 */
[----:B0-----:R-:W-:-:S03]  /*35e30*/  MOV R2, R0 ;  /* 0x0000000000027202 */ /* 0x001fc60000000f00 */
[----:B------:R-:W4:Y:S04]  /*35e40*/  LDL.LU R8, [R1+0x2c] ;  /* 0x00002c0001087983 */ /* 0x000f280000300800 */
        /* <DEDUP_REMOVED lines=16> */
[----:B------:R-:W-:-:S03]  /*35f50*/  FMUL R2, R4, R2 ;  /* 0x0000000204027220 */ /* 0x000fc60000400000 */
        /* <DEDUP_REMOVED lines=8> */
[----:B------:R0:W-:Y:S04]  /*35fe0*/  STL [R1+0x344], R2 ;  /* 0x0003440201007387 */ /* 0x0001e80000100800 */
[----:B0-----:R-:W2:Y:S02]  /*35ff0*/  LDL.LU R2, [R1+0x14a8] ;  /* 0x0014a80001027983 */ /* 0x001ea40000300800 */
[----:B--2---:R-:W-:-:S05]  /*36000*/  FMUL R2, R4, R2 ;  /* 0x0000000204027220 */ /* 0x004fca0000400000 */
[----:B------:R0:W-:Y:S04]  /*36010*/  STL [R1+0x340], R2 ;  /* 0x0003400201007387 */ /* 0x0001e80000100800 */
[----:B0-----:R-:W2:Y:S02]  /*36020*/  LDL.LU R2, [R1+0x14a4] ;  /* 0x0014a40001027983 */ /* 0x001ea40000300800 */
[----:B--2---:R-:W-:-:S05]  /*36030*/  FMUL R2, R4, R2 ;  /* 0x0000000204027220 */ /* 0x004fca0000400000 */
[----:B------:R0:W-:Y:S04]  /*36040*/  STL [R1+0x33c], R2 ;  /* 0x00033c0201007387 */ /* 0x0001e80000100800 */
[----:B0-----:R-:W2:Y:S01]  /*36050*/  LDL.LU R2, [R1+0x14a0] ;  /* 0x0014a00001027983 */ /* 0x001ea20000300800 */
[C---:B------:R-:W-:Y:S02]  /*36060*/  FMUL R3, R4.reuse, R3 ;  /* 0x0000000304037220 */ /* 0x040fe40000400000 */
[C---:B---3--:R-:W-:Y:S02]  /*36070*/  FMUL R20, R4.reuse, R20 ;  /* 0x0000001404147220 */ /* 0x048fe40000400000 */
[C---:B----4-:R-:W-:Y:S02]  /*36080*/  FMUL R8, R4.reuse, R8 ;  /* 0x0000000804087220 */ /* 0x050fe40000400000 */
[----:B-----5:R-:W-:-:S02]  /*36090*/  FMUL R0, R4, R0 ;  /* 0x0000000004007220 */ /* 0x020fc40000400000 */
[C---:B------:R-:W-:Y:S02]  /*360a0*/  FMUL R29, R4.reuse, R29 ;  /* 0x0000001d041d7220 */ /* 0x040fe40000400000 */
[----:B--2---:R-:W-:-:S05]  /*360b0*/  FMUL R2, R4, R2 ;  /* 0x0000000204027220 */ /* 0x004fca0000400000 */
[----:B------:R0:W-:Y:S04]  /*360c0*/  STL [R1+0x338], R2 ;  /* 0x0003380201007387 */ /* 0x0001e80000100800 */
[----:B0-----:R-:W2:Y:S04]  /*360d0*/  LDL.LU R2, [R1+0x149c] ;  /* 0x00149c0001027983 */ /* 0x001ea80000300800 */
[----:B------:R0:W-:Y:S04]  /*360e0*/  STL [R1+0x334], R3 ;  /* 0x0003340301007387 */ /* 0x0001e80000100800 */
[----:B0-----:R-:W3:Y:S04]  /*360f0*/  LDL.LU R3, [R1+0x1498] ;  /* 0x0014980001037983 */ /* 0x001ee80000300800 */
[----:B------:R0:W-:Y:S04]  /*36100*/  STL [R1+0x330], R20 ;  /* 0x0003301401007387 */ /* 0x0001e80000100800 */
[----:B0-----:R-:W4:Y:S04]  /*36110*/  LDL.LU R20, [R1+0x1494] ;  /* 0x0014940001147983 */ /* 0x001f280000300800 */
[----:B------:R0:W-:Y:S04]  /*36120*/  STL [R1+0x32c], R8 ;  /* 0x00032c0801007387 */ /* 0x0001e80000100800 */
[----:B0-----:R-:W5:Y:S04]  /*36130*/  LDL.LU R8, [R1+0x1490] ;  /* 0x0014900001087983 */ /* 0x001f680000300800 */
[----:B------:R0:W-:Y:S04]  /*36140*/  STL [R1+0x328], R0 ;  /* 0x0003280001007387 */ /* 0x0001e80000100800 */
[----:B0-----:R-:W2:Y:S04]  /*36150*/  LDL.LU R0, [R1+0x148c] ;  /* 0x00148c0001007983 */ /* 0x001ea80000300800 */
[----:B------:R0:W-:Y:S02]  /*36160*/  STL [R1+0x324], R29 ;  /* 0x0003241d01007387 */ /* 0x0001e40000100800 */
[----:B0-----:R-:W-:-:S02]  /*36170*/  FMUL R29, R4, R28 ;  /* 0x0000001c041d7220 */ /* 0x001fc40000400000 */
[C---:B------:R-:W-:Y:S02]  /*36180*/  FMUL R28, R4.reuse, R27 ;  /* 0x0000001b041c7220 */ /* 0x040fe40000400000 */
[C---:B------:R-:W-:Y:S02]  /*36190*/  FMUL R27, R4.reuse, R26 ;  /* 0x0000001a041b7220 */ /* 0x040fe40000400000 */
[C---:B------:R-:W-:Y:S01]  /*361a0*/  FMUL R26, R4.reuse, R25 ;  /* 0x00000019041a7220 */ /* 0x040fe20000400000 */
[----:B------:R-:W-:Y:S01]  /*361b0*/  STL [R1+0x320], R29 ;  /* 0x0003201d01007387 */ /* 0x000fe20000100800 */
[C---:B------:R-:W-:Y:S02]  /*361c0*/  FMUL R25, R4.reuse, R24 ;  /* 0x0000001804197220 */ /* 0x040fe40000400000 */
[C---:B------:R-:W-:Y:S01]  /*361d0*/  FMUL R24, R4.reuse, R23 ;  /* 0x0000001704187220 */ /* 0x040fe20000400000 */
[----:B------:R-:W-:Y:S01]  /*361e0*/  STL [R1+0x31c], R28 ;  /* 0x00031c1c01007387 */ /* 0x000fe20000100800 */
[----:B------:R-:W-:-:S02]  /*361f0*/  FMUL R23, R4, R22 ;  /* 0x0000001604177220 */ /* 0x000fc40000400000 */
[C---:B------:R-:W-:Y:S01]  /*36200*/  FMUL R22, R4.reuse, R21 ;  /* 0x0000001504167220 */ /* 0x040fe20000400000 */
[----:B------:R-:W-:Y:S01]  /*36210*/  STL [R1+0x318], R27 ;  /* 0x0003181b01007387 */ /* 0x000fe20000100800 */
[C---:B------:R-:W-:Y:S02]  /*36220*/  FMUL R21, R4.reuse, R19 ;  /* 0x0000001304157220 */ /* 0x040fe40000400000 */
[C---:B------:R-:W-:Y:S01]  /*36230*/  FMUL R19, R4.reuse, R18 ;  /* 0x0000001204137220 */ /* 0x040fe20000400000 */
[----:B------:R-:W-:Y:S01]  /*36240*/  STL [R1+0x304], R26 ;  /* 0x0003041a01007387 */ /* 0x000fe20000100800 */
[----:B------:R-:W-:-:S03]  /*36250*/  FMUL R18, R4, R17 ;  /* 0x0000001104127220 */ /* 0x000fc60000400000 */
        /* <DEDUP_REMOVED lines=20> */
[----:B------:R-:W-:Y:S04]  /*363a0*/  STL [R1+0x2a8], R14 ;  /* 0x0002a80e01007387 */ /* 0x000fe80000100800 */
[----:B------:R-:W-:Y:S04]  /*363b0*/  STL [R1+0x2a4], R13 ;  /* 0x0002a40d01007387 */ /* 0x000fe80000100800 */
[----:B------:R-:W-:Y:S04]  /*363c0*/  STL [R1+0x2a0], R12 ;  /* 0x0002a00c01007387 */ /* 0x000fe80000100800 */
[----:B------:R-:W-:Y:S04]  /*363d0*/  STL [R1+0x294], R11 ;  /* 0x0002940b01007387 */ /* 0x000fe80000100800 */
[----:B------:R0:W-:Y:S04]  /*363e0*/  STL [R1+0x28c], R5 ;  /* 0x00028c0501007387 */ /* 0x0001e80000100800 */
[----:B------:R-:W-:Y:S01]  /*363f0*/  STL [R1+0x120], R10 ;  /* 0x0001200a01007387 */ /* 0x000fe20000100800 */
[----:B0-----:R-:W-:-:S03]  /*36400*/  FMUL R5, R4, R9 ;  /* 0x0000000904057220 */ /* 0x001fc60000400000 */
[----:B------:R-:W-:Y:S01]  /*36410*/  STL [R1+0x11c], R6 ;  /* 0x00011c0601007387 */ /* 0x000fe20000100800 */
[----:B--2---:R-:W-:-:S05]  /*36420*/  FMUL R0, R4, R0 ;  /* 0x0000000004007220 */ /* 0x004fca0000400000 */
[----:B------:R4:W-:Y:S04]  /*36430*/  STL [R1+0x129c], R0 ;  /* 0x00129c0001007387 */ /* 0x0009e80000100800 */
[----:B------:R5:W-:Y:S01]  /*36440*/  STL [R1+0x118], R5 ;  /* 0x0001180501007387 */ /* 0x000be20000100800 */
[----:B----4-:R-:W-:-:S03]  /*36450*/  FMUL R0, R4, R20 ;  /* 0x0000001404007220 */ /* 0x010fc60000400000 */
[----:B------:R-:W2:Y:S01]  /*36460*/  LDL.LU R20, [R1+0x1488] ;  /* 0x0014880001147983 */ /* 0x000ea20000300800 */
[----:B-----5:R-:W-:-:S05]  /*36470*/  FMUL R5, R4, R8 ;  /* 0x0000000804057220 */ /* 0x020fca0000400000 */
[----:B------:R-:W-:Y:S04]  /*36480*/  STL [R1+0x110], R5 ;  /* 0x0001100501007387 */ /* 0x000fe80000100800 */
[----:B------:R0:W-:Y:S04]  /*36490*/  STL [R1+0x10c], R0 ;  /* 0x00010c0001007387 */ /* 0x0001e80000100800 */
[----:B0-----:R-:W4:Y:S01]  /*364a0*/  LDL.LU R0, [R1+0x240] ;  /* 0x0002400001007983 */ /* 0x001f220000300800 */
[C---:B---3--:R-:W-:Y:S02]  /*364b0*/  FMUL R3, R4.reuse, R3 ;  /* 0x0000000304037220 */ /* 0x048fe40000400000 */
[----:B------:R-:W-:-:S03]  /*364c0*/  FMUL R2, R4, R2 ;  /* 0x0000000204027220 */ /* 0x000fc60000400000 */
[----:B------:R-:W-:Y:S04]  /*364d0*/  STL [R1+0x108], R3 ;  /* 0x0001080301007387 */ /* 0x000fe80000100800 */
[----:B------:R-:W-:Y:S04]  /*364e0*/  STL [R1+0x104], R2 ;  /* 0x0001040201007387 */ /* 0x000fe80000100800 */
[----:B----4-:R0:W-:Y:S04]  /*364f0*/  STL [R1+0x1404], R0 ;  /* 0x0014040001007387 */ /* 0x0101e80000100800 */
[----:B0-----:R-:W3:Y:S04]  /*36500*/  LDL.LU R0, [R1+0x244] ;  /* 0x0002440001007983 */ /* 0x001ee80000300800 */
[----:B------:R-:W4:Y:S04]  /*36510*/  LDL.LU R2, [R1+0x230] ;  /* 0x0002300001027983 */ /* 0x000f280000300800 */
[----:B---3--:R0:W-:Y:S04]  /*36520*/  STL [R1+0x98], R0 ;  /* 0x0000980001007387 */ /* 0x0081e80000100800 */
[----:B0-----:R-:W3:Y:S04]  /*36530*/  LDL.LU R0, [R1+0x234] ;  /* 0x0002340001007983 */ /* 0x001ee80000300800 */
[----:B----4-:R-:W-:Y:S04]  /*36540*/  STL [R1+0x94], R2 ;  /* 0x0000940201007387 */ /* 0x010fe80000100800 */
[----:B---3--:R0:W-:Y:S04]  /*36550*/  STL [R1+0x1408], R0 ;  /* 0x0014080001007387 */ /* 0x0081e80000100800 */
[----:B0-----:R-:W3:Y:S04]  /*36560*/  LDL.LU R0, [R1+0x250] ;  /* 0x0002500001007983 */ /* 0x001ee80000300800 */
        /* <DEDUP_REMOVED lines=21> */
[----:B------:R-:W3:Y:S04]  /*366c0*/  LDL.LU R4, [R1+0x464] ;  /* 0x0004640001047983 */ /* 0x000ee80000300800 */
[----:B---3--:R1:W-:Y:S04]  /*366d0*/  STL [R1+0x1438], R4 ;  /* 0x0014380401007387 */ /* 0x0083e80000100800 */
[----:B0-----:R-:W3:Y:S04]  /*366e0*/  LDL.LU R0, [R1+0x420] ;  /* 0x0004200001007983 */ /* 0x001ee80000300800 */
[----:B---3--:R0:W-:Y:S04]  /*366f0*/  STL [R1+0x143c], R0 ;  /* 0x00143c0001007387 */ /* 0x0081e80000100800 */
[----:B-1----:R-:W3:Y:S04]  /*36700*/  LDL.LU R4, [R1+0x424] ;  /* 0x0004240001047983 */ /* 0x002ee80000300800 */
        /* <DEDUP_REMOVED lines=26> */
[----:B---3--:R-:W-:Y:S04]  /*368b0*/  STL [R1+0x1474], R0 ;  /* 0x0014740001007387 */ /* 0x008fe80000100800 */
[----:B-1----:R-:W3:Y:S04]  /*368c0*/  LDL.LU R4, [R1+0x3f4] ;  /* 0x0003f40001047983 */ /* 0x002ee80000300800 */
[----:B---3--:R-:W-:Y:S04]  /*368d0*/  STL [R1+0x1478], R4 ;  /* 0x0014780401007387 */ /* 0x008fe80000100800 */
[----:B------:R-:W3:Y:S04]  /*368e0*/  LDL.LU R2, [R1+0x410] ;  /* 0x0004100001027983 */ /* 0x000ee80000300800 */
[----:B---3--:R0:W-:Y:S04]  /*368f0*/  STL [R1+0x147c], R2 ;  /* 0x00147c0201007387 */ /* 0x0081e80000100800 */
[----:B0-----:R-:W3:Y:S04]  /*36900*/  LDL.LU R2, [R1+0x414] ;  /* 0x0004140001027983 */ /* 0x001ee80000300800 */
[----:B------:R-:W4:Y:S04]  /*36910*/  LDL.LU R0, [R1+0x610] ;  /* 0x0006100001007983 */ /* 0x000f280000300800 */
[----:B---3--:R0:W-:Y:S04]  /*36920*/  STL [R1+0x18], R2 ;  /* 0x0000180201007387 */ /* 0x0081e80000100800 */
[----:B----4-:R1:W-:Y:S04]  /*36930*/  STL [R1+0x1480], R0 ;  /* 0x0014800001007387 */ /* 0x0103e80000100800 */
[----:B------:R-:W3:Y:S04]  /*36940*/  LDL.LU R4, [R1+0x614] ;  /* 0x0006140001047983 */ /* 0x000ee80000300800 */
[----:B---3--:R3:W-:Y:S04]  /*36950*/  STL [R1+0x1484], R4 ;  /* 0x0014840401007387 */ /* 0x0087e80000100800 */
[----:B0-----:R-:W4:Y:S04]  /*36960*/  LDL.LU R2, [R1+0x310] ;  /* 0x0003100001027983 */ /* 0x001f280000300800 */
[----:B-1----:R-:W5:Y:S04]  /*36970*/  LDL.LU R0, [R1+0x314] ;  /* 0x0003140001007983 */ /* 0x002f680000300800 */
[----:B---3--:R-:W3:Y:S04]  /*36980*/  LDL.LU R4, [R1+0x620] ;  /* 0x0006200001047983 */ /* 0x008ee80000300800 */
        /* <DEDUP_REMOVED lines=25> */
[----:B--2---:R-:W-:-:S13]  /*36b20*/  FSETP.GT.AND P5, PT, |R20|, 8.50705917302346158658e+37, PT ;  /* 0x7e8000001400780b */ /* 0x004fda0003fa4200 */
[----:B-----5:R-:W-:Y:S02]  /*36b30*/  @P5 FMUL R0, R0, 0.25 ;  /* 0x3e80000000005820 */ /* 0x020fe40000400000 */
[----:B---3--:R-:W-:Y:S02]  /*36b40*/  @P5 FMUL R4, R4, 0.25 ;  /* 0x3e80000004045820 */ /* 0x008fe40000400000 */
[----:B----4-:R-:W-:-:S05]  /*36b50*/  @P5 FMUL R5, R5, 0.25 ;  /* 0x3e80000005055820 */ /* 0x010fca0000400000 */
[----:B------:R0:W-:Y:S04]  /*36b60*/  STL [R1+0x1400], R5 ;  /* 0x0014000501007387 */ /* 0x0001e80000100800 */
[----:B0-----:R-:W2:Y:S04]  /*36b70*/  LDL R5, [R1+0x18] ;  /* 0x0000180001057983 */ /* 0x001ea80000100800 */
[----:B------:R0:W-:Y:S04]  /*36b80*/  STL [R1+0x4], R4 ;  /* 0x0000040401007387 */ /* 0x0001e80000100800 */
[----:B0-----:R-:W3:Y:S04]  /*36b90*/  LDL.LU R4, [R1+0x1484] ;  /* 0x0014840001047983 */ /* 0x001ee80000300800 */
[----:B------:R0:W-:Y:S04]  /*36ba0*/  STL [R1+0x8], R0 ;  /* 0x0000080001007387 */ /* 0x0001e80000100800 */
[----:B0-----:R-:W4:Y:S01]  /*36bb0*/  LDL.LU R0, [R1+0x1480] ;  /* 0x0014800001007983 */ /* 0x001f220000300800 */
[----:B------:R-:W-:-:S05]  /*36bc0*/  @P5 FMUL R2, R2, 0.25 ;  /* 0x3e80000002025820 */ /* 0x000fca0000400000 */
[----:B------:R0:W-:Y:S04]  /*36bd0*/  STL [R1+0xc], R2 ;  /* 0x00000c0201007387 */ /* 0x0001e80000100800 */
[----:B0-----:R-:W5:Y:S01]  /*36be0*/  LDL.LU R2, [R1+0x147c] ;  /* 0x00147c0001027983 */ /* 0x001f620000300800 */
[----:B---3--:R-:W-:-:S05]  /*36bf0*/  @P5 FMUL R4, R4, 0.25 ;  /* 0x3e80000004045820 */ /* 0x008fca0000400000 */
[----:B------:R0:W-:Y:S01]  /*36c00*/  STL [R1+0x10], R4 ;  /* 0x0000100401007387 */ /* 0x0001e20000100800 */
[----:B----4-:R-:W-:-:S03]  /*36c10*/  @P5 FMUL R0, R0, 0.25 ;  /* 0x3e80000000005820 */ /* 0x010fc60000400000 */
[----:B0-----:R-:W3:Y:S04]  /*36c20*/  LDL.LU R4, [R1+0x1478] ;  /* 0x0014780001047983 */ /* 0x001ee80000300800 */
[----:B------:R0:W-:Y:S04]  /*36c30*/  STL [R1+0x14], R0 ;  /* 0x0000140001007387 */ /* 0x0001e80000100800 */
[----:B0-----:R-:W4:Y:S01]  /*36c40*/  LDL.LU R0, [R1+0x1474] ;  /* 0x0014740001007983 */ /* 0x001f220000300800 */
[----:B--2---:R-:W-:-:S05]  /*36c50*/  @P5 FMUL R5, R5, 0.25 ;  /* 0x3e80000005055820 */ /* 0x004fca0000400000 */
[----:B------:R0:W-:Y:S04]  /*36c60*/  @P5 STL [R1+0x18], R5 ;  /* 0x0000180501005387 */ /* 0x0001e80000100800 */
[----:B0-----:R-:W2:Y:S01]  /*36c70*/  LDL R5, [R1+0x94] ;  /* 0x0000940001057983 */ /* 0x001ea20000100800 */
[----:B---3--:R-:W-:-:S05]  /*36c80*/  @P5 FMUL R4, R4, 0.25 ;  /* 0x3e80000004045820 */ /* 0x008fca0000400000 */
[----:B------:R0:W-:Y:S01]  /*36c90*/  STL [R1+0x20], R4 ;  /* 0x0000200401007387 */ /* 0x0001e20000100800 */
[----:B----4-:R-:W-:-:S03]  /*36ca0*/  @P5 FMUL R0, R0, 0.25 ;  /* 0x3e80000000005820 */ /* 0x010fc60000400000 */
[----:B0-----:R-:W3:Y:S04]  /*36cb0*/  LDL.LU R4, [R1+0x1470] ;  /* 0x0014700001047983 */ /* 0x001ee80000300800 */
[----:B------:R0:W-:Y:S04]  /*36cc0*/  STL [R1+0x24], R0 ;  /* 0x0000240001007387 */ /* 0x0001e80000100800 */
[----:B0-----:R-:W4:Y:S01]  /*36cd0*/  LDL.LU R0, [R1+0x146c] ;  /* 0x00146c0001007983 */ /* 0x001f220000300800 */
        /* <DEDUP_REMOVED lines=45> */
[----:B0-----:R-:W3:Y:S04]  /*36fb0*/  LDL R4, [R1+0x98] ;  /* 0x0000980001047983 */ /* 0x001ee80000100800 */
[----:B------:R0:W-:Y:S04]  /*36fc0*/  STL [R1+0x64], R0 ;  /* 0x0000640001007387 */ /* 0x0001e80000100800 */
[----:B0-----:R-:W4:Y:S02]  /*36fd0*/  LDL.LU R0, [R1+0x1430] ;  /* 0x0014300001007983 */ /* 0x001f240000300800 */
[----:B----4-:R-:W-:-:S05]  /*36fe0*/  @P5 FMUL R0, R0, 0.25 ;  /* 0x3e80000000005820 */ /* 0x010fca0000400000 */
        /* <DEDUP_REMOVED lines=31> */
[----:B0-----:R-:W4:Y:S01]  /*371e0*/  LDL.LU R0, [R1+0x1404] ;  /* 0x0014040001007983 */ /* 0x001f220000300800 */
[----:B---3--:R-:W-:Y:S02]  /*371f0*/  @P5 FMUL R4, R4, 0.25 ;  /* 0x3e80000004045820 */ /* 0x008fe40000400000 */
[----:B--2---:R-:W-:-:S03]  /*37200*/  @P5 FMUL R5, R5, 0.25 ;  /* 0x3e80000005055820 */ /* 0x004fc60000400000 */
[----:B------:R0:W-:Y:S04]  /*37210*/  @P5 STL [R1+0x98], R4 ;  /* 0x0000980401005387 */ /* 0x0001e80000100800 */
[----:B0-----:R-:W2:Y:S04]  /*37220*/  LDL R4, [R1+0x18] ;  /* 0x0000180001047983 */ /* 0x001ea80000100800 */
[----:B------:R-:W-:Y:S01]  /*37230*/  @P5 STL [R1+0x94], R5 ;  /* 0x0000940501005387 */ /* 0x000fe20000100800 */
[----:B----4-:R-:W-:-:S05]  /*37240*/  @P5 FMUL R0, R0, 0.25 ;  /* 0x3e80000000005820 */ /* 0x010fca0000400000 */
[----:B------:R0:W-:Y:S02]  /*37250*/  STL [R1+0x1394], R0 ;  /* 0x0013940001007387 */ /* 0x0001e40000100800 */
[----:B0-----:R-:W-:Y:S02]  /*37260*/  MOV R0, R5 ;  /* 0x0000000500007202 */ /* 0x001fe40000000f00 */
[----:B------:R-:W3:Y:S01]  /*37270*/  LDL.LU R5, [R1+0x1400] ;  /* 0x0014000001057983 */ /* 0x000ee20000300800 */
[----:B------:R-:W-:Y:S01]  /*37280*/  FSETP.GEU.AND P6, PT, |R20|, 1.175494350822287508e-38, PT ;  /* 0x008000001400780b */ /* 0x000fe20003fce200 */
[----:B------:R-:W-:Y:S02]  /*37290*/  @P5 FMUL R8, R8, 0.25 ;  /* 0x3e80000008085820 */ /* 0x000fe40000400000 */
[----:B------:R-:W-:Y:S02]  /*372a0*/  @P5 FMUL R7, R7, 0.25 ;  /* 0x3e80000007075820 */ /* 0x000fe40000400000 */
[----:B------:R-:W-:-:S02]  /*372b0*/  @P5 FMUL R20, R20, 0.25 ;  /* 0x3e80000014145820 */ /* 0x000fc40000400000 */
[----:B------:R-:W-:Y:S02]  /*372c0*/  @P5 FMUL R6, R6, 0.25 ;  /* 0x3e80000006065820 */ /* 0x000fe40000400000 */
[----:B------:R-:W-:Y:S01]  /*372d0*/  @P5 FMUL R9, R9, 0.25 ;  /* 0x3e80000009095820 */ /* 0x000fe20000400000 */
[----:B------:R0:W-:Y:S03]  /*372e0*/  STL [R1+0x13d0], R20 ;  /* 0x0013d01401007387 */ /* 0x0001e60000100800 */
[----:B------:R-:W-:Y:S02]  /*372f0*/  @!P6 FMUL R8, R8, 16777216 ;  /* 0x4b8000000808e820 */ /* 0x000fe40000400000 */
[----:B------:R-:W-:Y:S02]  /*37300*/  @!P6 FMUL R7, R7, 16777216 ;  /* 0x4b8000000707e820 */ /* 0x000fe40000400000 */
[----:B------:R-:W-:Y:S01]  /*37310*/  @!P6 FMUL R6, R6, 16777216 ;  /* 0x4b8000000606e820 */ /* 0x000fe20000400000 */
[----:B0-----:R-:W4:Y:S01]  /*37320*/  LDL R20, [R1+0x14] ;  /* 0x0000140001147983 */ /* 0x001f220000100800 */
[----:B------:R-:W-:-:S03]  /*37330*/  @P5 FMUL R10, R10, 0.25 ;  /* 0x3e8000000a0a5820 */ /* 0x000fc60000400000 */
[----:B------:R0:W-:Y:S01]  /*37340*/  STL [R1+0x1398], R8 ;  /* 0x0013980801007387 */ /* 0x0001e20000100800 */
[----:B------:R-:W-:Y:S02]  /*37350*/  @!P6 FMUL R9, R9, 16777216 ;  /* 0x4b8000000909e820 */ /* 0x000fe40000400000 */
[----:B------:R-:W-:Y:S01]  /*37360*/  @!P6 FMUL R10, R10, 16777216 ;  /* 0x4b8000000a0ae820 */ /* 0x000fe20000400000 */
[----:B0-----:R-:W2:Y:S04]  /*37370*/  LDL R8, [R1+0x24] ;  /* 0x0000240001087983 */ /* 0x001ea80000100800 */
[----:B------:R0:W-:Y:S04]  /*37380*/  STL [R1+0x139c], R7 ;  /* 0x00139c0701007387 */ /* 0x0001e80000100800 */
[----:B0-----:R-:W2:Y:S04]  /*37390*/  LDL R7, [R1+0x20] ;  /* 0x0000200001077983 */ /* 0x001ea80000100800 */
[----:B------:R0:W-:Y:S04]  /*373a0*/  STL [R1+0x13a0], R6 ;  /* 0x0013a00601007387 */ /* 0x0001e80000100800 */
[----:B0-----:R-:W2:Y:S01]  /*373b0*/  LDL R6, [R1+0x10] ;  /* 0x0000100001067983 */ /* 0x001ea20000100800 */
[----:B---3--:R-:W-:-:S05]  /*373c0*/  @!P6 FMUL R5, R5, 16777216 ;  /* 0x4b8000000505e820 */ /* 0x008fca0000400000 */
[----:B------:R0:W-:Y:S04]  /*373d0*/  STL [R1+0x13a4], R5 ;  /* 0x0013a40501007387 */ /* 0x0001e80000100800 */
[----:B0-----:R-:W3:Y:S04]  /*373e0*/  LDL R5, [R1+0xc] ;  /* 0x00000c0001057983 */ /* 0x001ee80000100800 */
[----:B------:R0:W-:Y:S04]  /*373f0*/  STL [R1+0x13a8], R9 ;  /* 0x0013a80901007387 */ /* 0x0001e80000100800 */
[----:B0-----:R-:W5:Y:S04]  /*37400*/  LDL R9, [R1+0x8] ;  /* 0x0000080001097983 */ /* 0x001f680000100800 */
[----:B------:R0:W-:Y:S04]  /*37410*/  STL [R1+0x13ac], R10 ;  /* 0x0013ac0a01007387 */ /* 0x0001e80000100800 */
[----:B0-----:R-:W5:Y:S01]  /*37420*/  LDL R10, [R1+0x4] ;  /* 0x00000400010a7983 */ /* 0x001f620000100800 */
        /* <DEDUP_REMOVED lines=43> */
[----:B------:R-:W-:Y:S02]  /*376e0*/  @!P6 FMUL R26, R26, 16777216 ;  /* 0x4b8000001a1ae820 */ /* 0x000fe40000400000 */
[----:B------:R-:W-:Y:S01]  /*376f0*/  @!P6 FMUL R27, R27, 16777216 ;  /* 0x4b8000001b1be820 */ /* 0x000fe20000400000 */
[----:B------:R-:W-:Y:S01]  /*37700*/  STL [R1+0x13e4], R23 ;  /* 0x0013e41701007387 */ /* 0x000fe20000100800 */
[----:B------:R-:W-:Y:S02]  /*37710*/  @!P6 FMUL R28, R28, 16777216 ;  /* 0x4b8000001c1ce820 */ /* 0x000fe40000400000 */
[----:B------:R-:W-:Y:S01]  /*37720*/  @!P6 FMUL R29, R29, 16777216 ;  /* 0x4b8000001d1de820 */ /* 0x000fe20000400000 */
[----:B------:R-:W-:Y:S04]  /*37730*/  STL [R1+0x13e8], R24 ;  /* 0x0013e81801007387 */ /* 0x000fe80000100800 */
[----:B------:R-:W-:Y:S01]  /*37740*/  STL [R1+0x13ec], R25 ;  /* 0x0013ec1901007387 */ /* 0x000fe20000100800 */
[----:B--2---:R-:W-:-:S03]  /*37750*/  @!P6 FMUL R6, R6, 16777216 ;  /* 0x4b8000000606e820 */ /* 0x004fc60000400000 */
[----:B------:R-:W-:Y:S04]  /*37760*/  STL [R1+0x13f0], R26 ;  /* 0x0013f01a01007387 */ /* 0x000fe80000100800 */
[----:B------:R-:W-:Y:S01]  /*37770*/  STL [R1+0x13f4], R27 ;  /* 0x0013f41b01007387 */ /* 0x000fe20000100800 */
[----:B----4-:R-:W-:-:S03]  /*37780*/  @!P6 FMUL R20, R20, 16777216 ;  /* 0x4b8000001414e820 */ /* 0x010fc60000400000 */
[----:B------:R-:W-:Y:S04]  /*37790*/  STL [R1+0x13f8], R28 ;  /* 0x0013f81c01007387 */ /* 0x000fe80000100800 */
[----:B------:R0:W-:Y:S01]  /*377a0*/  STL [R1+0x13fc], R29 ;  /* 0x0013fc1d01007387 */ /* 0x0001e20000100800 */
[----:B------:R-:W-:Y:S02]  /*377b0*/  @!P6 FMUL R4, R4, 16777216 ;  /* 0x4b8000000404e820 */ /* 0x000fe40000400000 */
[----:B---3--:R-:W-:Y:S02]  /*377c0*/  @!P6 FMUL R5, R5, 16777216 ;  /* 0x4b8000000505e820 */ /* 0x008fe40000400000 */
[----:B-----5:R-:W-:Y:S02]  /*377d0*/  @!P6 FMUL R9, R9, 16777216 ;  /* 0x4b8000000909e820 */ /* 0x020fe40000400000 */
[----:B------:R-:W-:-:S05]  /*377e0*/  @!P6 FMUL R10, R10, 16777216 ;  /* 0x4b8000000a0ae820 */ /* 0x000fca0000400000 */
[----:B------:R-:W-:Y:S04]  /*377f0*/  @!P6 STL [R1+0x4], R10 ;  /* 0x0000040a0100e387 */ /* 0x000fe80000100800 */
[----:B------:R-:W-:Y:S04]  /*37800*/  @!P6 STL [R1+0x8], R9 ;  /* 0x000008090100e387 */ /* 0x000fe80000100800 */
[----:B------:R-:W-:Y:S04]  /*37810*/  @!P6 STL [R1+0xc], R5 ;  /* 0x00000c050100e387 */ /* 0x000fe80000100800 */
[----:B0-----:R-:W2:Y:S04]  /*37820*/  LDL R29, [R1+0x28] ;  /* 0x00002800011d7983 */ /* 0x001ea80000100800 */
[----:B------:R-:W-:Y:S04]  /*37830*/  @!P6 STL [R1+0x10], R6 ;  /* 0x000010060100e387 */ /* 0x000fe80000100800 */
[----:B------:R-:W3:Y:S04]  /*37840*/  LDL R28, [R1+0x2c] ;  /* 0x00002c00011c7983 */ /* 0x000ee80000100800 */
[----:B------:R0:W-:Y:S04]  /*37850*/  @!P6 STL [R1+0x14], R20 ;  /* 0x000014140100e387 */ /* 0x0001e80000100800 */
        /* <DEDUP_REMOVED lines=9> */
[----:B0-----:R-:W5:Y:S04]  /*378f0*/  LDL R20, [R1+0x54] ;  /* 0x0000540001147983 */ /* 0x001f680000100800 */
        /* <DEDUP_REMOVED lines=18> */
[----:B-1----:R-:W5:Y:S01]  /*37a20*/  LDL R8, [R1+0x90] ;  /* 0x0000900001087983 */ /* 0x002f620000100800 */
[----:B--2---:R-:W-:-:S05]  /*37a30*/  @!P6 FMUL R29, R29, 16777216 ;  /* 0x4b8000001d1de820 */ /* 0x004fca0000400000 */
[----:B------:R0:W-:Y:S01]  /*37a40*/  @!P6 STL [R1+0x28], R29 ;  /* 0x0000281d0100e387 */ /* 0x0001e20000100800 */
[----:B---3--:R-:W-:-:S03]  /*37a50*/  @!P6 FMUL R28, R28, 16777216 ;  /* 0x4b8000001c1ce820 */ /* 0x008fc60000400000 */
[----:B0-----:R-:W2:Y:S01]  /*37a60*/  LDL.LU R29, [R1+0x13fc] ;  /* 0x0013fc00011d7983 */ /* 0x001ea20000300800 */
[----:B----4-:R-:W-:-:S03]  /*37a70*/  @!P6 FMUL R27, R27, 16777216 ;  /* 0x4b8000001b1be820 */ /* 0x010fc60000400000 */
[----:B------:R0:W-:Y:S01]  /*37a80*/  @!P6 STL [R1+0x2c], R28 ;  /* 0x00002c1c0100e387 */ /* 0x0001e20000100800 */
[----:B-----5:R-:W-:Y:S02]  /*37a90*/  @!P6 FMUL R26, R26, 16777216 ;  /* 0x4b8000001a1ae820 */ /* 0x020fe40000400000 */
[----:B------:R-:W-:Y:S01]  /*37aa0*/  @!P6 FMUL R25, R25, 16777216 ;  /* 0x4b8000001919e820 */ /* 0x000fe20000400000 */
[----:B0-----:R-:W3:Y:S01]  /*37ab0*/  LDL.LU R28, [R1+0x13f8] ;  /* 0x0013f800011c7983 */ /* 0x001ee20000300800 */
[----:B------:R-:W-:-:S03]  /*37ac0*/  @!P6 FMUL R24, R24, 16777216 ;  /* 0x4b8000001818e820 */ /* 0x000fc60000400000 */
[----:B------:R0:W-:Y:S01]  /*37ad0*/  @!P6 STL [R1+0x30], R27 ;  /* 0x0000301b0100e387 */ /* 0x0001e20000100800 */
[----:B------:R-:W-:Y:S02]  /*37ae0*/  @!P6 FMUL R23, R23, 16777216 ;  /* 0x4b8000001717e820 */ /* 0x000fe40000400000 */
[----:B------:R-:W-:Y:S01]  /*37af0*/  @!P6 FMUL R22, R22, 16777216 ;  /* 0x4b8000001616e820 */ /* 0x000fe20000400000 */
[----:B0-----:R-:W4:Y:S04]  /*37b00*/  LDL.LU R27, [R1+0x13f4] ;  /* 0x0013f400011b7983 */ /* 0x001f280000300800 */
[----:B------:R0:W-:Y:S01]  /*37b10*/  @!P6 STL [R1+0x34], R26 ;  /* 0x0000341a0100e387 */ /* 0x0001e20000100800 */
[----:B------:R-:W-:Y:S02]  /*37b20*/  @!P6 FMUL R21, R21, 16777216 ;  /* 0x4b8000001515e820 */ /* 0x000fe40000400000 */
[----:B------:R-:W-:Y:S01]  /*37b30*/  @!P6 FMUL R19, R19, 16777216 ;  /* 0x4b8000001313e820 */ /* 0x000fe20000400000 */
        /* <DEDUP_REMOVED lines=35> */
[----:B------:R-:W-:Y:S02]  /*37d70*/  @!P6 FMUL R7, R7, 16777216 ;  /* 0x4b8000000707e820 */ /* 0x000fe40000400000 */
[----:B------:R-:W-:Y:S02]  /*37d80*/  @!P6 FMUL R8, R8, 16777216 ;  /* 0x4b8000000808e820 */ /* 0x000fe40000400000 */
[----:B------:R-:W-:-:S02]  /*37d90*/  @!P6 FMUL R0, R0, 16777216 ;  /* 0x4b8000000000e820 */ /* 0x000fc40000400000 */
        /* <DEDUP_REMOVED lines=22> */
[----:B0-----:R-:W1:Y:S04]  /*37f00*/  LDL.LU R5, [R1+0x13a4] ;  /* 0x0013a40001057983 */ /* 0x001e680000300800 */
[----:B------:R0:W-:Y:S04]  /*37f10*/  @!P6 STL [R1+0x88], R6 ;  /* 0x000088060100e387 */ /* 0x0001e80000100800 */
[----:B0-----:R-:W3:Y:S04]  /*37f20*/  LDL.LU R6, [R1+0x13a0] ;  /* 0x0013a00001067983 */ /* 0x001ee80000300800 */
[----:B------:R0:W-:Y:S04]  /*37f30*/  @!P6 STL [R1+0x8c], R7 ;  /* 0x00008c070100e387 */ /* 0x0001e80000100800 */
[----:B0-----:R-:W3:Y:S04]  /*37f40*/  LDL.LU R7, [R1+0x139c] ;  /* 0x00139c0001077983 */ /* 0x001ee80000300800 */
[----:B------:R0:W-:Y:S04]  /*37f50*/  @!P6 STL [R1+0x90], R8 ;  /* 0x000090080100e387 */ /* 0x0001e80000100800 */
[----:B0-----:R-:W4:Y:S04]  /*37f60*/  LDL.LU R8, [R1+0x1398] ;  /* 0x0013980001087983 */ /* 0x001f280000300800 */
[----:B------:R0:W-:Y:S04]  /*37f70*/  @!P6 STL [R1+0x94], R0 ;  /* 0x000094000100e387 */ /* 0x0001e80000100800 */
[----:B0-----:R-:W5:Y:S01]  /*37f80*/  LDL.LU R0, [R1+0x1394] ;  /* 0x0013940001007983 */ /* 0x001f620000300800 */
[----:B------:R-:W-:-:S04]  /*37f90*/  @P5 FMUL R2, R2, 0.25 ;  /* 0x3e80000002025820 */ /* 0x000fc80000400000 */
[----:B------:R-:W-:Y:S02]  /*37fa0*/  @!P6 FMUL R2, R2, 16777216 ;  /* 0x4b8000000202e820 */ /* 0x000fe40000400000 */
[----:B--2---:R-:W-:-:S05]  /*37fb0*/  @!P6 FMUL R20, R20, 16777216 ;  /* 0x4b8000001414e820 */ /* 0x004fca0000400000 */
[----:B------:R0:W-:Y:S02]  /*37fc0*/  STL [R1+0x1384], R20 ;  /* 0x0013841401007387 */ /* 0x0001e40000100800 */
[----:B0-----:R-:W-:Y:S01]  /*37fd0*/  MOV R20, R2 ;  /* 0x0000000200147202 */ /* 0x001fe20000000f00 */
[C---:B-1----:R-:W-:Y:S02]  /*37fe0*/  FMUL R2, R4.reuse, R5 ;  /* 0x0000000504027220 */ /* 0x042fe40000400000 */
[C---:B---3--:R-:W-:Y:S02]  /*37ff0*/  FMUL R7, R4.reuse, R7 ;  /* 0x0000000704077220 */ /* 0x048fe40000400000 */
[----:B----4-:R-:W-:Y:S02]  /*38000*/  FMUL R8, R4, R8 ;  /* 0x0000000804087220 */ /* 0x010fe40000400000 */
[----:B-----5:R-:W-:-:S05]  /*38010*/  @!P6 FMUL R0, R0, 16777216 ;  /* 0x4b8000000000e820 */ /* 0x020fca0000400000 */
[----:B------:R0:W-:Y:S04]  /*38020*/  STL [R1+0x1388], R0 ;  /* 0x0013880001007387 */ /* 0x0001e80000100800 */
[----:B------:R-:W-:Y:S01]  /*38030*/  STL [R1+0x394], R8 ;  /* 0x0003940801007387 */ /* 0x000fe20000100800 */
[----:B0-----:R-:W-:-:S03]  /*38040*/  FMUL R0, R4, R6 ;  /* 0x0000000604007220 */ /* 0x001fc60000400000 */
[----:B------:R-:W2:Y:S04]  /*38050*/  LDL.LU R6, [R1+0xc] ;  /* 0x00000c0001067983 */ /* 0x000ea80000300800 */
[----:B------:R0:W-:Y:S04]  /*38060*/  STL [R1+0x390], R7 ;  /* 0x0003900701007387 */ /* 0x0001e80000100800 */
[----:B0-----:R-:W3:Y:S04]  /*38070*/  LDL.LU R7, [R1+0x10] ;  /* 0x0000100001077983 */ /* 0x001ee80000300800 */
[----:B------:R0:W-:Y:S04]  /*38080*/  STL [R1+0x38c], R0 ;  /* 0x00038c0001007387 */ /* 0x0001e80000100800 */
[----:B------:R-:W4:Y:S04]  /*38090*/  LDL.LU R8, [R1+0x14] ;  /* 0x0000140001087983 */ /* 0x000f280000300800 */
[----:B0-----:R-:W5:Y:S04]  /*380a0*/  LDL.LU R0, [R1+0x18] ;  /* 0x0000180001007983 */ /* 0x001f680000300800 */
[----:B------:R-:W3:Y:S04]  /*380b0*/  LDL.LU R5, [R1+0x8] ;  /* 0x0000080001057983 */ /* 0x000ee80000300800 */
[----:B------:R0:W-:Y:S02]  /*380c0*/  STL [R1+0x388], R2 ;  /* 0x0003880201007387 */ /* 0x0001e40000100800 */
[----:B0-----:R-:W-:-:S02]  /*380d0*/  FMUL R2, R4, R9 ;  /* 0x0000000904027220 */ /* 0x001fc40000400000 */
[----:B------:R-:W4:Y:S01]  /*380e0*/  LDL.LU R9, [R1+0x4] ;  /* 0x0000040001097983 */ /* 0x000f220000300800 */
[----:B------:R-:W-:-:S04]  /*380f0*/  @P5 FMUL R3, R3, 0.25 ;  /* 0x3e80000003035820 */ /* 0x000fc80000400000 */
[----:B------:R-:W-:Y:S01]  /*38100*/  @!P6 FMUL R3, R3, 16777216 ;  /* 0x4b8000000303e820 */ /* 0x000fe20000400000 */
[----:B------:R0:W-:Y:S01]  /*38110*/  STL [R1+0x1018], R2 ;  /* 0x0010180201007387 */ /* 0x0001e20000100800 */
[C---:B------:R-:W-:Y:S02]  /*38120*/  FMUL R11, R4.reuse, R11 ;  /* 0x0000000b040b7220 */ /* 0x040fe40000400000 */
[----:B0-----:R-:W-:Y:S02]  /*38130*/  IMAD.MOV.U32 R2, RZ, RZ, R3 ;  /* 0x000000ffff027224 */ /* 0x001fe400078e0003 */
[C---:B------:R-:W-:Y:S02]  /*38140*/  FMUL R3, R4.reuse, R10 ;  /* 0x0000000a04037220 */ /* 0x040fe40000400000 */
[----:B------:R-:W-:-:S03]  /*38150*/  FMUL R10, R4, R12 ;  /* 0x0000000c040a7220 */ /* 0x000fc60000400000 */
[----:B------:R0:W-:Y:S04]  /*38160*/  STL [R1+0x101c], R3 ;  /* 0x00101c0301007387 */ /* 0x0001e80000100800 */
[----:B------:R1:W-:Y:S01]  /*38170*/  STL [R1+0x37c], R11 ;  /* 0x00037c0b01007387 */ /* 0x0003e20000100800 */
[----:B0-----:R-:W-:-:S03]  /*38180*/  FMUL R3, R4, R13 ;  /* 0x0000000d04037220 */ /* 0x001fc60000400000 */
[----:B------:R0:W-:Y:S01]  /*38190*/  STL [R1+0x378], R10 ;  /* 0x0003780a01007387 */ /* 0x0001e20000100800 */
[----:B-1----:R-:W-:-:S03]  /*381a0*/  FMUL R11, R4, R14 ;  /* 0x0000000e040b7220 */ /* 0x002fc60000400000 */
[----:B------:R1:W-:Y:S01]  /*381b0*/  STL [R1+0x314], R3 ;  /* 0x0003140301007387 */ /* 0x0003e20000100800 */
[----:B0-----:R-:W-:-:S03]  /*381c0*/  FMUL R10, R4, R15 ;  /* 0x0000000f040a7220 */ /* 0x001fc60000400000 */
[----:B------:R0:W-:Y:S01]  /*381d0*/  STL [R1+0x310], R11 ;  /* 0x0003100b01007387 */ /* 0x0001e20000100800 */
[----:B-1----:R-:W-:-:S03]  /*381e0*/  FMUL R3, R4, R16 ;  /* 0x0000001004037220 */ /* 0x002fc60000400000 */
[----:B------:R1:W-:Y:S04]  /*381f0*/  STL [R1+0x30c], R10 ;  /* 0x00030c0a01007387 */ /* 0x0003e80000100800 */
[----:B------:R1:W-:Y:S01]  /*38200*/  STL [R1+0x308], R3 ;  /* 0x0003080301007387 */ /* 0x0003e20000100800 */
[C---:B0-----:R-:W-:Y:S02]  /*38210*/  FMUL R11, R4.reuse, R17 ;  /* 0x00000011040b7220 */ /* 0x041fe40000400000 */
[----:B-1----:R-:W-:-:S03]  /*38220*/  FMUL R10, R4, R18 ;  /* 0x00000012040a7220 */ /* 0x002fc60000400000 */
[----:B------:R0:W-:Y:S01]  /*38230*/  STL [R1+0x2f4], R11 ;  /* 0x0002f40b01007387 */ /* 0x0001e20000100800 */
[----:B------:R-:W-:-:S03]  /*38240*/  FMUL R3, R4, R19 ;  /* 0x0000001304037220 */ /* 0x000fc60000400000 */
        /* <DEDUP_REMOVED lines=16> */
[----:B------:R-:W-:Y:S01]  /*38350*/  STL [R1+0x2c0], R11 ;  /* 0x0002c00b01007387 */ /* 0x000fe20000100800 */
[----:B------:R-:W-:-:S03]  /*38360*/  FMUL R3, R4, R29 ;  /* 0x0000001d04037220 */ /* 0x000fc60000400000 */
[----:B------:R-:W-:Y:S01]  /*38370*/  STL [R1+0x2bc], R10 ;  /* 0x0002bc0a01007387 */ /* 0x000fe20000100800 */
[----:B------:R-:W-:-:S03]  /*38380*/  FMUL R2, R4, R2 ;  /* 0x0000000204027220 */ /* 0x000fc60000400000 */
[----:B------:R-:W-:Y:S04]  /*38390*/  STL [R1+0x2b8], R3 ;  /* 0x0002b80301007387 */ /* 0x000fe80000100800 */
[----:B------:R2:W-:Y:S02]  /*383a0*/  STL [R1+0x29c], R2 ;  /* 0x00029c0201007387 */ /* 0x0005e40000100800 */
[C---:B--2---:R-:W-:Y:S02]  /*383b0*/  FMUL R2, R4.reuse, R6 ;  /* 0x0000000604027220 */ /* 0x044fe40000400000 */
[C---:B---3--:R-:W-:Y:S02]  /*383c0*/  FMUL R3, R4.reuse, R5 ;  /* 0x0000000504037220 */ /* 0x048fe40000400000 */
[----:B------:R-:W-:-:S02]  /*383d0*/  FMUL R5, R4, R7 ;  /* 0x0000000704057220 */ /* 0x000fc40000400000 */
[----:B----4-:R-:W-:-:S05]  /*383e0*/  FMUL R9, R4, R9 ;  /* 0x0000000904097220 */ /* 0x010fca0000400000 */
[----:B------:R-:W-:Y:S04]  /*383f0*/  STL [R1+0x298], R9 ;  /* 0x0002980901007387 */ /* 0x000fe80000100800 */
[----:B------:R0:W-:Y:S04]  /*38400*/  STL [R1+0x284], R3 ;  /* 0x0002840301007387 */ /* 0x0001e80000100800 */
[----:B------:R5:W-:Y:S01]  /*38410*/  STL [R1+0x27c], R2 ;  /* 0x00027c0201007387 */ /* 0x000be20000100800 */
[----:B0-----:R-:W-:-:S03]  /*38420*/  FMUL R3, R4, R8 ;  /* 0x0000000804037220 */ /* 0x001fc60000400000 */
[----:B------:R-:W-:Y:S01]  /*38430*/  STL [R1+0x270], R5 ;  /* 0x0002700501007387 */ /* 0x000fe20000100800 */
[----:B-----5:R-:W-:-:S03]  /*38440*/  FMUL R2, R4, R0 ;  /* 0x0000000004027220 */ /* 0x020fc60000400000 */
[----:B------:R-:W-:Y:S04]  /*38450*/  STL [R1+0x268], R3 ;  /* 0x0002680301007387 */ /* 0x000fe80000100800 */
[----:B------:R-:W2:Y:S04]  /*38460*/  LDL.LU R0, [R1+0x28] ;  /* 0x0000280001007983 */ /* 0x000ea80000300800 */
[----:B------:R-:W-:Y:S04]  /*38470*/  STL [R1+0x25c], R2 ;  /* 0x00025c0201007387 */ /* 0x000fe80000100800 */
[----:B--2---:R0:W-:Y:S04]  /*38480*/  STL [R1+0x138c], R0 ;  /* 0x00138c0001007387 */ /* 0x0041e80000100800 */
[----:B0-----:R-:W2:Y:S01]  /*38490*/  LDL.LU R0, [R1+0x24] ;  /* 0x0000240001007983 */ /* 0x001ea20000300800 */
[----:B------:R-:W-:-:S03]  /*384a0*/  MOV R8, R20 ;  /* 0x0000001400087202 */ /* 0x000fc60000000f00 */
[----:B--2---:R0:W-:Y:S04]  /*384b0*/  STL [R1+0x1390], R0 ;  /* 0x0013900001007387 */ /* 0x0041e80000100800 */
[----:B0-----:R-:W2:Y:S04]  /*384c0*/  LDL.LU R0, [R1+0x20] ;  /* 0x0000200001007983 */ /* 0x001ea80000300800 */
[----:B------:R-:W3:Y:S04]  /*384d0*/  LDL.LU R20, [R1+0x2c] ;  /* 0x00002c0001147983 */ /* 0x000ee80000300800 */
        /* <DEDUP_REMOVED lines=17> */
[----:B------:R-:W-:-:S03]  /*385f0*/  FMUL R8, R4, R8 ;  /* 0x0000000804087220 */ /* 0x000fc60000400000 */
        /* <DEDUP_REMOVED lines=8> */
[----:B------:R0:W-:Y:S04]  /*38680*/  STL [R1+0x258], R8 ;  /* 0x0002580801007387 */ /* 0x0001e80000100800 */
[----:B0-----:R-:W3:Y:S01]  /*38690*/  LDL.LU R8, [R1+0x94] ;  /* 0x0000940001087983 */ /* 0x001ee20000300800 */
[----:B--2---:R-:W-:-:S05]  /*386a0*/  FMUL R0, R4, R0 ;  /* 0x0000000004007220 */ /* 0x004fca0000400000 */
[----:B------:R0:W-:Y:S04]  /*386b0*/  STL [R1+0x254], R0 ;  /* 0x0002540001007387 */ /* 0x0001e80000100800 */
[----:B0-----:R-:W2:Y:S02]  /*386c0*/  LDL.LU R0, [R1+0x1390] ;  /* 0x0013900001007983 */ /* 0x001ea40000300800 */
[----:B--2---:R-:W-:-:S05]  /*386d0*/  FMUL R0, R4, R0 ;  /* 0x0000000004007220 */ /* 0x004fca0000400000 */
[----:B------:R0:W-:Y:S04]  /*386e0*/  STL [R1+0x250], R0 ;  /* 0x0002500001007387 */ /* 0x0001e80000100800 */
[----:B0-----:R-:W2:Y:S01]  /*386f0*/  LDL.LU R0, [R1+0x138c] ;  /* 0x00138c0001007983 */ /* 0x001ea20000300800 */
[C---:B---3--:R-:W-:Y:S02]  /*38700*/  FMUL R20, R4.reuse, R20 ;  /* 0x0000001404147220 */ /* 0x048fe40000400000 */
[C---:B----4-:R-:W-:Y:S02]  /*38710*/  FMUL R29, R4.reuse, R29 ;  /* 0x0000001d041d7220 */ /* 0x050fe40000400000 */
[C---:B------:R-:W-:Y:S02]  /*38720*/  FMUL R10, R4.reuse, R10 ;  /* 0x0000000a040a7220 */ /* 0x040fe40000400000 */
[----:B------:R-:W-:-:S02]  /*38730*/  FMUL R9, R4, R9 ;  /* 0x0000000904097220 */ /* 0x000fc40000400000 */
[----:B--2---:R-:W-:-:S05]  /*38740*/  FMUL R0, R4, R0 ;  /* 0x0000000004007220 */ /* 0x004fca0000400000 */
[----:B------:R0:W-:Y:S04]  /*38750*/  STL [R1+0x24c], R0 ;  /* 0x00024c0001007387 */ /* 0x0001e80000100800 */
[----:B0-----:R-:W2:Y:S04]  /*38760*/  LDL.LU R0, [R1+0x1388] ;  /* 0x0013880001007983 */ /* 0x001ea80000300800 */
[----:B------:R0:W-:Y:S04]  /*38770*/  STL [R1+0x248], R20 ;  /* 0x0002481401007387 */ /* 0x0001e80000100800 */
[----:B0-----:R-:W3:Y:S04]  /*38780*/  LDL.LU R20, [R1+0x1384] ;  /* 0x0013840001147983 */ /* 0x001ee80000300800 */
[----:B------:R5:W-:Y:S02]  /*38790*/  STL [R1+0x244], R29 ;  /* 0x0002441d01007387 */ /* 0x000be40000100800 */
[----:B-----5:R-:W-:-:S02]  /*387a0*/  FMUL R29, R4, R28 ;  /* 0x0000001c041d7220 */ /* 0x020fc40000400000 */
        /* <DEDUP_REMOVED lines=34> */
[----:B------:R-:W-:Y:S04]  /*389d0*/  STL [R1+0x1c0], R12 ;  /* 0x0001c00c01007387 */ /* 0x000fe80000100800 */
[----:B------:R-:W-:Y:S01]  /*389e0*/  STL [R1+0x1bc], R11 ;  /* 0x0001bc0b01007387 */ /* 0x000fe20000100800 */
[----:B------:R-:W-:-:S03]  /*389f0*/  FMUL R2, R4, R5 ;  /* 0x0000000504027220 */ /* 0x000fc60000400000 */
[----:B------:R-:W-:Y:S04]  /*38a00*/  STL [R1+0x1b8], R10 ;  /* 0x0001b80a01007387 */ /* 0x000fe80000100800 */
[----:B------:R0:W-:Y:S01]  /*38a10*/  STL [R1+0x100], R3 ;  /* 0x0001000301007387 */ /* 0x0001e20000100800 */
[----:B------:R-:W-:-:S03]  /*38a20*/  FMUL R5, R4, R7 ;  /* 0x0000000704057220 */ /* 0x000fc60000400000 */
[----:B------:R-:W-:Y:S01]  /*38a30*/  STL [R1+0xfc], R9 ;  /* 0x0000fc0901007387 */ /* 0x000fe20000100800 */
[----:B0-----:R-:W-:-:S05]  /*38a40*/  FMUL R3, R4, R6 ;  /* 0x0000000604037220 */ /* 0x001fca0000400000 */
[----:B------:R-:W-:Y:S04]  /*38a50*/  STL [R1+0x12a0], R3 ;  /* 0x0012a00301007387 */ /* 0x000fe80000100800 */
[----:B------:R0:W-:Y:S04]  /*38a60*/  STL [R1+0xd8], R2 ;  /* 0x0000d80201007387 */ /* 0x0001e80000100800 */
[----:B------:R-:W-:Y:S01]  /*38a70*/  STL [R1+0xd0], R5 ;  /* 0x0000d00501007387 */ /* 0x000fe20000100800 */
[----:B0-----:R-:W-:-:S05]  /*38a80*/  FMUL R2, R4, R8 ;  /* 0x0000000804027220 */ /* 0x001fca0000400000 */
[----:B------:R0:W-:Y:S04]  /*38a90*/  STL [R1+0xa8], R2 ;  /* 0x0000a80201007387 */ /* 0x0001e80000100800 */
[----:B0-----:R-:W4:Y:S01]  /*38aa0*/  LDL.LU R2, [R1+0x598] ;  /* 0x0005980001027983 */ /* 0x001f220000300800 */
[C---:B--2---:R-:W-:Y:S02]  /*38ab0*/  FMUL R0, R4.reuse, R0 ;  /* 0x0000000004007220 */ /* 0x044fe40000400000 */
[----:B---3--:R-:W-:-:S05]  /*38ac0*/  FMUL R3, R4, R20 ;  /* 0x0000001404037220 */ /* 0x008fca0000400000 */
[----:B------:R-:W-:Y:S04]  /*38ad0*/  STL [R1+0xa4], R3 ;  /* 0x0000a40301007387 */ /* 0x000fe80000100800 */
[----:B------:R0:W-:Y:S04]  /*38ae0*/  STL [R1+0xa0], R0 ;  /* 0x0000a00001007387 */ /* 0x0001e80000100800 */
[----:B0-----:R-:W2:Y:S04]  /*38af0*/  LDL.LU R0, [R1+0x59c] ;  /* 0x00059c0001007983 */ /* 0x001ea80000300800 */
[----:B----4-:R0:W-:Y:S04]  /*38b00*/  STL [R1+0x98], R2 ;  /* 0x0000980201007387 */ /* 0x0101e80000100800 */
[----:B0-----:R-:W3:Y:S04]  /*38b10*/  LDL.LU R2, [R1+0x588] ;  /* 0x0005880001027983 */ /* 0x001ee80000300800 */
[----:B--2---:R0:W-:Y:S04]  /*38b20*/  STL [R1+0x94], R0 ;  /* 0x0000940001007387 */ /* 0x0041e80000100800 */
[----:B0-----:R-:W2:Y:S04]  /*38b30*/  LDL.LU R0, [R1+0x58c] ;  /* 0x00058c0001007983 */ /* 0x001ea80000300800 */
[----:B---3--:R0:W-:Y:S04]  /*38b40*/  STL [R1+0x90], R2 ;  /* 0x0000900201007387 */ /* 0x0081e80000100800 */
[----:B0-----:R-:W3:Y:S04]  /*38b50*/  LDL.LU R2, [R1+0x568] ;  /* 0x0005680001027983 */ /* 0x001ee80000300800 */
[----:B--2---:R0:W-:Y:S04]  /*38b60*/  STL [R1+0x8c], R0 ;  /* 0x00008c0001007387 */ /* 0x0041e80000100800 */
[----:B0-----:R-:W2:Y:S04]  /*38b70*/  LDL.LU R0, [R1+0x56c] ;  /* 0x00056c0001007983 */ /* 0x001ea80000300800 */
[----:B---3--:R-:W-:Y:S04]  /*38b80*/  STL [R1+0x88], R2 ;  /* 0x0000880201007387 */ /* 0x008fe80000100800 */
[----:B------:R-:W3:Y:S04]  /*38b90*/  LDL.LU R3, [R1+0x548] ;  /* 0x0005480001037983 */ /* 0x000ee80000300800 */
[----:B--2---:R-:W-:Y:S04]  /*38ba0*/  STL [R1+0x84], R0 ;  /* 0x0000840001007387 */ /* 0x004fe80000100800 */
[----:B---3--:R0:W-:Y:S04]  /*38bb0*/  STL [R1+0x1324], R3 ;  /* 0x0013240301007387 */ /* 0x0081e80000100800 */
[----:B0-----:R-:W2:Y:S04]  /*38bc0*/  LDL.LU R3, [R1+0x54c] ;  /* 0x00054c0001037983 */ /* 0x001ea80000300800 */
[----:B--2---:R-:W-:Y:S04]  /*38bd0*/  STL [R1+0x132c], R3 ;  /* 0x00132c0301007387 */ /* 0x004fe80000100800 */
[----:B------:R-:W2:Y:S04]  /*38be0*/  LDL.LU R0, [R1+0x528] ;  /* 0x0005280001007983 */ /* 0x000ea80000300800 */
[----:B--2---:R0:W-:Y:S04]  /*38bf0*/  STL [R1+0x1330], R0 ;  /* 0x0013300001007387 */ /* 0x0041e80000100800 */
[----:B0-----:R-:W2:Y:S04]  /*38c00*/  LDL.LU R0, [R1+0x52c] ;  /* 0x00052c0001007983 */ /* 0x001ea80000300800 */
[----:B------:R-:W3:Y:S04]  /*38c10*/  LDL.LU R3, [R1+0x6c8] ;  /* 0x0006c80001037983 */ /* 0x000ee80000300800 */
[----:B--2---:R0:W-:Y:S04]  /*38c20*/  STL [R1+0x74], R0 ;  /* 0x0000740001007387 */ /* 0x0041e80000100800 */
[----:B---3--:R-:W-:Y:S04]  /*38c30*/  STL [R1+0x1338], R3 ;  /* 0x0013380301007387 */ /* 0x008fe80000100800 */
[----:B0-----:R-:W2:Y:S04]  /*38c40*/  LDL.LU R0, [R1+0x6cc] ;  /* 0x0006cc0001007983 */ /* 0x001ea80000300800 */
[----:B--2---:R0:W-:Y:S04]  /*38c50*/  STL [R1+0x133c], R0 ;  /* 0x00133c0001007387 */ /* 0x0041e80000100800 */
[----:B------:R-:W2:Y:S04]  /*38c60*/  LDL.LU R2, [R1+0x4e8] ;  /* 0x0004e80001027983 */ /* 0x000ea80000300800 */
[----:B--2---:R-:W-:Y:S04]  /*38c70*/  STL [R1+0x1340], R2 ;  /* 0x0013400201007387 */ /* 0x004fe80000100800 */
[----:B0-----:R-:W2:Y:S04]  /*38c80*/  LDL.LU R0, [R1+0x4ec] ;  /* 0x0004ec0001007983 */ /* 0x001ea80000300800 */
[----:B------:R-:W3:Y:S04]  /*38c90*/  LDL.LU R3, [R1+0x6d8] ;  /* 0x0006d80001037983 */ /* 0x000ee80000300800 */
[----:B--2---:R0:W-:Y:S04]  /*38ca0*/  STL [R1+0x64], R0 ;  /* 0x0000640001007387 */ /* 0x0041e80000100800 */
[----:B---3--:R1:W-:Y:S04]  /*38cb0*/  STL [R1+0x1344], R3 ;  /* 0x0013440301007387 */ /* 0x0083e80000100800 */
[----:B0-----:R-:W2:Y:S04]  /*38cc0*/  LDL.LU R0, [R1+0x6dc] ;  /* 0x0006dc0001007983 */ /* 0x001ea80000300800 */
[----:B--2---:R-:W-:Y:S04]  /*38cd0*/  STL [R1+0x1348], R0 ;  /* 0x0013480001007387 */ /* 0x004fe80000100800 */
[----:B------:R-:W2:Y:S04]  /*38ce0*/  LDL.LU R2, [R1+0x4a8] ;  /* 0x0004a80001027983 */ /* 0x000ea80000300800 */
[----:B--2---:R0:W-:Y:S04]  /*38cf0*/  STL [R1+0x134c], R2 ;  /* 0x00134c0201007387 */ /* 0x0041e80000100800 */
[----:B-1----:R-:W2:Y:S04]  /*38d00*/  LDL.LU R3, [R1+0x4ac] ;  /* 0x0004ac0001037983 */ /* 0x002ea80000300800 */
[----:B--2---:R-:W-:Y:S04]  /*38d10*/  STL [R1+0x1350], R3 ;  /* 0x0013500301007387 */ /* 0x004fe80000100800 */
[----:B0-----:R-:W2:Y:S04]  /*38d20*/  LDL.LU R2, [R1+0x488] ;  /* 0x0004880001027983 */ /* 0x001ea80000300800 */
[----:B------:R-:W3:Y:S04]  /*38d30*/  LDL.LU R0, [R1+0x48c] ;  /* 0x00048c0001007983 */ /* 0x000ee80000300800 */
[----:B--2---:R0:W-:Y:S04]  /*38d40*/  STL [R1+0x50], R2 ;  /* 0x0000500201007387 */ /* 0x0041e80000100800 */
[----:B---3--:R1:W-:Y:S04]  /*38d50*/  STL [R1+0x1354], R0 ;  /* 0x0013540001007387 */ /* 0x0083e80000100800 */
[----:B0-----:R-:W2:Y:S04]  /*38d60*/  LDL.LU R2, [R1+0x6e8] ;  /* 0x0006e80001027983 */ /* 0x001ea80000300800 */
[----:B--2---:R0:W-:Y:S04]  /*38d70*/  STL [R1+0x1358], R2 ;  /* 0x0013580201007387 */ /* 0x0041e80000100800 */
[----:B------:R-:W2:Y:S04]  /*38d80*/  LDL.LU R3, [R1+0x6ec] ;  /* 0x0006ec0001037983 */ /* 0x000ea80000300800 */
[----:B--2---:R2:W-:Y:S04]  /*38d90*/  STL [R1+0x135c], R3 ;  /* 0x00135c0301007387 */ /* 0x0045e80000100800 */
[----:B------:R-:W3:Y:S04]  /*38da0*/  LDL.LU R21, [R1+0x9c] ;  /* 0x00009c0001157983 */ /* 0x000ee80000300800 */
[----:B-1----:R-:W4:Y:S04]  /*38db0*/  LDL.LU R0, [R1+0x6f8] ;  /* 0x0006f80001007983 */ /* 0x002f280000300800 */
[----:B----4-:R1:W-:Y:S04]  /*38dc0*/  STL [R1+0x1360], R0 ;  /* 0x0013600001007387 */ /* 0x0103e80000100800 */
[----:B0-----:R-:W4:Y:S04]  /*38dd0*/  LDL.LU R2, [R1+0x6fc] ;  /* 0x0006fc0001027983 */ /* 0x001f280000300800 */
[----:B----4-:R0:W-:Y:S04]  /*38de0*/  STL [R1+0x1364], R2 ;  /* 0x0013640201007387 */ /* 0x0101e80000100800 */
[----:B--2---:R-:W2:Y:S04]  /*38df0*/  LDL.LU R3, [R1+0x708] ;  /* 0x0007080001037983 */ /* 0x004ea80000300800 */
[----:B--2---:R2:W-:Y:S04]  /*38e00*/  STL [R1+0x1368], R3 ;  /* 0x0013680301007387 */ /* 0x0045e80000100800 */
[----:B-1----:R-:W4:Y:S04]  /*38e10*/  LDL.LU R0, [R1+0x70c] ;  /* 0x00070c0001007983 */ /* 0x002f280000300800 */
[----:B----4-:R1:W-:Y:S04]  /*38e20*/  STL [R1+0x136c], R0 ;  /* 0x00136c0001007387 */ /* 0x0103e80000100800 */
[----:B0-----:R-:W4:Y:S04]  /*38e30*/  LDL.LU R2, [R1+0x718] ;  /* 0x0007180001027983 */ /* 0x001f280000300800 */
[----:B----4-:R0:W-:Y:S04]  /*38e40*/  STL [R1+0x1370], R2 ;  /* 0x0013700201007387 */ /* 0x0101e80000100800 */
[----:B--2---:R-:W2:Y:S04]  /*38e50*/  LDL.LU R3, [R1+0x71c] ;  /* 0x00071c0001037983 */ /* 0x004ea80000300800 */
[----:B--2---:R-:W-:Y:S04]  /*38e60*/  STL [R1+0x1374], R3 ;  /* 0x0013740301007387 */ /* 0x004fe80000100800 */
[----:B-1----:R-:W2:Y:S04]  /*38e70*/  LDL.LU R0, [R1+0x7c8] ;  /* 0x0007c80001007983 */ /* 0x002ea80000300800 */
[----:B0-----:R-:W4:Y:S04]  /*38e80*/  LDL.LU R2, [R1+0x7cc] ;  /* 0x0007cc0001027983 */ /* 0x001f280000300800 */
[----:B--2---:R0:W-:Y:S04]  /*38e90*/  STL [R1+0x28], R0 ;  /* 0x0000280001007387 */ /* 0x0041e80000100800 */
[----:B0-----:R-:W2:Y:S04]  /*38ea0*/  LDL.LU R0, [R1+0x7d8] ;  /* 0x0007d80001007983 */ /* 0x001ea80000300800 */
[----:B----4-:R0:W-:Y:S04]  /*38eb0*/  STL [R1+0x24], R2 ;  /* 0x0000240201007387 */ /* 0x0101e80000100800 */
[----:B--2---:R1:W-:Y:S04]  /*38ec0*/  STL [R1+0x1378], R0 ;  /* 0x0013780001007387 */ /* 0x0043e80000100800 */
[----:B0-----:R-:W2:Y:S04]  /*38ed0*/  LDL.LU R2, [R1+0x7dc] ;  /* 0x0007dc0001027983 */ /* 0x001ea80000300800 */
[----:B--2---:R0:W-:Y:S04]  /*38ee0*/  STL [R1+0x137c], R2 ;  /* 0x00137c0201007387 */ /* 0x0041e80000100800 */
[----:B-1----:R-:W2:Y:S04]  /*38ef0*/  LDL.LU R0, [R1+0x7e8] ;  /* 0x0007e80001007983 */ /* 0x002ea80000300800 */
[----:B------:R-:W4:Y:S04]  /*38f00*/  LDL.LU R3, [R1+0x7ec] ;  /* 0x0007ec0001037983 */ /* 0x000f280000300800 */
[----:B--2---:R1:W-:Y:S04]  /*38f10*/  STL [R1+0x18], R0 ;  /* 0x0000180001007387 */ /* 0x0043e80000100800 */
[----:B----4-:R-:W-:Y:S04]  /*38f20*/  STL [R1+0x1380], R3 ;  /* 0x0013800301007387 */ /* 0x010fe80000100800 */
[----:B0-----:R-:W2:Y:S04]  /*38f30*/  LDL.LU R2, [R1+0x7f8] ;  /* 0x0007f80001027983 */ /* 0x001ea80000300800 */
[----:B-1----:R-:W4:Y:S04]  /*38f40*/  LDL.LU R0, [R1+0x7fc] ;  /* 0x0007fc0001007983 */ /* 0x002f280000300800 */
[----:B--2---:R0:W-:Y:S04]  /*38f50*/  STL [R1+0x10], R2 ;  /* 0x0000100201007387 */ /* 0x0041e80000100800 */
[----:B0-----:R-:W2:Y:S04]  /*38f60*/  LDL.LU R2, [R1+0x808] ;  /* 0x0008080001027983 */ /* 0x001ea80000300800 */
[----:B------:R-:W5:Y:S04]  /*38f70*/  LDL.LU R4, [R1+0x80c] ;  /* 0x00080c0001047983 */ /* 0x000f680000300800 */
[----:B------:R-:W2:Y:S04]  /*38f80*/  LDL.LU R3, [R1+0x818] ;  /* 0x0008180001037983 */ /* 0x000ea80000300800 */
[----:B-----5:R0:W-:Y:S04]  /*38f90*/  STL [R1+0x4], R4 ;  /* 0x0000040401007387 */ /* 0x0201e80000100800 */
        /* <DEDUP_REMOVED lines=8> */
[----:B0-----:R-:W4:Y:S04]  /*39020*/  LDL.LU R4, [R1+0x85c] ;  /* 0x00085c0001047983 */ /* 0x001f280000300800 */
        /* <DEDUP_REMOVED lines=10> */
[----:B------:R-:W5:Y:S04]  /*390d0*/  LDL.LU R15, [R1+0x8b8] ;  /* 0x0008b800010f7983 */ /* 0x000f680000300800 */
[----:B------:R-:W5:Y:S04]  /*390e0*/  LDL.LU R16, [R1+0x8bc] ;  /* 0x0008bc0001107983 */ /* 0x000f680000300800 */
[----:B------:R-:W5:Y:S04]  /*390f0*/  LDL.LU R17, [R1+0x8dc] ;  /* 0x0008dc0001117983 */ /* 0x000f680000300800 */
[----:B------:R-:W5:Y:S04]  /*39100*/  LDL.LU R18, [R1+0x8d8] ;  /* 0x0008d80001127983 */ /* 0x000f680000300800 */
[----:B------:R-:W5:Y:S04]  /*39110*/  LDL.LU R19, [R1+0x8cc] ;  /* 0x0008cc0001137983 */ /* 0x000f680000300800 */
[----:B------:R-:W5:Y:S01]  /*39120*/  LDL.LU R20, [R1+0x8c8] ;  /* 0x0008c80001147983 */ /* 0x000f620000300800 */
[----:B---3--:R-:W-:-:S02]  /*39130*/  FSETP.GT.AND P5, PT, |R21|, 8.50705917302346158658e+37, PT ;  /* 0x7e8000001500780b */ /* 0x008fc40003fa4200 */
[----:B------:R-:W-:Y:S01]  /*39140*/  FSETP.GEU.AND P6, PT, |R21|, 1.175494350822287508e-38, PT ;  /* 0x008000001500780b */ /* 0x000fe20003fce200 */
[----:B------:R0:W-:Y:S04]  /*39150*/  STL [R1+0x1310], R21 ;  /* 0x0013101501007387 */ /* 0x0001e80000100800 */
[----:B0-----:R-:W3:Y:S06]  /*39160*/  LDL R21, [R1+0x28] ;  /* 0x0000280001157983 */ /* 0x001eec0000100800 */
[----:B--2---:R-:W-:-:S02]  /*39170*/  @P5 FMUL R3, R3, 0.25 ;  /* 0x3e80000003035820 */ /* 0x004fc40000400000 */
[----:B----4-:R-:W-:Y:S02]  /*39180*/  @P5 FMUL R14, R14, 0.25 ;  /* 0x3e8000000e0e5820 */ /* 0x010fe40000400000 */
[----:B-----5:R-:W-:Y:S02]  /*39190*/  @P5 FMUL R17, R17, 0.25 ;  /* 0x3e80000011115820 */ /* 0x020fe40000400000 */
[----:B------:R-:W-:-:S03]  /*391a0*/  @P5 FMUL R18, R18, 0.25 ;  /* 0x3e80000012125820 */ /* 0x000fc60000400000 */
[----:B------:R0:W-:Y:S01]  /*391b0*/  STL [R1+0x1314], R17 ;  /* 0x0013141101007387 */ /* 0x0001e20000100800 */
[----:B------:R-:W-:Y:S02]  /*391c0*/  @P5 FMUL R19, R19, 0.25 ;  /* 0x3e80000013135820 */ /* 0x000fe40000400000 */
[----:B------:R-:W-:Y:S02]  /*391d0*/  @P5 FMUL R16, R16, 0.25 ;  /* 0x3e80000010105820 */ /* 0x000fe40000400000 */
[----:B------:R-:W-:Y:S01]  /*391e0*/  @P5 FMUL R20, R20, 0.25 ;  /* 0x3e80000014145820 */ /* 0x000fe20000400000 */
[----:B0-----:R-:W2:Y:S01]  /*391f0*/  LDL R17, [R1+0x24] ;  /* 0x0000240001117983 */ /* 0x001ea20000100800 */
[----:B------:R-:W-:-:S03]  /*39200*/  @P5 FMUL R15, R15, 0.25 ;  /* 0x3e8000000f0f5820 */ /* 0x000fc60000400000 */
[----:B------:R0:W-:Y:S04]  /*39210*/  STL [R1+0x1318], R18 ;  /* 0x0013181201007387 */ /* 0x0001e80000100800 */
[----:B0-----:R-:W4:Y:S04]  /*39220*/  LDL R18, [R1+0x18] ;  /* 0x0000180001127983 */ /* 0x001f280000100800 */
[----:B------:R0:W-:Y:S04]  /*39230*/  STL [R1+0x131c], R19 ;  /* 0x00131c1301007387 */ /* 0x0001e80000100800 */
[----:B0-----:R-:W5:Y:S04]  /*39240*/  LDL R19, [R1+0x10] ;  /* 0x0000100001137983 */ /* 0x001f680000100800 */
[----:B------:R0:W-:Y:S04]  /*39250*/  STL [R1+0x1320], R20 ;  /* 0x0013201401007387 */ /* 0x0001e80000100800 */
[----:B0-----:R-:W2:Y:S04]  /*39260*/  LDL R20, [R1+0x4] ;  /* 0x0000040001147983 */ /* 0x001ea80000100800 */
[----:B------:R0:W-:Y:S04]  /*39270*/  STL [R1+0x130c], R16 ;  /* 0x00130c1001007387 */ /* 0x0001e80000100800 */
[----:B0-----:R-:W3:Y:S04]  /*39280*/  LDL R16, [R1+0x50] ;  /* 0x0000500001107983 */ /* 0x001ee80000100800 */
[----:B------:R-:W-:Y:S04]  /*39290*/  STL [R1+0x1328], R15 ;  /* 0x0013280f01007387 */ /* 0x000fe80000100800 */
[----:B------:R-:W-:Y:S04]  /*392a0*/  STL [R1+0x1334], R14 ;  /* 0x0013340e01007387 */ /* 0x000fe80000100800 */
[----:B------:R0:W-:Y:S04]  /*392b0*/  STL [R1], R3 ;  /* 0x0000000301007387 */ /* 0x0001e80000100800 */
[----:B0-----:R-:W3:Y:S01]  /*392c0*/  LDL.LU R3, [R1+0x1380] ;  /* 0x0013800001037983 */ /* 0x001ee20000300800 */
[----:B------:R-:W-:-:S02]  /*392d0*/  @P5 FMUL R2, R2, 0.25 ;  /* 0x3e80000002025820 */ /* 0x000fc40000400000 */
[----:B------:R-:W-:Y:S01]  /*392e0*/  @P5 FMUL R0, R0, 0.25 ;  /* 0x3e80000000005820 */ /* 0x000fe20000400000 */
[----:B------:R-:W4:Y:S04]  /*392f0*/  LDL R14, [R1+0x64] ;  /* 0x00006400010e7983 */ /* 0x000f280000100800 */
[----:B------:R0:W-:Y:S01]  /*39300*/  STL [R1+0x8], R2 ;  /* 0x0000080201007387 */ /* 0x0001e20000100800 */
[----:B--2---:R-:W-:-:S05]  /*39310*/  @P5 FMUL R20, R20, 0.25 ;  /* 0x3e80000014145820 */ /* 0x004fca0000400000 */
[----:B------:R-:W-:Y:S04]  /*39320*/  @P5 STL [R1+0x4], R20 ;  /* 0x0000041401005387 */ /* 0x000fe80000100800 */
[----:B0-----:R-:W2:Y:S04]  /*39330*/  LDL.LU R2, [R1+0x137c] ;  /* 0x00137c0001027983 */ /* 0x001ea80000300800 */
[----:B------:R0:W-:Y:S04]  /*39340*/  STL [R1+0xc], R0 ;  /* 0x00000c0001007387 */ /* 0x0001e80000100800 */
[----:B0-----:R-:W2:Y:S01]  /*39350*/  LDL.LU R0, [R1+0x1378] ;  /* 0x0013780001007983 */ /* 0x001ea20000300800 */
[----:B---3--:R-:W-:-:S05]  /*39360*/  @P5 FMUL R3, R3, 0.25 ;  /* 0x3e80000003035820 */ /* 0x008fca0000400000 */
[----:B------:R0:W-:Y:S04]  /*39370*/  STL [R1+0x14], R3 ;  /* 0x0000140301007387 */ /* 0x0001e80000100800 */
[----:B0-----:R-:W3:Y:S01]  /*39380*/  LDL.LU R3, [R1+0x1374] ;  /* 0x0013740001037983 */ /* 0x001ee20000300800 */
[----:B-----5:R-:W-:Y:S02]  /*39390*/  @P5 FMUL R19, R19, 0.25 ;  /* 0x3e80000013135820 */ /* 0x020fe40000400000 */
[----:B----4-:R-:W-:-:S03]  /*393a0*/  @P5 FMUL R18, R18, 0.25 ;  /* 0x3e80000012125820 */ /* 0x010fc60000400000 */
[----:B------:R-:W-:Y:S01]  /*393b0*/  @P5 STL [R1+0x10], R19 ;  /* 0x0000101301005387 */ /* 0x000fe20000100800 */
[----:B------:R-:W-:-:S03]  /*393c0*/  @P5 FMUL R17, R17, 0.25 ;  /* 0x3e80000011115820 */ /* 0x000fc60000400000 */
[----:B------:R-:W4:Y:S01]  /*393d0*/  LDL R15, [R1+0x74] ;  /* 0x00007400010f7983 */ /* 0x000f220000100800 */
[----:B--2---:R-:W-:-:S05]  /*393e0*/  @P5 FMUL R2, R2, 0.25 ;  /* 0x3e80000002025820 */ /* 0x004fca0000400000 */
[----:B------:R0:W-:Y:S04]  /*393f0*/  STL [R1+0x1c], R2 ;  /* 0x00001c0201007387 */ /* 0x0001e80000100800 */
[----:B------:R-:W-:Y:S01]  /*39400*/  @P5 STL [R1+0x18], R18 ;  /* 0x0000181201005387 */ /* 0x000fe20000100800 */
[----:B------:R-:W-:-:S03]  /*39410*/  @P5 FMUL R0, R0, 0.25 ;  /* 0x3e80000000005820 */ /* 0x000fc60000400000 */
[----:B0-----:R-:W2:Y:S04]  /*39420*/  LDL.LU R2, [R1+0x1370] ;  /* 0x0013700001027983 */ /* 0x001ea80000300800 */
[----:B------:R0:W-:Y:S04]  /*39430*/  STL [R1+0x20], R0 ;  /* 0x0000200001007387 */ /* 0x0001e80000100800 */
[----:B0-----:R-:W5:Y:S01]  /*39440*/  LDL.LU R0, [R1+0x136c] ;  /* 0x00136c0001007983 */ /* 0x001f620000300800 */
[----:B---3--:R-:W-:-:S05]  /*39450*/  @P5 FMUL R3, R3, 0.25 ;  /* 0x3e80000003035820 */ /* 0x008fca0000400000 */
[----:B------:R0:W-:Y:S04]  /*39460*/  STL [R1+0x2c], R3 ;  /* 0x00002c0301007387 */ /* 0x0001e80000100800 */
[----:B------:R-:W-:Y:S04]  /*39470*/  @P5 STL [R1+0x24], R17 ;  /* 0x0000241101005387 */ /* 0x000fe80000100800 */
[----:B0-----:R-:W3:Y:S01]  /*39480*/  LDL.LU R3, [R1+0x1368] ;  /* 0x0013680001037983 */ /* 0x001ee20000300800 */
[----:B------:R-:W-:-:S05]  /*39490*/  @P5 FMUL R21, R21, 0.25 ;  /* 0x3e80000015155820 */ /* 0x000fca0000400000 */
[----:B------:R-:W-:Y:S01]  /*394a0*/  @P5 STL [R1+0x28], R21 ;  /* 0x0000281501005387 */ /* 0x000fe20000100800 */
[----:B--2---:R-:W-:-:S05]  /*394b0*/  @P5 FMUL R2, R2, 0.25 ;  /* 0x3e80000002025820 */ /* 0x004fca0000400000 */
[----:B------:R0:W-:Y:S01]  /*394c0*/  STL [R1+0x30], R2 ;  /* 0x0000300201007387 */ /* 0x0001e20000100800 */
[----:B-----5:R-:W-:-:S03]  /*394d0*/  @P5 FMUL R0, R0, 0.25 ;  /* 0x3e80000000005820 */ /* 0x020fc60000400000 */
[----:B0-----:R-:W2:Y:S04]  /*394e0*/  LDL.LU R2, [R1+0x1364] ;  /* 0x0013640001027983 */ /* 0x001ea80000300800 */
[----:B------:R0:W-:Y:S04]  /*394f0*/  STL [R1+0x34], R0 ;  /* 0x0000340001007387 */ /* 0x0001e80000100800 */
[----:B0-----:R-:W5:Y:S04]  /*39500*/  LDL.LU R0, [R1+0x1360] ;  /* 0x0013600001007983 */ /* 0x001f680000300800 */
[----:B------:R-:W4:Y:S04]  /*39510*/  LDL R20, [R1+0x84] ;  /* 0x0000840001147983 */ /* 0x000f280000100800 */
[----:B------:R-:W4:Y:S04]  /*39520*/  LDL R19, [R1+0x88] ;  /* 0x0000880001137983 */ /* 0x000f280000100800 */
[----:B------:R-:W4:Y:S01]  /*39530*/  LDL R18, [R1+0x8c] ;  /* 0x00008c0001127983 */ /* 0x000f220000100800 */
[----:B---3--:R-:W-:-:S03]  /*39540*/  @P5 FMUL R3, R3, 0.25 ;  /* 0x3e80000003035820 */ /* 0x008fc60000400000 */
[----:B------:R-:W3:Y:S04]  /*39550*/  LDL R17, [R1+0x90] ;  /* 0x0000900001117983 */ /* 0x000ee80000100800 */
[----:B------:R-:W3:Y:S04]  /*39560*/  LDL R21, [R1+0x94] ;  /* 0x0000940001157983 */ /* 0x000ee80000100800 */
[----:B------:R0:W-:Y:S04]  /*39570*/  STL [R1+0x38], R3 ;  /* 0x0000380301007387 */ /* 0x0001e80000100800 */
[----:B0-----:R-:W3:Y:S01]  /*39580*/  LDL.LU R3, [R1+0x135c] ;  /* 0x00135c0001037983 */ /* 0x001ee20000300800 */
[----:B--2---:R-:W-:-:S05]  /*39590*/  @P5 FMUL R2, R2, 0.25 ;  /* 0x3e80000002025820 */ /* 0x004fca0000400000 */
[----:B------:R0:W-:Y:S01]  /*395a0*/  STL [R1+0x3c], R2 ;  /* 0x00003c0201007387 */ /* 0x0001e20000100800 */
[----:B-----5:R-:W-:-:S03]  /*395b0*/  @P5 FMUL R0, R0, 0.25 ;  /* 0x3e80000000005820 */ /* 0x020fc60000400000 */
[----:B0-----:R-:W2:Y:S04]  /*395c0*/  LDL.LU R2, [R1+0x1358] ;  /* 0x0013580001027983 */ /* 0x001ea80000300800 */
[----:B------:R0:W-:Y:S04]  /*395d0*/  STL [R1+0x40], R0 ;  /* 0x0000400001007387 */ /* 0x0001e80000100800 */
[----:B0-----:R-:W5:Y:S01]  /*395e0*/  LDL.LU R0, [R1+0x1354] ;  /* 0x0013540001007983 */ /* 0x001f620000300800 */
[----:B---3--:R-:W-:-:S05]  /*395f0*/  @P5 FMUL R3, R3, 0.25 ;  /* 0x3e80000003035820 */ /* 0x008fca0000400000 */
        /* <DEDUP_REMOVED lines=11> */
[----:B------:R-:W-:Y:S02]  /*396b0*/  @P5 FMUL R16, R16, 0.25 ;  /* 0x3e80000010105820 */ /* 0x000fe40000400000 */
[----:B--2---:R-:W-:-:S05]  /*396c0*/  @P5 FMUL R2, R2, 0.25 ;  /* 0x3e80000002025820 */ /* 0x004fca0000400000 */
[----:B------:R0:W-:Y:S01]  /*396d0*/  STL [R1+0x58], R2 ;  /* 0x0000580201007387 */ /* 0x0001e20000100800 */
[----:B-----5:R-:W-:-:S03]  /*396e0*/  @P5 FMUL R0, R0, 0.25 ;  /* 0x3e80000000005820 */ /* 0x020fc60000400000 */
[----:B0-----:R-:W2:Y:S04]  /*396f0*/  LDL.LU R2, [R1+0x1340] ;  /* 0x0013400001027983 */ /* 0x001ea80000300800 */
[----:B------:R0:W-:Y:S04]  /*39700*/  STL [R1+0x5c], R0 ;  /* 0x00005c0001007387 */ /* 0x0001e80000100800 */
[----:B0-----:R-:W5:Y:S04]  /*39710*/  LDL.LU R0, [R1+0x133c] ;  /* 0x00133c0001007983 */ /* 0x001f680000300800 */
[----:B------:R-:W-:Y:S01]  /*39720*/  @P5 STL [R1+0x50], R16 ;  /* 0x0000501001005387 */ /* 0x000fe20000100800 */
[----:B---3--:R-:W-:-:S05]  /*39730*/  @P5 FMUL R3, R3, 0.25 ;  /* 0x3e80000003035820 */ /* 0x008fca0000400000 */
[----:B------:R0:W-:Y:S04]  /*39740*/  STL [R1+0x60], R3 ;  /* 0x0000600301007387 */ /* 0x0001e80000100800 */
[----:B0-----:R-:W3:Y:S01]  /*39750*/  LDL.LU R3, [R1+0x1338] ;  /* 0x0013380001037983 */ /* 0x001ee20000300800 */
[----:B------:R-:W-:Y:S02]  /*39760*/  @P5 FMUL R14, R14, 0.25 ;  /* 0x3e8000000e0e5820 */ /* 0x000fe40000400000 */
[----:B--2---:R-:W-:-:S05]  /*39770*/  @P5 FMUL R2, R2, 0.25 ;  /* 0x3e80000002025820 */ /* 0x004fca0000400000 */
[----:B------:R0:W-:Y:S04]  /*39780*/  STL [R1+0x12cc], R2 ;  /* 0x0012cc0201007387 */ /* 0x0001e80000100800 */
[----:B------:R1:W-:Y:S01]  /*39790*/  @P5 STL [R1+0x64], R14 ;  /* 0x0000640e01005387 */ /* 0x0003e20000100800 */
[----:B-----5:R-:W-:Y:S01]  /*397a0*/  @P5 FMUL R0, R0, 0.25 ;  /* 0x3e80000000005820 */ /* 0x020fe20000400000 */
[----:B0-----:R-:W-:Y:S02]  /*397b0*/  MOV R2, R14 ;  /* 0x0000000e00027202 */ /* 0x001fe40000000f00 */
[----:B-1----:R-:W2:Y:S04]  /*397c0*/  LDL.LU R14, [R1+0x1334] ;  /* 0x00133400010e7983 */ /* 0x002ea80000300800 */
[----:B------:R0:W-:Y:S04]  /*397d0*/  STL [R1+0x6c], R0 ;  /* 0x00006c0001007387 */ /* 0x0001e80000100800 */
[----:B0-----:R-:W5:Y:S01]  /*397e0*/  LDL.LU R0, [R1+0x1330] ;  /* 0x0013300001007983 */ /* 0x001f620000300800 */
[----:B---3--:R-:W-:-:S05]  /*397f0*/  @P5 FMUL R3, R3, 0.25 ;  /* 0x3e80000003035820 */ /* 0x008fca0000400000 */
[----:B------:R0:W-:Y:S04]  /*39800*/  STL [R1+0x70], R3 ;  /* 0x0000700301007387 */ /* 0x0001e80000100800 */
[----:B0-----:R-:W3:Y:S01]  /*39810*/  LDL.LU R3, [R1+0x132c] ;  /* 0x00132c0001037983 */ /* 0x001ee20000300800 */
[----:B----4-:R-:W-:Y:S02]  /*39820*/  @P5 FMUL R15, R15, 0.25 ;  /* 0x3e8000000f0f5820 */ /* 0x010fe40000400000 */
[----:B-----5:R-:W-:-:S05]  /*39830*/  @P5 FMUL R0, R0, 0.25 ;  /* 0x3e80000000005820 */ /* 0x020fca0000400000 */
[----:B------:R0:W-:Y:S04]  /*39840*/  STL [R1+0x12c0], R0 ;  /* 0x0012c00001007387 */ /* 0x0001e80000100800 */
[----:B------:R1:W-:Y:S01]  /*39850*/  @P5 STL [R1+0x74], R15 ;  /* 0x0000740f01005387 */ /* 0x0003e20000100800 */
[----:B0-----:R-:W-:-:S03]  /*39860*/  MOV R0, R15 ;  /* 0x0000000f00007202 */ /* 0x001fc60000000f00 */
[----:B-1----:R-:W4:Y:S01]  /*39870*/  LDL.LU R15, [R1+0x1328] ;  /* 0x00132800010f7983 */ /* 0x002f220000300800 */
[----:B---3--:R-:W-:-:S05]  /*39880*/  @P5 FMUL R3, R3, 0.25 ;  /* 0x3e80000003035820 */ /* 0x008fca0000400000 */
[----:B------:R0:W-:Y:S04]  /*39890*/  STL [R1+0x7c], R3 ;  /* 0x00007c0301007387 */ /* 0x0001e80000100800 */
[----:B0-----:R-:W3:Y:S01]  /*398a0*/  LDL.LU R3, [R1+0x1324] ;  /* 0x0013240001037983 */ /* 0x001ee20000300800 */
[----:B------:R-:W-:Y:S02]  /*398b0*/  @P5 FMUL R20, R20, 0.25 ;  /* 0x3e80000014145820 */ /* 0x000fe40000400000 */
[----:B------:R-:W-:Y:S02]  /*398c0*/  @P5 FMUL R19, R19, 0.25 ;  /* 0x3e80000013135820 */ /* 0x000fe40000400000 */
[----:B------:R-:W-:Y:S02]  /*398d0*/  @P5 FMUL R18, R18, 0.25 ;  /* 0x3e80000012125820 */ /* 0x000fe40000400000 */
[----:B------:R-:W-:-:S02]  /*398e0*/  @P5 FMUL R17, R17, 0.25 ;  /* 0x3e80000011115820 */ /* 0x000fc40000400000 */
[----:B------:R-:W-:Y:S02]  /*398f0*/  @P5 FMUL R21, R21, 0.25 ;  /* 0x3e80000015155820 */ /* 0x000fe40000400000 */
[----:B---3--:R-:W-:-:S05]  /*39900*/  @P5 FMUL R3, R3, 0.25 ;  /* 0x3e80000003035820 */ /* 0x008fca0000400000 */
[----:B------:R0:W-:Y:S04]  /*39910*/  STL [R1+0x12bc], R3 ;  /* 0x0012bc0301007387 */ /* 0x0001e80000100800 */
[----:B0-----:R-:W3:Y:S04]  /*39920*/  LDL R3, [R1+0x98] ;  /* 0x0000980001037983 */ /* 0x001ee80000100800 */
[----:B------:R0:W-:Y:S04]  /*39930*/  @P5 STL [R1+0x84], R20 ;  /* 0x0000841401005387 */ /* 0x0001e80000100800 */
[----:B0-----:R-:W5:Y:S04]  /*39940*/  LDL.LU R20, [R1+0x1320] ;  /* 0x0013200001147983 */ /* 0x001f680000300800 */
[----:B------:R0:W-:Y:S04]  /*39950*/  @P5 STL [R1+0x88], R19 ;  /* 0x0000881301005387 */ /* 0x0001e80000100800 */
[----:B0-----:R-:W2:Y:S04]  /*39960*/  LDL.LU R19, [R1+0x131c] ;  /* 0x00131c0001137983 */ /* 0x001ea80000300800 */
[----:B------:R0:W-:Y:S04]  /*39970*/  @P5 STL [R1+0x8c], R18 ;  /* 0x00008c1201005387 */ /* 0x0001e80000100800 */
[----:B0-----:R-:W2:Y:S04]  /*39980*/  LDL.LU R18, [R1+0x1318] ;  /* 0x0013180001127983 */ /* 0x001ea80000300800 */
[----:B------:R0:W-:Y:S04]  /*39990*/  @P5 STL [R1+0x90], R17 ;  /* 0x0000901101005387 */ /* 0x0001e80000100800 */
[----:B0-----:R-:W2:Y:S04]  /*399a0*/  LDL.LU R17, [R1+0x1314] ;  /* 0x0013140001117983 */ /* 0x001ea80000300800 */
[----:B------:R0:W-:Y:S04]  /*399b0*/  @P5 STL [R1+0x94], R21 ;  /* 0x0000941501005387 */ /* 0x0001e80000100800 */
[----:B0-----:R-:W2:Y:S01]  /*399c0*/  LDL.LU R21, [R1+0x1310] ;  /* 0x0013100001157983 */ /* 0x001ea20000300800 */
[----:B---3--:R-:W-:-:S05]  /*399d0*/  @P5 FMUL R3, R3, 0.25 ;  /* 0x3e80000003035820 */ /* 0x008fca0000400000 */
[----:B------:R0:W-:Y:S04]  /*399e0*/  @P5 STL [R1+0x98], R3 ;  /* 0x0000980301005387 */ /* 0x0001e80000100800 */
[----:B0-----:R-:W3:Y:S01]  /*399f0*/  LDL R3, [R1+0x20] ;  /* 0x0000200001037983 */ /* 0x001ee20000100800 */
[----:B--2---:R-:W-:-:S05]  /*39a00*/  @P5 FMUL R21, R21, 0.25 ;  /* 0x3e80000015155820 */ /* 0x004fca0000400000 */
[----:B------:R0:W-:Y:S02]  /*39a10*/  STL [R1+0x12e0], R21 ;  /* 0x0012e01501007387 */ /* 0x0001e40000100800 */
[----:B0-----:R-:W-:Y:S02]  /*39a20*/  IMAD.MOV.U32 R21, RZ, RZ, R16 ;  /* 0x000000ffff157224 */ /* 0x001fe400078e0010 */
[----:B------:R-:W2:Y:S01]  /*39a30*/  LDL.LU R16, [R1+0x130c] ;  /* 0x00130c0001107983 */ /* 0x000ea20000300800 */
[----:B------:R-:W-:Y:S02]  /*39a40*/  @!P6 FMUL R17, R17, 16777216 ;  /* 0x4b8000001111e820 */ /* 0x000fe40000400000 */
[----:B------:R-:W-:Y:S02]  /*39a50*/  @!P6 FMUL R18, R18, 16777216 ;  /* 0x4b8000001212e820 */ /* 0x000fe40000400000 */
[----:B------:R-:W-:Y:S01]  /*39a60*/  @!P6 FMUL R19, R19, 16777216 ;  /* 0x4b8000001313e820 */ /* 0x000fe20000400000 */
[----:B------:R0:W-:Y:S01]  /*39a70*/  STL [R1+0x12a4], R17 ;  /* 0x0012a41101007387 */ /* 0x0001e20000100800 */
[----:B-----5:R-:W-:-:S02]  /*39a80*/  @!P6 FMUL R20, R20, 16777216 ;  /* 0x4b8000001414e820 */ /* 0x020fc40000400000 */
[----:B------:R-:W-:Y:S02]  /*39a90*/  @P5 FMUL R13, R13, 0.25 ;  /* 0x3e8000000d0d5820 */ /* 0x000fe40000400000 */
[----:B----4-:R-:W-:Y:S01]  /*39aa0*/  @!P6 FMUL R15, R15, 16777216 ;  /* 0x4b8000000f0fe820 */ /* 0x010fe20000400000 */
[----:B0-----:R-:W4:Y:S04]  /*39ab0*/  LDL R17, [R1+0x24] ;  /* 0x0000240001117983 */ /* 0x001f280000100800 */
[----:B------:R0:W-:Y:S01]  /*39ac0*/  STL [R1+0x12a8], R18 ;  /* 0x0012a81201007387 */ /* 0x0001e20000100800 */
[----:B------:R-:W-:Y:S02]  /*39ad0*/  @P5 FMUL R12, R12, 0.25 ;  /* 0x3e8000000c0c5820 */ /* 0x000fe40000400000 */
[----:B------:R-:W-:Y:S01]  /*39ae0*/  @!P6 FMUL R14, R14, 16777216 ;  /* 0x4b8000000e0ee820 */ /* 0x000fe20000400000 */
[----:B0-----:R-:W5:Y:S04]  /*39af0*/  LDL R18, [R1+0x1c] ;  /* 0x00001c0001127983 */ /* 0x001f680000100800 */
[----:B------:R0:W-:Y:S01]  /*39b00*/  STL [R1+0x12ac], R19 ;  /* 0x0012ac1301007387 */ /* 0x0001e20000100800 */
[----:B------:R-:W-:-:S02]  /*39b10*/  @!P6 FMUL R13, R13, 16777216 ;  /* 0x4b8000000d0de820 */ /* 0x000fc40000400000 */
[----:B------:R-:W-:Y:S01]  /*39b20*/  @!P6 FMUL R12, R12, 16777216 ;  /* 0x4b8000000c0ce820 */ /* 0x000fe20000400000 */
[----:B0-----:R-:W3:Y:S04]  /*39b30*/  LDL R19, [R1+0x18] ;  /* 0x0000180001137983 */ /* 0x001ee80000100800 */
[----:B------:R0:W-:Y:S04]  /*39b40*/  STL [R1+0x12b0], R20 ;  /* 0x0012b01401007387 */ /* 0x0001e80000100800 */
[----:B0-----:R-:W3:Y:S01]  /*39b50*/  LDL R20, [R1+0x14] ;  /* 0x0000140001147983 */ /* 0x001ee20000100800 */
[----:B--2---:R-:W-:-:S05]  /*39b60*/  @!P6 FMUL R16, R16, 16777216 ;  /* 0x4b8000001010e820 */ /* 0x004fca0000400000 */
[----:B------:R0:W-:Y:S04]  /*39b70*/  STL [R1+0x12b4], R16 ;  /* 0x0012b41001007387 */ /* 0x0001e80000100800 */
[----:B0-----:R-:W2:Y:S04]  /*39b80*/  LDL R16, [R1+0x10] ;  /* 0x0000100001107983 */ /* 0x001ea80000100800 */
[----:B------:R0:W-:Y:S04]  /*39b90*/  STL [R1+0x12b8], R15 ;  /* 0x0012b80f01007387 */ /* 0x0001e80000100800 */
[----:B0-----:R-:W2:Y:S04]  /*39ba0*/  LDL R15, [R1+0xc] ;  /* 0x00000c00010f7983 */ /* 0x001ea80000100800 */
[----:B------:R0:W-:Y:S04]  /*39bb0*/  STL [R1+0x12c4], R14 ;  /* 0x0012c40e01007387 */ /* 0x0001e80000100800 */
[----:B0-----:R-:W2:Y:S04]  /*39bc0*/  LDL R14, [R1+0x8] ;  /* 0x00000800010e7983 */ /* 0x001ea80000100800 */
[----:B------:R0:W-:Y:S04]  /*39bd0*/  STL [R1+0x12c8], R13 ;  /* 0x0012c80d01007387 */ /* 0x0001e80000100800 */
[----:B0-----:R-:W2:Y:S04]  /*39be0*/  LDL R13, [R1+0x4] ;  /* 0x00000400010d7983 */ /* 0x001ea80000100800 */
[----:B------:R0:W-:Y:S04]  /*39bf0*/  STL [R1+0x12d0], R12 ;  /* 0x0012d00c01007387 */ /* 0x0001e80000100800 */
[----:B0-----:R-:W2:Y:S01]  /*39c00*/  LDL R12, [R1] ;  /* 0x00000000010c7983 */ /* 0x001ea20000100800 */
        /* <DEDUP_REMOVED lines=33> */
[----:B------:R-:W-:Y:S04]  /*39e20*/  STL [R1+0x12f4], R4 ;  /* 0x0012f40401007387 */ /* 0x000fe80000100800 */
[----:B------:R-:W-:Y:S04]  /*39e30*/  STL [R1+0x12f8], R22 ;  /* 0x0012f81601007387 */ /* 0x000fe80000100800 */
[----:B------:R-:W-:Y:S04]  /*39e40*/  STL [R1+0x12fc], R23 ;  /* 0x0012fc1701007387 */ /* 0x000fe80000100800 */
[----:B------:R-:W-:Y:S04]  /*39e50*/  STL [R1+0x1300], R24 ;  /* 0x0013001801007387 */ /* 0x000fe80000100800 */
[----:B------:R-:W-:Y:S04]  /*39e60*/  STL [R1+0x1304], R25 ;  /* 0x0013041901007387 */ /* 0x000fe80000100800 */
[----:B------:R0:W-:Y:S01]  /*39e70*/  STL [R1+0x1308], R26 ;  /* 0x0013081a01007387 */ /* 0x0001e20000100800 */
[----:B---3--:R-:W-:-:S02]  /*39e80*/  @!P6 FMUL R20, R20, 16777216 ;  /* 0x4b8000001414e820 */ /* 0x008fc40000400000 */
[----:B------:R-:W-:Y:S02]  /*39e90*/  @!P6 FMUL R19, R19, 16777216 ;  /* 0x4b8000001313e820 */ /* 0x000fe40000400000 */
[----:B-----5:R-:W-:Y:S02]  /*39ea0*/  @!P6 FMUL R18, R18, 16777216 ;  /* 0x4b8000001212e820 */ /* 0x020fe40000400000 */
[----:B------:R-:W-:Y:S02]  /*39eb0*/  @!P6 FMUL R3, R3, 16777216 ;  /* 0x4b8000000303e820 */ /* 0x000fe40000400000 */
[----:B----4-:R-:W-:Y:S02]  /*39ec0*/  @!P6 FMUL R17, R17, 16777216 ;  /* 0x4b8000001111e820 */ /* 0x010fe40000400000 */
[----:B--2---:R-:W-:Y:S02]  /*39ed0*/  @!P6 FMUL R16, R16, 16777216 ;  /* 0x4b8000001010e820 */ /* 0x004fe40000400000 */
[----:B------:R-:W-:-:S02]  /*39ee0*/  @!P6 FMUL R15, R15, 16777216 ;  /* 0x4b8000000f0fe820 */ /* 0x000fc40000400000 */
[----:B------:R-:W-:Y:S02]  /*39ef0*/  @!P6 FMUL R14, R14, 16777216 ;  /* 0x4b8000000e0ee820 */ /* 0x000fe40000400000 */
[----:B------:R-:W-:Y:S02]  /*39f00*/  @!P6 FMUL R13, R13, 16777216 ;  /* 0x4b8000000d0de820 */ /* 0x000fe40000400000 */
[----:B------:R-:W-:-:S05]  /*39f10*/  @!P6 FMUL R12, R12, 16777216 ;  /* 0x4b8000000c0ce820 */ /* 0x000fca0000400000 */
[----:B------:R1:W-:Y:S04]  /*39f20*/  @!P6 STL [R1], R12 ;  /* 0x0000000c0100e387 */ /* 0x0003e80000100800 */
[----:B------:R2:W-:Y:S04]  /*39f30*/  @!P6 STL [R1+0x4], R13 ;  /* 0x0000040d0100e387 */ /* 0x0005e80000100800 */
[----:B0-----:R-:W3:Y:S04]  /*39f40*/  LDL R26, [R1+0x28] ;  /* 0x00002800011a7983 */ /* 0x001ee80000100800 */
[----:B------:R0:W-:Y:S04]  /*39f50*/  @!P6 STL [R1+0x8], R14 ;  /* 0x0000080e0100e387 */ /* 0x0001e80000100800 */
[----:B------:R-:W4:Y:S04]  /*39f60*/  LDL R25, [R1+0x2c] ;  /* 0x00002c0001197983 */ /* 0x000f280000100800 */
[----:B------:R5:W-:Y:S04]  /*39f70*/  @!P6 STL [R1+0xc], R15 ;  /* 0x00000c0f0100e387 */ /* 0x000be80000100800 */
[----:B------:R-:W4:Y:S04]  /*39f80*/  LDL R24, [R1+0x30] ;  /* 0x0000300001187983 */ /* 0x000f280000100800 */
[----:B------:R0:W-:Y:S04]  /*39f90*/  @!P6 STL [R1+0x10], R16 ;  /* 0x000010100100e387 */ /* 0x0001e80000100800 */
[----:B------:R-:W4:Y:S04]  /*39fa0*/  LDL R23, [R1+0x34] ;  /* 0x0000340001177983 */ /* 0x000f280000100800 */
        /* <DEDUP_REMOVED lines=9> */
[----:B------:R-:W-:Y:S04]  /*3a040*/  @!P6 STL [R1+0x14], R20 ;  /* 0x000014140100e387 */ /* 0x000fe80000100800 */
[----:B-1----:R-:W4:Y:S04]  /*3a050*/  LDL R12, [R1+0x60] ;  /* 0x00006000010c7983 */ /* 0x002f280000100800 */
[----:B------:R-:W-:Y:S04]  /*3a060*/  @!P6 STL [R1+0x18], R19 ;  /* 0x000018130100e387 */ /* 0x000fe80000100800 */
[----:B--2---:R-:W2:Y:S04]  /*3a070*/  LDL R13, [R1+0x6c] ;  /* 0x00006c00010d7983 */ /* 0x004ea80000100800 */
[----:B0-----:R-:W2:Y:S04]  /*3a080*/  LDL R14, [R1+0x70] ;  /* 0x00007000010e7983 */ /* 0x001ea80000100800 */
[----:B------:R-:W-:Y:S04]  /*3a090*/  @!P6 STL [R1+0x1c], R18 ;  /* 0x00001c120100e387 */ /* 0x000fe80000100800 */
[----:B------:R0:W-:Y:S04]  /*3a0a0*/  @!P6 STL [R1+0x20], R3 ;  /* 0x000020030100e387 */ /* 0x0001e80000100800 */
[----:B-----5:R-:W5:Y:S04]  /*3a0b0*/  LDL R15, [R1+0x84] ;  /* 0x00008400010f7983 */ /* 0x020f680000100800 */
[----:B------:R-:W2:Y:S04]  /*3a0c0*/  LDL R16, [R1+0x88] ;  /* 0x0000880001107983 */ /* 0x000ea80000100800 */
[----:B0-----:R-:W2:Y:S04]  /*3a0d0*/  LDL R3, [R1+0x7c] ;  /* 0x00007c0001037983 */ /* 0x001ea80000100800 */
[----:B------:R-:W2:Y:S04]  /*3a0e0*/  LDL R20, [R1+0x8c] ;  /* 0x00008c0001147983 */ /* 0x000ea80000100800 */
[----:B------:R0:W-:Y:S04]  /*3a0f0*/  @!P6 STL [R1+0x24], R17 ;  /* 0x000024110100e387 */ /* 0x0001e80000100800 */
[----:B------:R-:W2:Y:S04]  /*3a100*/  LDL R19, [R1+0x90] ;  /* 0x0000900001137983 */ /* 0x000ea80000100800 */
[----:B------:R-:W2:Y:S04]  /*3a110*/  LDL R18, [R1+0x94] ;  /* 0x0000940001127983 */ /* 0x000ea80000100800 */
[----:B0-----:R-:W2:Y:S01]  /*3a120*/  LDL R17, [R1+0x98] ;  /* 0x0000980001117983 */ /* 0x001ea20000100800 */
[----:B------:R-:W-:-:S02]  /*3a130*/  @!P6 FMUL R21, R21, 16777216 ;  /* 0x4b8000001515e820 */ /* 0x000fc40000400000 */
[----:B------:R-:W-:Y:S02]  /*3a140*/  @!P6 FMUL R2, R2, 16777216 ;  /* 0x4b8000000202e820 */ /* 0x000fe40000400000 */
[----:B------:R-:W-:Y:S02]  /*3a150*/  @!P6 FMUL R0, R0, 16777216 ;  /* 0x4b8000000000e820 */ /* 0x000fe40000400000 */
[----:B---3--:R-:W-:-:S05]  /*3a160*/  @!P6 FMUL R26, R26, 16777216 ;  /* 0x4b8000001a1ae820 */ /* 0x008fca0000400000 */
[----:B------:R0:W-:Y:S01]  /*3a170*/  @!P6 STL [R1+0x28], R26 ;  /* 0x0000281a0100e387 */ /* 0x0001e20000100800 */
[----:B----4-:R-:W-:-:S03]  /*3a180*/  @!P6 FMUL R25, R25, 16777216 ;  /* 0x4b8000001919e820 */ /* 0x010fc60000400000 */
[----:B0-----:R-:W3:Y:S01]  /*3a190*/  LDL.LU R26, [R1+0x1308] ;  /* 0x00130800011a7983 */ /* 0x001ee20000300800 */
[----:B------:R-:W-:-:S03]  /*3a1a0*/  @!P6 FMUL R24, R24, 16777216 ;  /* 0x4b8000001818e820 */ /* 0x000fc60000400000 */
[----:B------:R0:W-:Y:S01]  /*3a1b0*/  @!P6 STL [R1+0x2c], R25 ;  /* 0x00002c190100e387 */ /* 0x0001e20000100800 */
[----:B------:R-:W-:Y:S02]  /*3a1c0*/  @!P6 FMUL R23, R23, 16777216 ;  /* 0x4b8000001717e820 */ /* 0x000fe40000400000 */
[----:B------:R-:W-:Y:S01]  /*3a1d0*/  @!P6 FMUL R22, R22, 16777216 ;  /* 0x4b8000001616e820 */ /* 0x000fe20000400000 */
[----:B0-----:R-:W4:Y:S01]  /*3a1e0*/  LDL.LU R25, [R1+0x1304] ;  /* 0x0013040001197983 */ /* 0x001f220000300800 */
[----:B------:R-:W-:-:S03]  /*3a1f0*/  @!P6 FMUL R4, R4, 16777216 ;  /* 0x4b8000000404e820 */ /* 0x000fc60000400000 */
[----:B------:R0:W-:Y:S01]  /*3a200*/  @!P6 STL [R1+0x30], R24 ;  /* 0x000030180100e387 */ /* 0x0001e20000100800 */
[----:B------:R-:W-:-:S03]  /*3a210*/  @!P6 FMUL R5, R5, 16777216 ;  /* 0x4b8000000505e820 */ /* 0x000fc60000400000 */
[----:B0-----:R-:W3:Y:S01]  /*3a220*/  LDL.LU R24, [R1+0x1300] ;  /* 0x0013000001187983 */ /* 0x001ee20000300800 */
[----:B------:R-:W-:-:S03]  /*3a230*/  @!P6 FMUL R6, R6, 16777216 ;  /* 0x4b8000000606e820 */ /* 0x000fc60000400000 */
[----:B------:R0:W-:Y:S01]  /*3a240*/  @!P6 STL [R1+0x34], R23 ;  /* 0x000034170100e387 */ /* 0x0001e20000100800 */
[----:B------:R-:W-:Y:S02]  /*3a250*/  @!P6 FMUL R7, R7, 16777216 ;  /* 0x4b8000000707e820 */ /* 0x000fe40000400000 */
[----:B------:R-:W-:Y:S01]  /*3a260*/  @!P6 FMUL R8, R8, 16777216 ;  /* 0x4b8000000808e820 */ /* 0x000fe20000400000 */
[----:B0-----:R-:W3:Y:S04]  /*3a270*/  LDL.LU R23, [R1+0x12fc] ;  /* 0x0012fc0001177983 */ /* 0x001ee80000300800 */
[----:B------:R0:W-:Y:S01]  /*3a280*/  @!P6 STL [R1+0x38], R22 ;  /* 0x000038160100e387 */ /* 0x0001e20000100800 */
[----:B------:R-:W-:-:S03]  /*3a290*/  @!P6 FMUL R9, R9, 16777216 ;  /* 0x4b8000000909e820 */ /* 0x000fc60000400000 */
        /* <DEDUP_REMOVED lines=10> */
[----:B------:R0:W-:Y:S04]  /*3a340*/  @!P6 STL [R1+0x48], R7 ;  /* 0x000048070100e387 */ /* 0x0001e80000100800 */
[----:B0-----:R-:W3:Y:S04]  /*3a350*/  LDL.LU R7, [R1+0x12e8] ;  /* 0x0012e80001077983 */ /* 0x001ee80000300800 */
[----:B------:R0:W-:Y:S01]  /*3a360*/  @!P6 STL [R1+0x4c], R8 ;  /* 0x00004c080100e387 */ /* 0x0001e20000100800 */
[----:B--2---:R-:W-:-:S03]  /*3a370*/  @!P6 FMUL R13, R13, 16777216 ;  /* 0x4b8000000d0de820 */ /* 0x004fc60000400000 */
[----:B0-----:R-:W2:Y:S04]  /*3a380*/  LDL.LU R8, [R1+0x12e4] ;  /* 0x0012e40001087983 */ /* 0x001ea80000300800 */
[----:B------:R0:W-:Y:S01]  /*3a390*/  @!P6 STL [R1+0x50], R21 ;  /* 0x000050150100e387 */ /* 0x0001e20000100800 */
[----:B------:R-:W-:-:S03]  /*3a3a0*/  @!P6 FMUL R14, R14, 16777216 ;  /* 0x4b8000000e0ee820 */ /* 0x000fc60000400000 */
[----:B0-----:R-:W2:Y:S04]  /*3a3b0*/  LDL.LU R21, [R1+0x12e0] ;  /* 0x0012e00001157983 */ /* 0x001ea80000300800 */
[----:B------:R0:W-:Y:S04]  /*3a3c0*/  @!P6 STL [R1+0x54], R9 ;  /* 0x000054090100e387 */ /* 0x0001e80000100800 */
[----:B0-----:R-:W3:Y:S04]  /*3a3d0*/  LDL.LU R9, [R1+0x12dc] ;  /* 0x0012dc0001097983 */ /* 0x001ee80000300800 */
[----:B------:R0:W-:Y:S01]  /*3a3e0*/  @!P6 STL [R1+0x58], R10 ;  /* 0x0000580a0100e387 */ /* 0x0001e20000100800 */
[----:B------:R-:W-:-:S03]  /*3a3f0*/  @!P6 FMUL R3, R3, 16777216 ;  /* 0x4b8000000303e820 */ /* 0x000fc60000400000 */
[----:B0-----:R-:W3:Y:S04]  /*3a400*/  LDL.LU R10, [R1+0x12d8] ;  /* 0x0012d800010a7983 */ /* 0x001ee80000300800 */
[----:B------:R0:W-:Y:S01]  /*3a410*/  @!P6 STL [R1+0x5c], R11 ;  /* 0x00005c0b0100e387 */ /* 0x0001e20000100800 */
[----:B-----5:R-:W-:-:S03]  /*3a420*/  @!P6 FMUL R15, R15, 16777216 ;  /* 0x4b8000000f0fe820 */ /* 0x020fc60000400000 */
[----:B0-----:R-:W5:Y:S04]  /*3a430*/  LDL.LU R11, [R1+0x12d4] ;  /* 0x0012d400010b7983 */ /* 0x001f680000300800 */
[----:B------:R0:W-:Y:S01]  /*3a440*/  @!P6 STL [R1+0x60], R12 ;  /* 0x0000600c0100e387 */ /* 0x0001e20000100800 */
[----:B------:R-:W-:-:S03]  /*3a450*/  @!P6 FMUL R16, R16, 16777216 ;  /* 0x4b8000001010e820 */ /* 0x000fc60000400000 */
[----:B0-----:R-:W3:Y:S04]  /*3a460*/  LDL.LU R12, [R1+0x12d0] ;  /* 0x0012d000010c7983 */ /* 0x001ee80000300800 */
[----:B------:R0:W-:Y:S01]  /*3a470*/  @!P6 STL [R1+0x64], R2 ;  /* 0x000064020100e387 */ /* 0x0001e20000100800 */
[----:B------:R-:W-:-:S03]  /*3a480*/  @!P6 FMUL R20, R20, 16777216 ;  /* 0x4b8000001414e820 */ /* 0x000fc60000400000 */
[----:B0-----:R-:W4:Y:S04]  /*3a490*/  LDL.LU R2, [R1+0x12cc] ;  /* 0x0012cc0001027983 */ /* 0x001f280000300800 */
        /* <DEDUP_REMOVED lines=9> */
[----:B------:R0:W-:Y:S04]  /*3a530*/  @!P6 STL [R1+0x7c], R3 ;  /* 0x00007c030100e387 */ /* 0x0001e80000100800 */
        /* <DEDUP_REMOVED lines=12> */
[----:B0-----:R-:W4:Y:S01]  /*3a600*/  LDL.LU R17, [R1+0x12a4] ;  /* 0x0012a40001117983 */ /* 0x001f220000300800 */
[----:B--2---:R-:W-:-:S06]  /*3a610*/  @!P6 FMUL R21, R21, 16777216 ;  /* 0x4b8000001515e820 */ /* 0x004fcc0000400000 */
[----:B------:R-:W5:Y:S02]  /*3a620*/  MUFU.RCP R21, R21 ;  /* 0x0000001500157308 */ /* 0x000f640000001000 */
[C---:B-----5:R-:W-:Y:S02]  /*3a630*/  FMUL R11, R21.reuse, R11 ;  /* 0x0000000b150b7220 */ /* 0x060fe40000400000 */
[C---:B---3--:R-:W-:Y:S02]  /*3a640*/  FMUL R12, R21.reuse, R12 ;  /* 0x0000000c150c7220 */ /* 0x048fe40000400000 */
[C---:B----4-:R-:W-:Y:S02]  /*3a650*/  FMUL R13, R21.reuse, R13 ;  /* 0x0000000d150d7220 */ /* 0x050fe40000400000 */
[C---:B------:R-:W-:Y:S02]  /*3a660*/  FMUL R14, R21.reuse, R14 ;  /* 0x0000000e150e7220 */ /* 0x040fe40000400000 */
[----:B------:R-:W-:-:S02]  /*3a670*/  FMUL R15, R21, R15 ;  /* 0x0000000f150f7220 */ /* 0x000fc40000400000 */
[C---:B------:R-:W-:Y:S02]  /*3a680*/  FMUL R16, R21.reuse, R16 ;  /* 0x0000001015107220 */ /* 0x040fe40000400000 */
[----:B------:R-:W-:-:S05]  /*3a690*/  FMUL R17, R21, R17 ;  /* 0x0000001115117220 */ /* 0x000fca0000400000 */
[----:B------:R0:W-:Y:S02]  /*3a6a0*/  STL [R1+0x290], R17 ;  /* 0x0002901101007387 */ /* 0x0001e40000100800 */
[C---:B0-----:R-:W-:Y:S02]  /*3a6b0*/  FMUL R17, R21.reuse, R18 ;  /* 0x0000001215117220 */ /* 0x041fe40000400000 */
[----:B------:R-:W-:-:S03]  /*3a6c0*/  FMUL R18, R21, R19 ;  /* 0x0000001315127220 */ /* 0x000fc60000400000 */
[----:B------:R0:W-:Y:S04]  /*3a6d0*/  STL [R1+0x288], R17 ;  /* 0x0002881101007387 */ /* 0x0001e80000100800 */
[----:B------:R-:W-:Y:S01]  /*3a6e0*/  STL [R1+0x280], R18 ;  /* 0x0002801201007387 */ /* 0x000fe20000100800 */
[----:B0-----:R-:W-:-:S05]  /*3a6f0*/  FMUL R17, R21, R20 ;  /* 0x0000001415117220 */ /* 0x001fca0000400000 */
[----:B------:R-:W-:Y:S04]  /*3a700*/  STL [R1+0x278], R17 ;  /* 0x0002781101007387 */ /* 0x000fe80000100800 */
[----:B------:R-:W-:Y:S04]  /*3a710*/  STL [R1+0x274], R16 ;  /* 0x0002741001007387 */ /* 0x000fe80000100800 */
[----:B------:R0:W-:Y:S04]  /*3a720*/  STL [R1+0x26c], R15 ;  /* 0x00026c0f01007387 */ /* 0x0001e80000100800 */
[----:B------:R-:W-:Y:S04]  /*3a730*/  STL [R1+0x264], R14 ;  /* 0x0002640e01007387 */ /* 0x000fe80000100800 */
[----:B------:R-:W-:Y:S04]  /*3a740*/  STL [R1+0x260], R13 ;  /* 0x0002600d01007387 */ /* 0x000fe80000100800 */
[----:B0-----:R-:W2:Y:S04]  /*3a750*/  LDL.LU R15, [R1] ;  /* 0x00000000010f7983 */ /* 0x001ea80000300800 */
[----:B------:R0:W-:Y:S04]  /*3a760*/  STL [R1+0x234], R12 ;  /* 0x0002340c01007387 */ /* 0x0001e80000100800 */
[----:B------:R-:W3:Y:S04]  /*3a770*/  LDL.LU R16, [R1+0x4] ;  /* 0x0000040001107983 */ /* 0x000ee80000300800 */
[----:B------:R1:W-:Y:S01]  /*3a780*/  STL [R1+0x230], R11 ;  /* 0x0002300b01007387 */ /* 0x0003e20000100800 */
[----:B0-----:R-:W-:-:S03]  /*3a790*/  FMUL R12, R21, R10 ;  /* 0x0000000a150c7220 */ /* 0x001fc60000400000 */
[----:B------:R-:W4:Y:S01]  /*3a7a0*/  LDL.LU R20, [R1+0x8] ;  /* 0x0000080001147983 */ /* 0x000f220000300800 */
[C---:B------:R-:W-:Y:S02]  /*3a7b0*/  FMUL R10, R21.reuse, R8 ;  /* 0x00000008150a7220 */ /* 0x040fe40000400000 */
[C---:B------:R-:W-:Y:S01]  /*3a7c0*/  FMUL R8, R21.reuse, R6 ;  /* 0x0000000615087220 */ /* 0x040fe20000400000 */
[----:B------:R-:W5:Y:S01]  /*3a7d0*/  LDL.LU R19, [R1+0xc] ;  /* 0x00000c0001137983 */ /* 0x000f620000300800 */
[C---:B-1----:R-:W-:Y:S02]  /*3a7e0*/  FMUL R11, R21.reuse, R9 ;  /* 0x00000009150b7220 */ /* 0x042fe40000400000 */
[C---:B------:R-:W-:Y:S01]  /*3a7f0*/  FMUL R9, R21.reuse, R7 ;  /* 0x0000000715097220 */ /* 0x040fe20000400000 */
[----:B------:R-:W5:Y:S01]  /*3a800*/  LDL.LU R17, [R1+0x10] ;  /* 0x0000100001117983 */ /* 0x000f620000300800 */
[C---:B------:R-:W-:Y:S02]  /*3a810*/  FMUL R7, R21.reuse, R5 ;  /* 0x0000000515077220 */ /* 0x040fe40000400000 */
[C---:B------:R-:W-:Y:S01]  /*3a820*/  FMUL R6, R21.reuse, R4 ;  /* 0x0000000415067220 */ /* 0x040fe20000400000 */
[----:B------:R-:W-:Y:S01]  /*3a830*/  STL [R1+0x22c], R12 ;  /* 0x00022c0c01007387 */ /* 0x000fe20000100800 */
[----:B------:R-:W-:-:S03]  /*3a840*/  FMUL R5, R21, R22 ;  /* 0x0000001615057220 */ /* 0x000fc60000400000 */
[----:B------:R0:W-:Y:S01]  /*3a850*/  STL [R1+0x228], R11 ;  /* 0x0002280b01007387 */ /* 0x0001e20000100800 */
[----:B------:R-:W-:-:S03]  /*3a860*/  FMUL R4, R21, R23 ;  /* 0x0000001715047220 */ /* 0x000fc60000400000 */
[----:B------:R-:W-:Y:S04]  /*3a870*/  STL [R1+0x224], R10 ;  /* 0x0002240a01007387 */ /* 0x000fe80000100800 */
[----:B------:R-:W-:Y:S04]  /*3a880*/  STL [R1+0x220], R9 ;  /* 0x0002200901007387 */ /* 0x000fe80000100800 */
[----:B------:R-:W-:Y:S04]  /*3a890*/  STL [R1+0x21c], R8 ;  /* 0x00021c0801007387 */ /* 0x000fe80000100800 */
[----:B------:R-:W-:Y:S04]  /*3a8a0*/  STL [R1+0x218], R7 ;  /* 0x0002180701007387 */ /* 0x000fe80000100800 */
[----:B------:R-:W-:Y:S04]  /*3a8b0*/  STL [R1+0x1f4], R6 ;  /* 0x0001f40601007387 */ /* 0x000fe80000100800 */
[----:B------:R-:W5:Y:S04]  /*3a8c0*/  LDL.LU R23, [R1+0x14] ;  /* 0x0000140001177983 */ /* 0x000f680000300800 */
[----:B------:R-:W-:Y:S04]  /*3a8d0*/  STL [R1+0x1f0], R5 ;  /* 0x0001f00501007387 */ /* 0x000fe80000100800 */
[----:B------:R-:W5:Y:S04]  /*3a8e0*/  LDL.LU R22, [R1+0x18] ;  /* 0x0000180001167983 */ /* 0x000f680000300800 */
[----:B------:R1:W-:Y:S01]  /*3a8f0*/  STL [R1+0x1ec], R4 ;  /* 0x0001ec0401007387 */ /* 0x0003e20000100800 */
[----:B0-----:R-:W-:-:S03]  /*3a900*/  FMUL R11, R21, R24 ;  /* 0x00000018150b7220 */ /* 0x001fc60000400000 */
[----:B-1----:R-:W5:Y:S04]  /*3a910*/  LDL.LU R4, [R1+0x1c] ;  /* 0x00001c0001047983 */ /* 0x002f680000300800 */
[----:B------:R-:W5:Y:S04]  /*3a920*/  LDL.LU R5, [R1+0x20] ;  /* 0x0000200001057983 */ /* 0x000f680000300800 */
[----:B------:R-:W5:Y:S04]  /*3a930*/  LDL.LU R6, [R1+0x24] ;  /* 0x0000240001067983 */ /* 0x000f680000300800 */
[----:B------:R-:W5:Y:S04]  /*3a940*/  LDL.LU R7, [R1+0x28] ;  /* 0x0000280001077983 */ /* 0x000f680000300800 */
[----:B------:R-:W5:Y:S04]  /*3a950*/  LDL.LU R8, [R1+0x2c] ;  /* 0x00002c0001087983 */ /* 0x000f680000300800 */
[----:B------:R-:W5:Y:S04]  /*3a960*/  LDL.LU R18, [R1+0x30] ;  /* 0x0000300001127983 */ /* 0x000f680000300800 */
[----:B------:R-:W5:Y:S04]  /*3a970*/  LDL.LU R9, [R1+0x34] ;  /* 0x0000340001097983 */ /* 0x000f680000300800 */
[----:B------:R-:W5:Y:S04]  /*3a980*/  LDL.LU R10, [R1+0x38] ;  /* 0x00003800010a7983 */ /* 0x000f680000300800 */
[----:B------:R0:W-:Y:S04]  /*3a990*/  STL [R1+0x1e8], R11 ;  /* 0x0001e80b01007387 */ /* 0x0001e80000100800 */
[----:B0-----:R-:W5:Y:S01]  /*3a9a0*/  LDL.LU R11, [R1+0x3c] ;  /* 0x00003c00010b7983 */ /* 0x001f620000300800 */
[----:B------:R-:W-:-:S02]  /*3a9b0*/  @P5 FMUL R27, R27, 0.25 ;  /* 0x3e8000001b1b5820 */ /* 0x000fc40000400000 */
[----:B------:R-:W-:Y:S02]  /*3a9c0*/  @P5 FMUL R28, R28, 0.25 ;  /* 0x3e8000001c1c5820 */ /* 0x000fe40000400000 */
[----:B------:R-:W-:Y:S02]  /*3a9d0*/  @P5 FMUL R29, R29, 0.25 ;  /* 0x3e8000001d1d5820 */ /* 0x000fe40000400000 */
[----:B------:R-:W-:Y:S02]  /*3a9e0*/  @!P6 FMUL R27, R27, 16777216 ;  /* 0x4b8000001b1be820 */ /* 0x000fe40000400000 */
[C---:B------:R-:W-:Y:S02]  /*3a9f0*/  FMUL R13, R21.reuse, R25 ;  /* 0x00000019150d7220 */ /* 0x040fe40000400000 */
[----:B------:R-:W-:Y:S02]  /*3aa00*/  @!P6 FMUL R28, R28, 16777216 ;  /* 0x4b8000001c1ce820 */ /* 0x000fe40000400000 */
[----:B------:R-:W-:Y:S01]  /*3aa10*/  FMUL R14, R21, R26 ;  /* 0x0000001a150e7220 */ /* 0x000fe20000400000 */
[----:B------:R0:W-:Y:S01]  /*3aa20*/  STL [R1+0x1e4], R13 ;  /* 0x0001e40d01007387 */ /* 0x0001e20000100800 */
[----:B------:R-:W-:-:S02]  /*3aa30*/  @!P6 FMUL R29, R29, 16777216 ;  /* 0x4b8000001d1de820 */ /* 0x000fc40000400000 */
[C---:B------:R-:W-:Y:S01]  /*3aa40*/  FMUL R12, R21.reuse, R27 ;  /* 0x0000001b150c7220 */ /* 0x040fe20000400000 */
[----:B------:R1:W-:Y:S01]  /*3aa50*/  STL [R1+0x1e0], R14 ;  /* 0x0001e00e01007387 */ /* 0x0003e20000100800 */
[----:B0-----:R-:W-:-:S03]  /*3aa60*/  FMUL R13, R21, R28 ;  /* 0x0000001c150d7220 */ /* 0x001fc60000400000 */
[----:B------:R2:W-:Y:S01]  /*3aa70*/  STL [R1+0x1dc], R12 ;  /* 0x0001dc0c01007387 */ /* 0x0005e20000100800 */
[----:B-1----:R-:W-:-:S03]  /*3aa80*/  FMUL R14, R21, R29 ;  /* 0x0000001d150e7220 */ /* 0x002fc60000400000 */
[----:B------:R3:W-:Y:S04]  /*3aa90*/  STL [R1+0x1d8], R13 ;  /* 0x0001d80d01007387 */ /* 0x0007e80000100800 */
[----:B------:R4:W-:Y:S01]  /*3aaa0*/  STL [R1+0x1b4], R14 ;  /* 0x0001b40e01007387 */ /* 0x0009e20000100800 */
[----:B--2---:R-:W-:-:S05]  /*3aab0*/  FMUL R12, R21, R15 ;  /* 0x0000000f150c7220 */ /* 0x004fca0000400000 */
[----:B------:R5:W-:Y:S01]  /*3aac0*/  STL [R1+0x1b0], R12 ;  /* 0x0001b00c01007387 */ /* 0x000be20000100800 */
[----:B---3--:R-:W-:-:S05]  /*3aad0*/  FMUL R13, R21, R16 ;  /* 0x00000010150d7220 */ /* 0x008fca0000400000 */
[----:B------:R0:W-:Y:S01]  /*3aae0*/  STL [R1+0x1ac], R13 ;  /* 0x0001ac0d01007387 */ /* 0x0001e20000100800 */
[C---:B----4-:R-:W-:Y:S02]  /*3aaf0*/  FMUL R14, R21.reuse, R20 ;  /* 0x00000014150e7220 */ /* 0x050fe40000400000 */
[----:B-----5:R-:W-:-:S03]  /*3ab00*/  FMUL R12, R21, R19 ;  /* 0x00000013150c7220 */ /* 0x020fc60000400000 */
[----:B------:R-:W-:Y:S01]  /*3ab10*/  STL [R1+0x1a8], R14 ;  /* 0x0001a80e01007387 */ /* 0x000fe20000100800 */
[----:B0-----:R-:W-:-:S03]  /*3ab20*/  FMUL R13, R21, R17 ;  /* 0x00000011150d7220 */ /* 0x001fc60000400000 */
[----:B------:R-:W2:Y:S04]  /*3ab30*/  LDL.LU R24, [R1+0x40] ;  /* 0x0000400001187983 */ /* 0x000ea80000300800 */
[----:B------:R0:W-:Y:S04]  /*3ab40*/  STL [R1+0x1a4], R12 ;  /* 0x0001a40c01007387 */ /* 0x0001e80000100800 */
[----:B0-----:R-:W3:Y:S04]  /*3ab50*/  LDL.LU R12, [R1+0x44] ;  /* 0x00004400010c7983 */ /* 0x001ee80000300800 */
[----:B------:R0:W-:Y:S04]  /*3ab60*/  STL [R1+0x1a0], R13 ;  /* 0x0001a00d01007387 */ /* 0x0001e80000100800 */
[----:B0-----:R-:W4:Y:S01]  /*3ab70*/  LDL.LU R13, [R1+0x48] ;  /* 0x00004800010d7983 */ /* 0x001f220000300800 */
[----:B------:R-:W-:-:S03]  /*3ab80*/  FMUL R25, R21, R23 ;  /* 0x0000001715197220 */ /* 0x000fc60000400000 */
[----:B------:R-:W5:Y:S04]  /*3ab90*/  LDL.LU R14, [R1+0x4c] ;  /* 0x00004c00010e7983 */ /* 0x000f680000300800 */
[----:B------:R-:W5:Y:S01]  /*3aba0*/  LDL.LU R15, [R1+0x50] ;  /* 0x00005000010f7983 */ /* 0x000f620000300800 */
[----:B------:R-:W-:-:S03]  /*3abb0*/  FMUL R23, R21, R22 ;  /* 0x0000001615177220 */ /* 0x000fc60000400000 */
[----:B------:R-:W5:Y:S04]  /*3abc0*/  LDL.LU R16, [R1+0x54] ;  /* 0x0000540001107983 */ /* 0x000f680000300800 */
[----:B------:R-:W5:Y:S04]  /*3abd0*/  LDL.LU R20, [R1+0x58] ;  /* 0x0000580001147983 */ /* 0x000f680000300800 */
[----:B------:R-:W5:Y:S04]  /*3abe0*/  LDL.LU R19, [R1+0x5c] ;  /* 0x00005c0001137983 */ /* 0x000f680000300800 */
[----:B------:R-:W5:Y:S01]  /*3abf0*/  LDL.LU R17, [R1+0x60] ;  /* 0x0000600001117983 */ /* 0x000f620000300800 */
[----:B------:R-:W-:-:S02]  /*3ac00*/  FMUL R22, R21, R4 ;  /* 0x0000000415167220 */ /* 0x000fc40000400000 */
[C---:B------:R-:W-:Y:S01]  /*3ac10*/  FMUL R5, R21.reuse, R5 ;  /* 0x0000000515057220 */ /* 0x040fe20000400000 */
[----:B------:R-:W-:Y:S01]  /*3ac20*/  STL [R1+0x19c], R25 ;  /* 0x00019c1901007387 */ /* 0x000fe20000100800 */
[----:B------:R-:W-:-:S03]  /*3ac30*/  FMUL R4, R21, R6 ;  /* 0x0000000615047220 */ /* 0x000fc60000400000 */
[----:B------:R-:W-:Y:S01]  /*3ac40*/  STL [R1+0x198], R23 ;  /* 0x0001981701007387 */ /* 0x000fe20000100800 */
[----:B------:R-:W-:-:S03]  /*3ac50*/  FMUL R6, R21, R7 ;  /* 0x0000000715067220 */ /* 0x000fc60000400000 */
[----:B------:R-:W-:Y:S04]  /*3ac60*/  STL [R1+0x174], R22 ;  /* 0x0001741601007387 */ /* 0x000fe80000100800 */
[----:B------:R0:W-:Y:S04]  /*3ac70*/  STL [R1+0x170], R5 ;  /* 0x0001700501007387 */ /* 0x0001e80000100800 */
[----:B------:R1:W-:Y:S01]  /*3ac80*/  STL [R1+0x16c], R4 ;  /* 0x00016c0401007387 */ /* 0x0003e20000100800 */
[----:B0-----:R-:W-:-:S03]  /*3ac90*/  FMUL R5, R21, R8 ;  /* 0x0000000815057220 */ /* 0x001fc60000400000 */
[----:B------:R0:W-:Y:S01]  /*3aca0*/  STL [R1+0x168], R6 ;  /* 0x0001680601007387 */ /* 0x0001e20000100800 */
[----:B-1----:R-:W-:-:S03]  /*3acb0*/  FMUL R4, R21, R18 ;  /* 0x0000001215047220 */ /* 0x002fc60000400000 */
[----:B------:R-:W5:Y:S04]  /*3acc0*/  LDL.LU R18, [R1+0x64] ;  /* 0x0000640001127983 */ /* 0x000f680000300800 */
[----:B------:R1:W-:Y:S01]  /*3acd0*/  STL [R1+0x164], R5 ;  /* 0x0001640501007387 */ /* 0x0003e20000100800 */
[----:B0-----:R-:W-:-:S03]  /*3ace0*/  FMUL R6, R21, R9 ;  /* 0x0000000915067220 */ /* 0x001fc60000400000 */
[----:B------:R0:W-:Y:S01]  /*3acf0*/  STL [R1+0x160], R4 ;  /* 0x0001600401007387 */ /* 0x0001e20000100800 */
[----:B-1----:R-:W-:-:S03]  /*3ad00*/  FMUL R5, R21, R10 ;  /* 0x0000000a15057220 */ /* 0x002fc60000400000 */
[----:B------:R-:W-:Y:S01]  /*3ad10*/  STL [R1+0x15c], R6 ;  /* 0x00015c0601007387 */ /* 0x000fe20000100800 */
[----:B0-----:R-:W-:-:S03]  /*3ad20*/  FMUL R4, R21, R11 ;  /* 0x0000000b15047220 */ /* 0x001fc60000400000 */
[----:B------:R-:W5:Y:S04]  /*3ad30*/  LDL.LU R23, [R1+0x6c] ;  /* 0x00006c0001177983 */ /* 0x000f680000300800 */
[----:B------:R-:W-:Y:S04]  /*3ad40*/  STL [R1+0x158], R5 ;  /* 0x0001580501007387 */ /* 0x000fe80000100800 */
[----:B------:R-:W5:Y:S04]  /*3ad50*/  LDL.LU R22, [R1+0x70] ;  /* 0x0000700001167983 */ /* 0x000f680000300800 */
[----:B------:R0:W-:Y:S04]  /*3ad60*/  STL [R1+0xf8], R4 ;  /* 0x0000f80401007387 */ /* 0x0001e80000100800 */
[----:B0-----:R-:W5:Y:S04]  /*3ad70*/  LDL.LU R4, [R1+0x74] ;  /* 0x0000740001047983 */ /* 0x001f680000300800 */
[----:B------:R-:W5:Y:S04]  /*3ad80*/  LDL.LU R7, [R1+0x7c] ;  /* 0x00007c0001077983 */ /* 0x000f680000300800 */
[----:B------:R-:W5:Y:S04]  /*3ad90*/  LDL.LU R6, [R1+0x84] ;  /* 0x0000840001067983 */ /* 0x000f680000300800 */
[----:B------:R-:W5:Y:S04]  /*3ada0*/  LDL.LU R5, [R1+0x8c] ;  /* 0x00008c0001057983 */ /* 0x000f680000300800 */
[----:B------:R-:W5:Y:S04]  /*3adb0*/  LDL.LU R8, [R1+0x94] ;  /* 0x0000940001087983 */ /* 0x000f680000300800 */
[----:B------:R-:W5:Y:S04]  /*3adc0*/  LDL.LU R9, [R1+0x98] ;  /* 0x0000980001097983 */ /* 0x000f680000300800 */
[----:B------:R-:W5:Y:S04]  /*3add0*/  LDL.LU R10, [R1+0x90] ;  /* 0x00009000010a7983 */ /* 0x000f680000300800 */
[----:B------:R-:W5:Y:S01]  /*3ade0*/  LDL.LU R11, [R1+0x88] ;  /* 0x00008800010b7983 */ /* 0x000f620000300800 */
[----:B------:R-:W-:-:S02]  /*3adf0*/  @!P6 FMUL R2, R2, 16777216 ;  /* 0x4b8000000202e820 */ /* 0x000fc40000400000 */
[----:B------:R-:W-:Y:S02]  /*3ae00*/  @!P6 FMUL R3, R3, 16777216 ;  /* 0x4b8000000303e820 */ /* 0x000fe40000400000 */
[----:B------:R-:W-:Y:S02]  /*3ae10*/  @!P6 FMUL R0, R0, 16777216 ;  /* 0x4b8000000000e820 */ /* 0x000fe40000400000 */
[----:B--2---:R-:W-:-:S05]  /*3ae20*/  FMUL R26, R21, R24 ;  /* 0x00000018151a7220 */ /* 0x004fca0000400000 */
[----:B------:R-:W-:Y:S01]  /*3ae30*/  STL [R1+0xf4], R26 ;  /* 0x0000f41a01007387 */ /* 0x000fe20000100800 */
[----:B---3--:R-:W-:-:S05]  /*3ae40*/  FMUL R25, R21, R12 ;  /* 0x0000000c15197220 */ /* 0x008fca0000400000 */
[----:B------:R-:W-:Y:S01]  /*3ae50*/  STL [R1+0xf0], R25 ;  /* 0x0000f01901007387 */ /* 0x000fe20000100800 */
[C---:B----4-:R-:W-:Y:S02]  /*3ae60*/  FMUL R24, R21.reuse, R13 ;  /* 0x0000000d15187220 */ /* 0x050fe40000400000 */
[----:B-----5:R-:W-:-:S03]  /*3ae70*/  FMUL R12, R21, R14 ;  /* 0x0000000e150c7220 */ /* 0x020fc60000400000 */
[----:B------:R-:W-:Y:S01]  /*3ae80*/  STL [R1+0xec], R24 ;  /* 0x0000ec1801007387 */ /* 0x000fe20000100800 */
[----:B------:R-:W-:-:S03]  /*3ae90*/  FMUL R13, R21, R15 ;  /* 0x0000000f150d7220 */ /* 0x000fc60000400000 */
[----:B------:R0:W-:Y:S01]  /*3aea0*/  STL [R1+0xe8], R12 ;  /* 0x0000e80c01007387 */ /* 0x0001e20000100800 */
[----:B------:R-:W-:-:S03]  /*3aeb0*/  FMUL R14, R21, R16 ;  /* 0x00000010150e7220 */ /* 0x000fc60000400000 */
[----:B------:R1:W-:Y:S01]  /*3aec0*/  STL [R1+0xe4], R13 ;  /* 0x0000e40d01007387 */ /* 0x0003e20000100800 */
[----:B0-----:R-:W-:-:S03]  /*3aed0*/  FMUL R12, R21, R20 ;  /* 0x00000014150c7220 */ /* 0x001fc60000400000 */
[----:B------:R0:W-:Y:S01]  /*3aee0*/  STL [R1+0xe0], R14 ;  /* 0x0000e00e01007387 */ /* 0x0001e20000100800 */
[----:B-1----:R-:W-:-:S03]  /*3aef0*/  FMUL R13, R21, R19 ;  /* 0x00000013150d7220 */ /* 0x002fc60000400000 */
[----:B------:R1:W-:Y:S01]  /*3af00*/  STL [R1+0xdc], R12 ;  /* 0x0000dc0c01007387 */ /* 0x0003e20000100800 */
[----:B0-----:R-:W-:-:S03]  /*3af10*/  FMUL R14, R21, R17 ;  /* 0x00000011150e7220 */ /* 0x001fc60000400000 */
[----:B-1----:R-:W2:Y:S04]  /*3af20*/  LDL.LU R12, [R1+0xa4] ;  /* 0x0000a400010c7983 */ /* 0x002ea80000300800 */
[----:B------:R0:W-:Y:S01]  /*3af30*/  STL [R1+0xcc], R13 ;  /* 0x0000cc0d01007387 */ /* 0x0001e20000100800 */
[----:B------:R-:W-:-:S03]  /*3af40*/  FMUL R24, R21, R2 ;  /* 0x0000000215187220 */ /* 0x000fc60000400000 */
[----:B0-----:R-:W2:Y:S04]  /*3af50*/  LDL.LU R13, [R1+0xa0] ;  /* 0x0000a000010d7983 */ /* 0x001ea80000300800 */
[----:B------:R0:W-:Y:S01]  /*3af60*/  STL [R1+0xc8], R14 ;  /* 0x0000c80e01007387 */ /* 0x0001e20000100800 */
[----:B------:R-:W-:-:S03]  /*3af70*/  FMUL R25, R21, R18 ;  /* 0x0000001215197220 */ /* 0x000fc60000400000 */
[----:B0-----:R-:W3:Y:S04]  /*3af80*/  LDL.LU R14, [R1+0x108] ;  /* 0x00010800010e7983 */ /* 0x001ee80000300800 */
[----:B------:R-:W3:Y:S04]  /*3af90*/  LDL.LU R16, [R1+0x104] ;  /* 0x0001040001107983 */ /* 0x000ee80000300800 */
[----:B------:R-:W4:Y:S04]  /*3afa0*/  LDL.LU R15, [R1+0xd0] ;  /* 0x0000d000010f7983 */ /* 0x000f280000300800 */
[----:B------:R-:W4:Y:S01]  /*3afb0*/  LDL.LU R20, [R1+0xa8] ;  /* 0x0000a80001147983 */ /* 0x000f220000300800 */
[----:B------:R-:W-:-:S03]  /*3afc0*/  FMUL R23, R21, R23 ;  /* 0x0000001715177220 */ /* 0x000fc60000400000 */
[----:B------:R-:W5:Y:S04]  /*3afd0*/  LDL.LU R19, [R1+0x110] ;  /* 0x0001100001137983 */ /* 0x000f680000300800 */
[----:B------:R-:W5:Y:S01]  /*3afe0*/  LDL.LU R17, [R1+0x10c] ;  /* 0x00010c0001117983 */ /* 0x000f620000300800 */
[----:B------:R-:W-:-:S03]  /*3aff0*/  FMUL R22, R21, R22 ;  /* 0x0000001615167220 */ /* 0x000fc60000400000 */
[----:B------:R-:W5:Y:S04]  /*3b000*/  LDL.LU R18, [R1+0xd8] ;  /* 0x0000d80001127983 */ /* 0x000f680000300800 */
[----:B------:R-:W-:Y:S04]  /*3b010*/  STL [R1+0xc4], R25 ;  /* 0x0000c41901007387 */ /* 0x000fe80000100800 */
[----:B------:R-:W5:Y:S01]  /*3b020*/  LDL.LU R2, [R1+0x118] ;  /* 0x0001180001027983 */ /* 0x000f620000300800 */
[----:B------:R-:W-:-:S03]  /*3b030*/  FMUL R4, R21, R4 ;  /* 0x0000000415047220 */ /* 0x000fc60000400000 */
[----:B------:R-:W-:Y:S04]  /*3b040*/  STL [R1+0xc0], R24 ;  /* 0x0000c01801007387 */ /* 0x000fe80000100800 */
[----:B------:R-:W-:Y:S04]  /*3b050*/  STL [R1+0xbc], R23 ;  /* 0x0000bc1701007387 */ /* 0x000fe80000100800 */
[----:B------:R-:W-:Y:S04]  /*3b060*/  STL [R1+0xb8], R22 ;  /* 0x0000b81601007387 */ /* 0x000fe80000100800 */
[----:B------:R0:W-:Y:S01]  /*3b070*/  STL [R1+0xb4], R4 ;  /* 0x0000b40401007387 */ /* 0x0001e20000100800 */
[----:B------:R-:W-:-:S02]  /*3b080*/  FMUL R7, R21, R7 ;  /* 0x0000000715077220 */ /* 0x000fc40000400000 */
[C---:B------:R-:W-:Y:S02]  /*3b090*/  FMUL R6, R21.reuse, R6 ;  /* 0x0000000615067220 */ /* 0x040fe40000400000 */
[C---:B------:R-:W-:Y:S02]  /*3b0a0*/  FMUL R5, R21.reuse, R5 ;  /* 0x0000000515057220 */ /* 0x040fe40000400000 */
[C---:B0-----:R-:W-:Y:S02]  /*3b0b0*/  FMUL R4, R21.reuse, R8 ;  /* 0x0000000815047220 */ /* 0x041fe40000400000 */
[C---:B------:R-:W-:Y:S02]  /*3b0c0*/  FMUL R8, R21.reuse, R9 ;  /* 0x0000000915087220 */ /* 0x040fe40000400000 */
[C---:B------:R-:W-:Y:S02]  /*3b0d0*/  FMUL R9, R21.reuse, R10 ;  /* 0x0000000a15097220 */ /* 0x040fe40000400000 */
[----:B------:R-:W-:-:S02]  /*3b0e0*/  FMUL R10, R21, R11 ;  /* 0x0000000b150a7220 */ /* 0x000fc40000400000 */
[C---:B------:R-:W-:Y:S02]  /*3b0f0*/  FMUL R11, R21.reuse, R3 ;  /* 0x00000003150b7220 */ /* 0x040fe40000400000 */
[----:B------:R-:W5:Y:S01]  /*3b100*/  LDL.LU R3, [R1+0x12a0] ;  /* 0x0012a00001037983 */ /* 0x000f620000300800 */
[----:B------:R-:W-:-:S03]  /*3b110*/  FMUL R21, R21, R0 ;  /* 0x0000000015157220 */ /* 0x000fc60000400000 */
[----:B------:R-:W5:Y:S01]  /*3b120*/  LDL.LU R0, [R1+0x129c] ;  /* 0x00129c0001007983 */ /* 0x000f620000300800 */
[----:B------:R-:W-:Y:S02]  /*3b130*/  F2FP.PACK_AB R8, R4, R8 ;  /* 0x000000080408723e */ /* 0x000fe400000000ff */
[----:B------:R-:W-:Y:S02]  /*3b140*/  F2FP.PACK_AB R9, R5, R9 ;  /* 0x000000090509723e */ /* 0x000fe400000000ff */
[----:B------:R-:W-:Y:S01]  /*3b150*/  F2FP.PACK_AB R10, R6, R10 ;  /* 0x0000000a060a723e */ /* 0x000fe200000000ff */
[----:B------:R-:W-:Y:S01]  /*3b160*/  STL [R1+0x1160], R8 ;  /* 0x0011600801007387 */ /* 0x000fe20000100800 */
[----:B------:R-:W-:-:S03]  /*3b170*/  F2FP.PACK_AB R11, R7, R11 ;  /* 0x0000000b070b723e */ /* 0x000fc600000000ff */
[----:B------:R-:W-:Y:S04]  /*3b180*/  STL [R1+0xb0], R21 ;  /* 0x0000b01501007387 */ /* 0x000fe80000100800 */
[----:B------:R-:W-:Y:S04]  /*3b190*/  STL [R1+0x1164], R9 ;  /* 0x0011640901007387 */ /* 0x000fe80000100800 */
[----:B------:R-:W-:Y:S04]  /*3b1a0*/  STL [R1+0x1168], R10 ;  /* 0x0011680a01007387 */ /* 0x000fe80000100800 */
[----:B------:R-:W-:Y:S01]  /*3b1b0*/  STL [R1+0x116c], R11 ;  /* 0x00116c0b01007387 */ /* 0x000fe20000100800 */
[----:B--2---:R-:W-:-:S05]  /*3b1c0*/  F2FP.PACK_AB R12, R12, R13 ;  /* 0x0000000d0c0c723e */ /* 0x004fca00000000ff */
[----:B------:R-:W-:Y:S01]  /*3b1d0*/  STL [R1+0x1154], R12 ;  /* 0x0011540c01007387 */ /* 0x000fe20000100800 */
[----:B---3--:R-:W-:Y:S02]  /*3b1e0*/  F2FP.PACK_AB R16, R14, R16 ;  /* 0x000000100e10723e */ /* 0x008fe400000000ff */
[----:B----4-:R-:W-:-:S03]  /*3b1f0*/  F2FP.PACK_AB R13, R15, R20 ;  /* 0x000000140f0d723e */ /* 0x010fc600000000ff */
[----:B------:R-:W-:Y:S01]  /*3b200*/  STL [R1+0x1148], R16 ;  /* 0x0011481001007387 */ /* 0x000fe20000100800 */
[----:B-----5:R-:W-:-:S03]  /*3b210*/  F2FP.PACK_AB R17, R19, R17 ;  /* 0x000000111311723e */ /* 0x020fc600000000ff */
[----:B------:R-:W-:Y:S04]  /*3b220*/  STL [R1+0x1158], R13 ;  /* 0x0011580d01007387 */ /* 0x000fe80000100800 */
[----:B------:R0:W-:Y:S01]  /*3b230*/  STL [R1+0x114c], R17 ;  /* 0x00114c1101007387 */ /* 0x0001e20000100800 */
[----:B------:R-:W-:Y:S02]  /*3b240*/  F2FP.PACK_AB R14, R18, R3 ;  /* 0x00000003120e723e */ /* 0x000fe400000000ff */
[----:B------:R-:W-:-:S03]  /*3b250*/  F2FP.PACK_AB R18, R2, R0 ;  /* 0x000000000212723e */ /* 0x000fc600000000ff */
[----:B------:R-:W-:Y:S04]  /*3b260*/  STL [R1+0x1170], R14 ;  /* 0x0011700e01007387 */ /* 0x000fe80000100800 */
[----:B------:R1:W-:Y:S04]  /*3b270*/  STL [R1+0x1150], R18 ;  /* 0x0011501201007387 */ /* 0x0003e80000100800 */
[----:B0-----:R-:W2:Y:S04]  /*3b280*/  LDL.LU R17, [R1+0x520] ;  /* 0x0005200001117983 */ /* 0x001ea80000300800 */
[----:B--2---:R-:W-:Y:S04]  /*3b290*/  STL [R1+0x122c], R17 ;  /* 0x00122c1101007387 */ /* 0x004fe80000100800 */
[----:B-1----:R-:W2:Y:S04]  /*3b2a0*/  LDL.LU R18, [R1+0x524] ;  /* 0x0005240001127983 */ /* 0x002ea80000300800 */
[----:B--2---:R-:W-:Y:S04]  /*3b2b0*/  STL [R1+0x1230], R18 ;  /* 0x0012301201007387 */ /* 0x004fe80000100800 */
[----:B------:R-:W2:Y:S04]  /*3b2c0*/  LDL.LU R12, [R1+0x6c0] ;  /* 0x0006c000010c7983 */ /* 0x000ea80000300800 */
[----:B--2---:R-:W-:Y:S04]  /*3b2d0*/  STL [R1+0x1234], R12 ;  /* 0x0012340c01007387 */ /* 0x004fe80000100800 */
[----:B------:R-:W2:Y:S04]  /*3b2e0*/  LDL.LU R13, [R1+0x6c4] ;  /* 0x0006c400010d7983 */ /* 0x000ea80000300800 */
[----:B--2---:R-:W-:Y:S04]  /*3b2f0*/  STL [R1+0x1238], R13 ;  /* 0x0012380d01007387 */ /* 0x004fe80000100800 */
[----:B------:R-:W2:Y:S04]  /*3b300*/  LDL.LU R0, [R1+0x4e0] ;  /* 0x0004e00001007983 */ /* 0x000ea80000300800 */
[----:B--2---:R0:W-:Y:S04]  /*3b310*/  STL [R1+0x123c], R0 ;  /* 0x00123c0001007387 */ /* 0x0041e80000100800 */
[----:B------:R-:W2:Y:S04]  /*3b320*/  LDL.LU R8, [R1+0x4e4] ;  /* 0x0004e40001087983 */ /* 0x000ea80000300800 */
[----:B--2---:R-:W-:Y:S04]  /*3b330*/  STL [R1+0x1240], R8 ;  /* 0x0012400801007387 */ /* 0x004fe80000100800 */
        /* <DEDUP_REMOVED lines=8> */
[----:B0-----:R-:W2:Y:S04]  /*3b3c0*/  LDL.LU R0, [R1+0x480] ;  /* 0x0004800001007983 */ /* 0x001ea80000300800 */
[----:B------:R-:W3:Y:S04]  /*3b3d0*/  LDL.LU R2, [R1+0x484] ;  /* 0x0004840001027983 */ /* 0x000ee80000300800 */
[----:B--2---:R0:W-:Y:S04]  /*3b3e0*/  STL [R1+0x7c], R0 ;  /* 0x00007c0001007387 */ /* 0x0041e80000100800 */
[----:B0-----:R-:W2:Y:S04]  /*3b3f0*/  LDL.LU R0, [R1+0x6e0] ;  /* 0x0006e00001007983 */ /* 0x001ea80000300800 */
[----:B---3--:R-:W-:Y:S04]  /*3b400*/  STL [R1+0x78], R2 ;  /* 0x0000780201007387 */ /* 0x008fe80000100800 */
[----:B------:R-:W3:Y:S04]  /*3b410*/  LDL.LU R17, [R1+0x6e4] ;  /* 0x0006e40001117983 */ /* 0x000ee80000300800 */
[----:B--2---:R-:W-:Y:S04]  /*3b420*/  STL [R1+0x74], R0 ;  /* 0x0000740001007387 */ /* 0x004fe80000100800 */
[----:B---3--:R-:W-:Y:S04]  /*3b430*/  STL [R1+0x1254], R17 ;  /* 0x0012541101007387 */ /* 0x008fe80000100800 */
        /* <DEDUP_REMOVED lines=27> */
[----:B------:R-:W3:Y:S04]  /*3b5f0*/  LDL.LU R15, [R1+0xfc] ;  /* 0x0000fc00010f7983 */ /* 0x000ee80000300800 */
[----:B------:R-:W4:Y:S04]  /*3b600*/  LDL.LU R16, [R1+0x120] ;  /* 0x0001200001107983 */ /* 0x000f280000300800 */
[----:B----4-:R0:W-:Y:S04]  /*3b610*/  STL [R1+0x1298], R16 ;  /* 0x0012981001007387 */ /* 0x0101e80000100800 */
[----:B0-----:R-:W3:Y:S04]  /*3b620*/  LDL.LU R16, [R1+0x100] ;  /* 0x0001000001107983 */ /* 0x001ee80000300800 */
[----:B------:R-:W4:Y:S04]  /*3b630*/  LDL.LU R19, [R1+0x11c] ;  /* 0x00011c0001137983 */ /* 0x000f280000300800 */
[----:B--2---:R0:W-:Y:S04]  /*3b640*/  STL [R1+0x128c], R7 ;  /* 0x00128c0701007387 */ /* 0x0041e80000100800 */
[----:B------:R-:W2:Y:S04]  /*3b650*/  LDL.LU R6, [R1+0x800] ;  /* 0x0008000001067983 */ /* 0x000ea80000300800 */
[----:B--2---:R1:W-:Y:S04]  /*3b660*/  STL [R1+0x1290], R6 ;  /* 0x0012900601007387 */ /* 0x0043e80000100800 */
[----:B------:R-:W2:Y:S01]  /*3b670*/  LDL.LU R5, [R1+0x804] ;  /* 0x0008040001057983 */ /* 0x000ea20000300800 */
[----:B---3--:R-:W-:-:S03]  /*3b680*/  F2FP.PACK_AB R15, R16, R15 ;  /* 0x0000000f100f723e */ /* 0x008fc600000000ff */
[----:B--2---:R2:W-:Y:S04]  /*3b690*/  STL [R1+0x1294], R5 ;  /* 0x0012940501007387 */ /* 0x0045e80000100800 */
[----:B------:R-:W3:Y:S04]  /*3b6a0*/  LDL.LU R4, [R1+0x810] ;  /* 0x0008100001047983 */ /* 0x000ee80000300800 */
        /* <DEDUP_REMOVED lines=12> */
[----:B0-----:R-:W3:Y:S04]  /*3b770*/  LDL.LU R7, [R1+0x874] ;  /* 0x0008740001077983 */ /* 0x001ee80000300800 */
[----:B-1----:R-:W3:Y:S04]  /*3b780*/  LDL.LU R6, [R1+0x880] ;  /* 0x0008800001067983 */ /* 0x002ee80000300800 */
        /* <DEDUP_REMOVED lines=10> */
[----:B--2---:R-:W2:Y:S04]  /*3b830*/  LDL.LU R5, [R1+0x8c4] ;  /* 0x0008c40001057983 */ /* 0x004ea80000300800 */
[----:B------:R-:W4:Y:S04]  /*3b840*/  LDL.LU R16, [R1+0x1298] ;  /* 0x0012980001107983 */ /* 0x000f280000300800 */
[----:B------:R-:W-:Y:S01]  /*3b850*/  STL [R1+0x1174], R15 ;  /* 0x0011740f01007387 */ /* 0x000fe20000100800 */
[----:B----4-:R-:W-:-:S05]  /*3b860*/  F2FP.PACK_AB R19, R16, R19 ;  /* 0x000000131013723e */ /* 0x010fca00000000ff */
[----:B------:R0:W-:Y:S04]  /*3b870*/  STL [R1+0x1178], R19 ;  /* 0x0011781301007387 */ /* 0x0001e80000100800 */
[----:B0-----:R-:W4:Y:S04]  /*3b880*/  LDL.LU R19, [R1+0x78] ;  /* 0x0000780001137983 */ /* 0x001f280000300800 */
[----:B------:R-:W4:Y:S04]  /*3b890*/  LDL.LU R15, [R1+0x7c] ;  /* 0x00007c00010f7983 */ /* 0x000f280000300800 */
[----:B------:R-:W4:Y:S01]  /*3b8a0*/  LDL.LU R16, [R1+0xac] ;  /* 0x0000ac0001107983 */ /* 0x000f220000300800 */
[----:B--2---:R-:W-:-:S02]  /*3b8b0*/  @P4 FMUL R5, R5, 0.25 ;  /* 0x3e80000005054820 */ /* 0x004fc40000400000 */
[----:B---3--:R-:W-:Y:S02]  /*3b8c0*/  @P4 FMUL R18, R18, 0.25 ;  /* 0x3e80000012124820 */ /* 0x008fe40000400000 */
[----:B------:R-:W-:Y:S02]  /*3b8d0*/  @P4 FMUL R17, R17, 0.25 ;  /* 0x3e80000011114820 */ /* 0x000fe40000400000 */
[----:B------:R-:W-:Y:S02]  /*3b8e0*/  @P4 FMUL R14, R14, 0.25 ;  /* 0x3e8000000e0e4820 */ /* 0x000fe40000400000 */
[----:B------:R-:W-:Y:S02]  /*3b8f0*/  @P4 FMUL R11, R11, 0.25 ;  /* 0x3e8000000b0b4820 */ /* 0x000fe40000400000 */
[----:B------:R-:W-:Y:S02]  /*3b900*/  @P4 FMUL R10, R10, 0.25 ;  /* 0x3e8000000a0a4820 */ /* 0x000fe40000400000 */
[----:B------:R-:W-:-:S02]  /*3b910*/  @P4 FMUL R6, R6, 0.25 ;  /* 0x3e80000006064820 */ /* 0x000fc40000400000 */
[----:B------:R-:W-:Y:S02]  /*3b920*/  @P4 FMUL R9, R9, 0.25 ;  /* 0x3e80000009094820 */ /* 0x000fe40000400000 */
[----:B------:R-:W-:Y:S02]  /*3b930*/  @P4 FMUL R7, R7, 0.25 ;  /* 0x3e80000007074820 */ /* 0x000fe40000400000 */
[----:B------:R-:W-:Y:S02]  /*3b940*/  @P4 FMUL R8, R8, 0.25 ;  /* 0x3e80000008084820 */ /* 0x000fe40000400000 */
[----:B------:R-:W-:Y:S02]  /*3b950*/  @P4 FMUL R20, R20, 0.25 ;  /* 0x3e80000014144820 */ /* 0x000fe40000400000 */
[----:B------:R-:W-:Y:S01]  /*3b960*/  @P4 FMUL R0, R0, 0.25 ;  /* 0x3e80000000004820 */ /* 0x000fe20000400000 */
[----:B----4-:R0:W-:Y:S04]  /*3b970*/  STL [R1+0x11cc], R16 ;  /* 0x0011cc1001007387 */ /* 0x0101e80000100800 */
[----:B0-----:R-:W2:Y:S04]  /*3b980*/  LDL.LU R16, [R1+0x74] ;  /* 0x0000740001107983 */ /* 0x001ea80000300800 */
[----:B------:R0:W-:Y:S04]  /*3b990*/  STL [R1+0x58], R5 ;  /* 0x0000580501007387 */ /* 0x0001e80000100800 */
[----:B0-----:R-:W3:Y:S04]  /*3b9a0*/  LDL.LU R5, [R1+0x1294] ;  /* 0x0012940001057983 */ /* 0x001ee80000300800 */
[----:B------:R-:W-:Y:S04]  /*3b9b0*/  STL [R1+0x54], R18 ;  /* 0x0000541201007387 */ /* 0x000fe80000100800 */
[----:B------:R-:W-:Y:S04]  /*3b9c0*/  STL [R1+0x50], R17 ;  /* 0x0000501101007387 */ /* 0x000fe80000100800 */
[----:B------:R-:W-:Y:S04]  /*3b9d0*/  STL [R1+0x4c], R14 ;  /* 0x00004c0e01007387 */ /* 0x000fe80000100800 */
[----:B------:R-:W-:Y:S04]  /*3b9e0*/  STL [R1+0x48], R11 ;  /* 0x0000480b01007387 */ /* 0x000fe80000100800 */
[----:B------:R-:W-:Y:S04]  /*3b9f0*/  STL [R1+0x44], R10 ;  /* 0x0000440a01007387 */ /* 0x000fe80000100800 */
[----:B------:R0:W-:Y:S01]  /*3ba00*/  STL [R1+0x34], R6 ;  /* 0x0000340601007387 */ /* 0x0001e20000100800 */
[----:B------:R-:W-:-:S02]  /*3ba10*/  @P4 FMUL R21, R21, 0.25 ;  /* 0x3e80000015154820 */ /* 0x000fc40000400000 */
[----:B------:R-:W-:Y:S01]  /*3ba20*/  @P4 FMUL R22, R22, 0.25 ;  /* 0x3e80000016164820 */ /* 0x000fe20000400000 */
[----:B0-----:R-:W4:Y:S04]  /*3ba30*/  LDL.LU R6, [R1+0x1290] ;  /* 0x0012900001067983 */ /* 0x001f280000300800 */
[----:B------:R-:W-:Y:S04]  /*3ba40*/  STL [R1+0x40], R9 ;  /* 0x0000400901007387 */ /* 0x000fe80000100800 */
[----:B------:R0:W-:Y:S01]  /*3ba50*/  STL [R1+0x30], R7 ;  /* 0x0000300701007387 */ /* 0x0001e20000100800 */
[----:B------:R-:W-:-:S02]  /*3ba60*/  @P4 FMUL R23, R23, 0.25 ;  /* 0x3e80000017174820 */ /* 0x000fc40000400000 */
[----:B------:R-:W-:Y:S01]  /*3ba70*/  @P4 FMUL R24, R24, 0.25 ;  /* 0x3e80000018184820 */ /* 0x000fe20000400000 */
[----:B0-----:R-:W2:Y:S04]  /*3ba80*/  LDL.LU R7, [R1+0x128c] ;  /* 0x00128c0001077983 */ /* 0x001ea80000300800 */
[----:B------:R-:W-:Y:S04]  /*3ba90*/  STL [R1+0x3c], R8 ;  /* 0x00003c0801007387 */ /* 0x000fe80000100800 */
[----:B------:R0:W-:Y:S01]  /*3baa0*/  STL [R1+0x2c], R20 ;  /* 0x00002c1401007387 */ /* 0x0001e20000100800 */
[----:B------:R-:W-:-:S02]  /*3bab0*/  @P4 FMUL R25, R25, 0.25 ;  /* 0x3e80000019194820 */ /* 0x000fc40000400000 */
[----:B------:R-:W-:Y:S01]  /*3bac0*/  @P4 FMUL R26, R26, 0.25 ;  /* 0x3e8000001a1a4820 */ /* 0x000fe20000400000 */
[----:B0-----:R-:W2:Y:S04]  /*3bad0*/  LDL.LU R20, [R1+0x1288] ;  /* 0x0012880001147983 */ /* 0x001ea80000300800 */
[----:B------:R-:W-:Y:S04]  /*3bae0*/  STL [R1+0x38], R0 ;  /* 0x0000380001007387 */ /* 0x000fe80000100800 */
[----:B------:R0:W-:Y:S01]  /*3baf0*/  STL [R1+0x28], R21 ;  /* 0x0000281501007387 */ /* 0x0001e20000100800 */
[----:B------:R-:W-:-:S03]  /*3bb00*/  @P4 FMUL R27, R27, 0.25 ;  /* 0x3e8000001b1b4820 */ /* 0x000fc60000400000 */
[----:B0-----:R-:W2:Y:S04]  /*3bb10*/  LDL.LU R21, [R1+0x1284] ;  /* 0x0012840001157983 */ /* 0x001ea80000300800 */
        /* <DEDUP_REMOVED lines=10> */
[----:B-----5:R-:W-:-:S03]  /*3bbc0*/  @P4 FMUL R12, R12, 0.25 ;  /* 0x3e8000000c0c4820 */ /* 0x020fc60000400000 */
[----:B0-----:R-:W5:Y:S04]  /*3bbd0*/  LDL.LU R25, [R1+0x1274] ;  /* 0x0012740001197983 */ /* 0x001f680000300800 */
[----:B------:R0:W-:Y:S01]  /*3bbe0*/  STL [R1+0x14], R26 ;  /* 0x0000141a01007387 */ /* 0x0001e20000100800 */
[----:B------:R-:W-:-:S03]  /*3bbf0*/  @P4 FMUL R4, R4, 0.25 ;  /* 0x3e80000004044820 */ /* 0x000fc60000400000 */
[----:B0-----:R-:W5:Y:S04]  /*3bc00*/  LDL.LU R26, [R1+0x1270] ;  /* 0x00127000011a7983 */ /* 0x001f680000300800 */
[----:B------:R0:W-:Y:S04]  /*3bc10*/  STL [R1+0x10], R27 ;  /* 0x0000101b01007387 */ /* 0x0001e80000100800 */
[----:B0-----:R-:W5:Y:S04]  /*3bc20*/  LDL.LU R27, [R1+0x126c] ;  /* 0x00126c00011b7983 */ /* 0x001f680000300800 */
[----:B------:R0:W-:Y:S04]  /*3bc30*/  STL [R1+0xc], R28 ;  /* 0x00000c1c01007387 */ /* 0x0001e80000100800 */
[----:B0-----:R-:W5:Y:S04]  /*3bc40*/  LDL.LU R28, [R1+0x1268] ;  /* 0x00126800011c7983 */ /* 0x001f680000300800 */
[----:B------:R0:W-:Y:S04]  /*3bc50*/  STL [R1+0x8], R29 ;  /* 0x0000081d01007387 */ /* 0x0001e80000100800 */
[----:B0-----:R-:W5:Y:S04]  /*3bc60*/  LDL.LU R29, [R1+0x1264] ;  /* 0x00126400011d7983 */ /* 0x001f680000300800 */
[----:B------:R0:W-:Y:S04]  /*3bc70*/  STL [R1+0x4], R13 ;  /* 0x0000040d01007387 */ /* 0x0001e80000100800 */
[----:B0-----:R-:W5:Y:S04]  /*3bc80*/  LDL.LU R13, [R1+0x1260] ;  /* 0x00126000010d7983 */ /* 0x001f680000300800 */
[----:B------:R0:W-:Y:S04]  /*3bc90*/  STL [R1], R12 ;  /* 0x0000000c01007387 */ /* 0x0001e80000100800 */
[----:B0-----:R-:W5:Y:S04]  /*3bca0*/  LDL.LU R12, [R1+0x125c] ;  /* 0x00125c00010c7983 */ /* 0x001f680000300800 */
[----:B------:R0:W-:Y:S02]  /*3bcb0*/  STL [R1+0x11d4], R4 ;  /* 0x0011d40401007387 */ /* 0x0001e40000100800 */
[----:B0-----:R-:W-:-:S02]  /*3bcc0*/  MOV R4, R18 ;  /* 0x0000001200047202 */ /* 0x001fc40000000f00 */
[----:B------:R-:W5:Y:S01]  /*3bcd0*/  LDL.LU R18, [R1+0x1258] ;  /* 0x0012580001127983 */ /* 0x000f620000300800 */
[----:B---3--:R-:W-:-:S05]  /*3bce0*/  @P4 FMUL R5, R5, 0.25 ;  /* 0x3e80000005054820 */ /* 0x008fca0000400000 */
[----:B------:R0:W-:Y:S02]  /*3bcf0*/  STL [R1+0x11d8], R5 ;  /* 0x0011d80501007387 */ /* 0x0001e40000100800 */
[----:B0-----:R-:W-:Y:S02]  /*3bd00*/  MOV R5, R17 ;  /* 0x0000001100057202 */ /* 0x001fe40000000f00 */
[----:B------:R-:W3:Y:S01]  /*3bd10*/  LDL.LU R17, [R1+0x1254] ;  /* 0x0012540001117983 */ /* 0x000ee20000300800 */
[----:B----4-:R-:W-:-:S05]  /*3bd20*/  @P4 FMUL R6, R6, 0.25 ;  /* 0x3e80000006064820 */ /* 0x010fca0000400000 */
[----:B------:R0:W-:Y:S02]  /*3bd30*/  STL [R1+0x11dc], R6 ;  /* 0x0011dc0601007387 */ /* 0x0001e40000100800 */
[----:B0-----:R-:W-:Y:S02]  /*3bd40*/  MOV R6, R14 ;  /* 0x0000000e00067202 */ /* 0x001fe40000000f00 */
[----:B------:R-:W4:Y:S01]  /*3bd50*/  LDL.LU R14, [R1+0x1250] ;  /* 0x00125000010e7983 */ /* 0x000f220000300800 */
[----:B--2---:R-:W-:-:S05]  /*3bd60*/  @P4 FMUL R7, R7, 0.25 ;  /* 0x3e80000007074820 */ /* 0x004fca0000400000 */
[----:B------:R0:W-:Y:S02]  /*3bd70*/  STL [R1+0x11e0], R7 ;  /* 0x0011e00701007387 */ /* 0x0001e40000100800 */
[----:B0-----:R-:W-:Y:S02]  /*3bd80*/  IMAD.MOV.U32 R7, RZ, RZ, R11 ;  /* 0x000000ffff077224 */ /* 0x001fe400078e000b */
[----:B------:R-:W2:Y:S01]  /*3bd90*/  LDL.LU R11, [R1+0x124c] ;  /* 0x00124c00010b7983 */ /* 0x000ea20000300800 */
[----:B------:R-:W-:-:S05]  /*3bda0*/  @P4 FMUL R20, R20, 0.25 ;  /* 0x3e80000014144820 */ /* 0x000fca0000400000 */
[----:B------:R0:W-:Y:S02]  /*3bdb0*/  STL [R1+0x11e4], R20 ;  /* 0x0011e41401007387 */ /* 0x0001e40000100800 */
[----:B0-----:R-:W-:Y:S02]  /*3bdc0*/  MOV R20, R10 ;  /* 0x0000000a00147202 */ /* 0x001fe40000000f00 */
[----:B------:R-:W2:Y:S01]  /*3bdd0*/  LDL.LU R10, [R1+0x1248] ;  /* 0x00124800010a7983 */ /* 0x000ea20000300800 */
[----:B------:R-:W-:-:S05]  /*3bde0*/  @P4 FMUL R21, R21, 0.25 ;  /* 0x3e80000015154820 */ /* 0x000fca0000400000 */
[----:B------:R0:W-:Y:S01]  /*3bdf0*/  STL [R1+0x11d0], R21 ;  /* 0x0011d01501007387 */ /* 0x0001e20000100800 */
[----:B------:R-:W-:-:S03]  /*3be00*/  @P4 FMUL R22, R22, 0.25 ;  /* 0x3e80000016164820 */ /* 0x000fc60000400000 */
[----:B0-----:R-:W2:Y:S04]  /*3be10*/  LDL.LU R21, [R1+0x58] ;  /* 0x0000580001157983 */ /* 0x001ea80000300800 */
[----:B------:R0:W-:Y:S01]  /*3be20*/  STL [R1+0x11e8], R22 ;  /* 0x0011e81601007387 */ /* 0x0001e20000100800 */
[----:B------:R-:W-:Y:S01]  /*3be30*/  @P4 FMUL R23, R23, 0.25 ;  /* 0x3e80000017174820 */ /* 0x000fe20000400000 */
[----:B0-----:R-:W-:Y:S02]  /*3be40*/  MOV R22, R9 ;  /* 0x0000000900167202 */ /* 0x001fe40000000f00 */
[----:B------:R-:W2:Y:S04]  /*3be50*/  LDL.LU R9, [R1+0x1244] ;  /* 0x0012440001097983 */ /* 0x000ea80000300800 */
[----:B------:R0:W-:Y:S01]  /*3be60*/  STL [R1+0x11ec], R23 ;  /* 0x0011ec1701007387 */ /* 0x0001e20000100800 */
[----:B------:R-:W-:Y:S01]  /*3be70*/  @P4 FMUL R24, R24, 0.25 ;  /* 0x3e80000018184820 */ /* 0x000fe20000400000 */
[----:B0-----:R-:W-:-:S02]  /*3be80*/  MOV R23, R8 ;  /* 0x0000000800177202 */ /* 0x001fc40000000f00 */
[----:B------:R-:W2:Y:S04]  /*3be90*/  LDL.LU R8, [R1+0x1240] ;  /* 0x0012400001087983 */ /* 0x000ea80000300800 */
[----:B------:R0:W-:Y:S01]  /*3bea0*/  STL [R1+0x11f0], R24 ;  /* 0x0011f01801007387 */ /* 0x0001e20000100800 */
[----:B-----5:R-:W-:Y:S02]  /*3beb0*/  @P4 FMUL R25, R25, 0.25 ;  /* 0x3e80000019194820 */ /* 0x020fe40000400000 */
[----:B0-----:R-:W-:Y:S02]  /*3bec0*/  IMAD.MOV.U32 R24, RZ, RZ, R0 ;  /* 0x000000ffff187224 */ /* 0x001fe400078e0000 */
[----:B------:R-:W5:Y:S01]  /*3bed0*/  LDL.LU R0, [R1+0x123c] ;  /* 0x00123c0001007983 */ /* 0x000f620000300800 */
[----:B------:R-:W-:-:S03]  /*3bee0*/  @P4 FMUL R26, R26, 0.25 ;  /* 0x3e8000001a1a4820 */ /* 0x000fc60000400000 */
[----:B------:R-:W-:Y:S04]  /*3bef0*/  STL [R1+0x11f4], R25 ;  /* 0x0011f41901007387 */ /* 0x000fe80000100800 */
[----:B------:R-:W-:Y:S01]  /*3bf00*/  STL [R1+0x11f8], R26 ;  /* 0x0011f81a01007387 */ /* 0x000fe20000100800 */
[----:B------:R-:W-:-:S05]  /*3bf10*/  @P4 FMUL R27, R27, 0.25 ;  /* 0x3e8000001b1b4820 */ /* 0x000fca0000400000 */
[----:B------:R-:W-:Y:S01]  /*3bf20*/  STL [R1+0x11fc], R27 ;  /* 0x0011fc1b01007387 */ /* 0x000fe20000100800 */
[----:B------:R-:W-:-:S05]  /*3bf30*/  @P4 FMUL R28, R28, 0.25 ;  /* 0x3e8000001c1c4820 */ /* 0x000fca0000400000 */
[----:B------:R-:W-:Y:S01]  /*3bf40*/  STL [R1+0x1200], R28 ;  /* 0x0012001c01007387 */ /* 0x000fe20000100800 */
[----:B------:R-:W-:-:S05]  /*3bf50*/  @P4 FMUL R29, R29, 0.25 ;  /* 0x3e8000001d1d4820 */ /* 0x000fca0000400000 */
[----:B------:R-:W-:Y:S01]  /*3bf60*/  STL [R1+0x1204], R29 ;  /* 0x0012041d01007387 */ /* 0x000fe20000100800 */
[----:B------:R-:W-:-:S05]  /*3bf70*/  @P4 FMUL R13, R13, 0.25 ;  /* 0x3e8000000d0d4820 */ /* 0x000fca0000400000 */
[----:B------:R0:W-:Y:S01]  /*3bf80*/  STL [R1+0x64], R13 ;  /* 0x0000640d01007387 */ /* 0x0001e20000100800 */
[----:B------:R-:W-:-:S03]  /*3bf90*/  @P4 FMUL R12, R12, 0.25 ;  /* 0x3e8000000c0c4820 */ /* 0x000fc60000400000 */
[----:B0-----:R-:W2:Y:S04]  /*3bfa0*/  LDL.LU R13, [R1+0x1238] ;  /* 0x00123800010d7983 */ /* 0x001ea80000300800 */
[----:B------:R0:W-:Y:S04]  /*3bfb0*/  STL [R1+0x68], R12 ;  /* 0x0000680c01007387 */ /* 0x0001e80000100800 */
[----:B0-----:R-:W2:Y:S01]  /*3bfc0*/  LDL.LU R12, [R1+0x1234] ;  /* 0x00123400010c7983 */ /* 0x001ea20000300800 */
[----:B------:R-:W-:-:S05]  /*3bfd0*/  @P4 FMUL R18, R18, 0.25 ;  /* 0x3e80000012124820 */ /* 0x000fca0000400000 */
[----:B------:R0:W-:Y:S04]  /*3bfe0*/  STL [R1+0x6c], R18 ;  /* 0x00006c1201007387 */ /* 0x0001e80000100800 */
[----:B0-----:R-:W2:Y:S01]  /*3bff0*/  LDL.LU R18, [R1+0x1230] ;  /* 0x0012300001127983 */ /* 0x001ea20000300800 */
[----:B---3--:R-:W-:-:S05]  /*3c000*/  @P4 FMUL R17, R17, 0.25 ;  /* 0x3e80000011114820 */ /* 0x008fca0000400000 */
[----:B------:R0:W-:Y:S04]  /*3c010*/  STL [R1+0x70], R17 ;  /* 0x0000701101007387 */ /* 0x0001e80000100800 */
[----:B0-----:R-:W3:Y:S04]  /*3c020*/  LDL.LU R17, [R1+0x122c] ;  /* 0x00122c0001117983 */ /* 0x001ee80000300800 */
[----:B------:R-:W2:Y:S04]  /*3c030*/  LDL R29, [R1+0x30] ;  /* 0x00003000011d7983 */ /* 0x000ea80000100800 */
[----:B--2---:R0:W-:Y:S04]  /*3c040*/  STL [R1+0x1208], R29 ;  /* 0x0012081d01007387 */ /* 0x0041e80000100800 */
[----:B0-----:R-:W2:Y:S04]  /*3c050*/  LDL R29, [R1+0x34] ;  /* 0x00003400011d7983 */ /* 0x001ea80000100800 */
[----:B--2---:R0:W-:Y:S02]  /*3c060*/  STL [R1+0x120c], R29 ;  /* 0x00120c1d01007387 */ /* 0x0041e40000100800 */
[----:B0-----:R-:W-:-:S05]  /*3c070*/  MOV R29, R24 ;  /* 0x00000018001d7202 */ /* 0x001fca0000000f00 */
[----:B------:R0:W-:Y:S02]  /*3c080*/  STL [R1+0x1210], R29 ;  /* 0x0012101d01007387 */ /* 0x0001e40000100800 */
[----:B0-----:R-:W-:-:S05]  /*3c090*/  MOV R29, R23 ;  /* 0x00000017001d7202 */ /* 0x001fca0000000f00 */
[----:B------:R0:W-:Y:S02]  /*3c0a0*/  STL [R1+0x1214], R29 ;  /* 0x0012141d01007387 */ /* 0x0001e40000100800 */
[----:B0-----:R-:W-:-:S05]  /*3c0b0*/  MOV R29, R22 ;  /* 0x00000016001d7202 */ /* 0x001fca0000000f00 */
[----:B------:R0:W-:Y:S02]  /*3c0c0*/  STL [R1+0x1218], R29 ;  /* 0x0012181d01007387 */ /* 0x0001e40000100800 */
[----:B0-----:R-:W-:-:S05]  /*3c0d0*/  IMAD.MOV.U32 R29, RZ, RZ, R20 ;  /* 0x000000ffff1d7224 */ /* 0x001fca00078e0014 */
[----:B------:R0:W-:Y:S02]  /*3c0e0*/  STL [R1+0x121c], R29 ;  /* 0x00121c1d01007387 */ /* 0x0001e40000100800 */
[----:B0-----:R-:W-:-:S05]  /*3c0f0*/  MOV R29, R7 ;  /* 0x00000007001d7202 */ /* 0x001fca0000000f00 */
[----:B------:R0:W-:Y:S02]  /*3c100*/  STL [R1+0x1220], R29 ;  /* 0x0012201d01007387 */ /* 0x0001e40000100800 */
[----:B0-----:R-:W-:-:S05]  /*3c110*/  MOV R29, R6 ;  /* 0x00000006001d7202 */ /* 0x001fca0000000f00 */
[----:B------:R0:W-:Y:S02]  /*3c120*/  STL [R1+0x1224], R29 ;  /* 0x0012241d01007387 */ /* 0x0001e40000100800 */
[----:B0-----:R-:W-:-:S05]  /*3c130*/  MOV R29, R5 ;  /* 0x00000005001d7202 */ /* 0x001fca0000000f00 */
[----:B------:R0:W-:Y:S04]  /*3c140*/  STL [R1+0x1228], R29 ;  /* 0x0012281d01007387 */ /* 0x0001e80000100800 */
[----:B------:R-:W2:Y:S04]  /*3c150*/  LDL R28, [R1+0x2c] ;  /* 0x00002c00011c7983 */ /* 0x000ea80000100800 */
[----:B------:R-:W2:Y:S01]  /*3c160*/  LDL R27, [R1+0x28] ;  /* 0x00002800011b7983 */ /* 0x000ea20000100800 */
[----:B0-----:R-:W-:-:S03]  /*3c170*/  IMAD.MOV.U32 R29, RZ, RZ, R4 ;  /* 0x000000ffff1d7224 */ /* 0x001fc600078e0004 */
[----:B------:R-:W2:Y:S01]  /*3c180*/  LDL R26, [R1+0x24] ;  /* 0x00002400011a7983 */ /* 0x000ea20000100800 */
[----:B------:R-:W-:-:S03]  /*3c190*/  @!P3 FMUL R29, R29, 16777216 ;  /* 0x4b8000001d1db820 */ /* 0x000fc60000400000 */
[----:B------:R-:W2:Y:S04]  /*3c1a0*/  LDL R25, [R1+0x20] ;  /* 0x0000200001197983 */ /* 0x000ea80000100800 */
[----:B------:R-:W2:Y:S04]  /*3c1b0*/  LDL R24, [R1+0x1c] ;  /* 0x00001c0001187983 */ /* 0x000ea80000100800 */
[----:B------:R-:W2:Y:S04]  /*3c1c0*/  LDL R23, [R1+0x18] ;  /* 0x0000180001177983 */ /* 0x000ea80000100800 */
[----:B------:R-:W2:Y:S04]  /*3c1d0*/  LDL R22, [R1+0x14] ;  /* 0x0000140001167983 */ /* 0x000ea80000100800 */
[----:B------:R-:W2:Y:S04]  /*3c1e0*/  LDL R20, [R1+0x10] ;  /* 0x0000100001147983 */ /* 0x000ea80000100800 */
[----:B------:R-:W2:Y:S04]  /*3c1f0*/  LDL R7, [R1+0xc] ;  /* 0x00000c0001077983 */ /* 0x000ea80000100800 */
[----:B------:R-:W2:Y:S04]  /*3c200*/  LDL R6, [R1+0x8] ;  /* 0x0000080001067983 */ /* 0x000ea80000100800 */
[----:B------:R-:W2:Y:S04]  /*3c210*/  LDL R5, [R1+0x4] ;  /* 0x0000040001057983 */ /* 0x000ea80000100800 */
[----:B------:R-:W2:Y:S04]  /*3c220*/  LDL R4, [R1] ;  /* 0x0000000001047983 */ /* 0x000ea80000100800 */
[----:B------:R0:W-:Y:S04]  /*3c230*/  @!P3 STL [R1+0x54], R29 ;  /* 0x0000541d0100b387 */ /* 0x0001e80000100800 */
[----:B0-----:R-:W2:Y:S02]  /*3c240*/  LDL.LU R29, [R1+0x1228] ;  /* 0x00122800011d7983 */ /* 0x001ea40000300800 */
[----:B--2---:R-:W-:-:S05]  /*3c250*/  @!P3 FMUL R29, R29, 16777216 ;  /* 0x4b8000001d1db820 */ /* 0x004fca0000400000 */
        /* <DEDUP_REMOVED lines=22> */
[----:B0-----:R-:W2:Y:S01]  /*3c3c0*/  LDL.LU R29, [R1+0x1208] ;  /* 0x00120800011d7983 */ /* 0x001ea20000300800 */
        /* <DEDUP_REMOVED lines=12> */
[----:B--2---:R-:W-:-:S05]  /*3c490*/  @!P3 FMUL R29, R29, 16777216 ;  /* 0x4b8000001d1db820 */ /* 0x004fca0000400000 */
        /* <DEDUP_REMOVED lines=24> */
[----:B------:R0:W-:Y:S04]  /*3c620*/  @!P3 STL [R1], R4 ;  /* 0x000000040100b387 */ /* 0x0001e80000100800 */
[----:B0-----:R-:W2:Y:S01]  /*3c630*/  LDL.LU R4, [R1+0x11d4] ;  /* 0x0011d40001047983 */ /* 0x001ea20000300800 */
[----:B------:R-:W-:-:S02]  /*3c640*/  @!P3 FMUL R21, R21, 16777216 ;  /* 0x4b8000001515b820 */ /* 0x000fc40000400000 */
[----:B--2---:R-:W-:-:S05]  /*3c650*/  @!P3 FMUL R4, R4, 16777216 ;  /* 0x4b8000000404b820 */ /* 0x004fca0000400000 */
[----:B------:R0:W-:Y:S02]  /*3c660*/  STL [R1+0x117c], R4 ;  /* 0x00117c0401007387 */ /* 0x0001e40000100800 */
[----:B0-----:R-:W-:Y:S02]  /*3c670*/  MOV R4, R21 ;  /* 0x0000001500047202 */ /* 0x001fe40000000f00 */
[----:B------:R-:W2:Y:S01]  /*3c680*/  LDL.LU R21, [R1+0x11d0] ;  /* 0x0011d00001157983 */ /* 0x000ea20000300800 */
[----:B------:R-:W-:Y:S02]  /*3c690*/  @!P3 FMUL R5, R5, 16777216 ;  /* 0x4b8000000505b820 */ /* 0x000fe40000400000 */
[----:B------:R-:W-:Y:S02]  /*3c6a0*/  @!P3 FMUL R6, R6, 16777216 ;  /* 0x4b8000000606b820 */ /* 0x000fe40000400000 */
[----:B------:R-:W-:Y:S01]  /*3c6b0*/  @!P3 FMUL R7, R7, 16777216 ;  /* 0x4b8000000707b820 */ /* 0x000fe20000400000 */
[----:B------:R0:W-:Y:S01]  /*3c6c0*/  STL [R1+0x1180], R5 ;  /* 0x0011800501007387 */ /* 0x0001e20000100800 */
[----:B------:R-:W-:-:S03]  /*3c6d0*/  @!P3 FMUL R20, R20, 16777216 ;  /* 0x4b8000001414b820 */ /* 0x000fc60000400000 */
[----:B0-----:R-:W3:Y:S04]  /*3c6e0*/  LDL R5, [R1+0x374] ;  /* 0x0003740001057983 */ /* 0x001ee80000100800 */
[----:B------:R0:W-:Y:S04]  /*3c6f0*/  STL [R1+0x1184], R6 ;  /* 0x0011840601007387 */ /* 0x0001e80000100800 */
[----:B0-----:R-:W3:Y:S04]  /*3c700*/  LDL R6, [R1+0x70] ;  /* 0x0000700001067983 */ /* 0x001ee80000100800 */
[----:B------:R0:W-:Y:S04]  /*3c710*/  STL [R1+0x1188], R7 ;  /* 0x0011880701007387 */ /* 0x0001e80000100800 */
[----:B0-----:R-:W4:Y:S04]  /*3c720*/  LDL R7, [R1+0x6c] ;  /* 0x00006c0001077983 */ /* 0x001f280000100800 */
[----:B------:R0:W-:Y:S04]  /*3c730*/  STL [R1+0x118c], R20 ;  /* 0x00118c1401007387 */ /* 0x0001e80000100800 */
[----:B0-----:R-:W5:Y:S01]  /*3c740*/  LDL R20, [R1+0x68] ;  /* 0x0000680001147983 */ /* 0x001f620000100800 */
[----:B--2---:R-:W-:-:S05]  /*3c750*/  @!P3 FMUL R21, R21, 16777216 ;  /* 0x4b8000001515b820 */ /* 0x004fca0000400000 */
[----:B------:R0:W-:Y:S04]  /*3c760*/  STL [R1+0x1190], R21 ;  /* 0x0011901501007387 */ /* 0x0001e80000100800 */
[----:B0-----:R-:W2:Y:S01]  /*3c770*/  LDL R21, [R1+0x64] ;  /* 0x0000640001157983 */ /* 0x001ea20000100800 */
[----:B------:R-:W-:Y:S02]  /*3c780*/  @!P3 FMUL R22, R22, 16777216 ;  /* 0x4b8000001616b820 */ /* 0x000fe40000400000 */
[----:B------:R-:W-:Y:S02]  /*3c790*/  @!P3 FMUL R23, R23, 16777216 ;  /* 0x4b8000001717b820 */ /* 0x000fe40000400000 */
[----:B------:R-:W-:Y:S02]  /*3c7a0*/  @!P3 FMUL R24, R24, 16777216 ;  /* 0x4b8000001818b820 */ /* 0x000fe40000400000 */
[----:B------:R-:W-:Y:S01]  /*3c7b0*/  @!P3 FMUL R25, R25, 16777216 ;  /* 0x4b8000001919b820 */ /* 0x000fe20000400000 */
[----:B------:R-:W-:Y:S01]  /*3c7c0*/  STL [R1+0x1194], R22 ;  /* 0x0011941601007387 */ /* 0x000fe20000100800 */
[----:B------:R-:W-:-:S02]  /*3c7d0*/  @!P3 FMUL R26, R26, 16777216 ;  /* 0x4b8000001a1ab820 */ /* 0x000fc40000400000 */
[----:B------:R-:W-:Y:S01]  /*3c7e0*/  @!P3 FMUL R27, R27, 16777216 ;  /* 0x4b8000001b1bb820 */ /* 0x000fe20000400000 */
[----:B------:R-:W-:Y:S01]  /*3c7f0*/  STL [R1+0x1198], R23 ;  /* 0x0011981701007387 */ /* 0x000fe20000100800 */
[----:B------:R-:W-:Y:S02]  /*3c800*/  @P4 FMUL R16, R16, 0.25 ;  /* 0x3e80000010104820 */ /* 0x000fe40000400000 */
[----:B------:R-:W-:Y:S01]  /*3c810*/  @!P3 FMUL R28, R28, 16777216 ;  /* 0x4b8000001c1cb820 */ /* 0x000fe20000400000 */
[----:B------:R-:W-:Y:S01]  /*3c820*/  STL [R1+0x119c], R24 ;  /* 0x00119c1801007387 */ /* 0x000fe20000100800 */
[----:B------:R-:W-:-:S03]  /*3c830*/  @!P3 FMUL R29, R29, 16777216 ;  /* 0x4b8000001d1db820 */ /* 0x000fc60000400000 */
[----:B------:R-:W-:Y:S01]  /*3c840*/  STL [R1+0x11a0], R25 ;  /* 0x0011a01901007387 */ /* 0x000fe20000100800 */
[----:B------:R-:W-:-:S03]  /*3c850*/  @!P3 FMUL R16, R16, 16777216 ;  /* 0x4b8000001010b820 */ /* 0x000fc60000400000 */
[----:B------:R-:W-:Y:S01]  /*3c860*/  STL [R1+0x11a4], R26 ;  /* 0x0011a41a01007387 */ /* 0x000fe20000100800 */
[----:B---3--:R-:W-:-:S03]  /*3c870*/  @!P3 FMUL R6, R6, 16777216 ;  /* 0x4b8000000606b820 */ /* 0x008fc60000400000 */
[----:B------:R-:W-:Y:S01]  /*3c880*/  STL [R1+0x11a8], R27 ;  /* 0x0011a81b01007387 */ /* 0x000fe20000100800 */
[----:B----4-:R-:W-:-:S03]  /*3c890*/  @!P3 FMUL R7, R7, 16777216 ;  /* 0x4b8000000707b820 */ /* 0x010fc60000400000 */
[----:B------:R-:W-:Y:S04]  /*3c8a0*/  STL [R1+0x11ac], R28 ;  /* 0x0011ac1c01007387 */ /* 0x000fe80000100800 */
[----:B------:R-:W-:Y:S01]  /*3c8b0*/  STL [R1+0x11b0], R29 ;  /* 0x0011b01d01007387 */ /* 0x000fe20000100800 */
[----:B-----5:R-:W-:Y:S02]  /*3c8c0*/  @!P3 FMUL R20, R20, 16777216 ;  /* 0x4b8000001414b820 */ /* 0x020fe40000400000 */
[----:B--2---:R-:W-:-:S05]  /*3c8d0*/  @!P3 FMUL R21, R21, 16777216 ;  /* 0x4b8000001515b820 */ /* 0x004fca0000400000 */
[----:B------:R-:W-:Y:S04]  /*3c8e0*/  @!P3 STL [R1+0x64], R21 ;  /* 0x000064150100b387 */ /* 0x000fe80000100800 */
[----:B------:R-:W-:Y:S04]  /*3c8f0*/  @!P3 STL [R1+0x68], R20 ;  /* 0x000068140100b387 */ /* 0x000fe80000100800 */
[----:B------:R0:W-:Y:S04]  /*3c900*/  STL [R1+0x74], R16 ;  /* 0x0000741001007387 */ /* 0x0001e80000100800 */
[----:B------:R-:W-:Y:S04]  /*3c910*/  @!P3 STL [R1+0x6c], R7 ;  /* 0x00006c070100b387 */ /* 0x000fe80000100800 */
[----:B0-----:R-:W2:Y:S04]  /*3c920*/  LDL.LU R16, [R1+0x11cc] ;  /* 0x0011cc0001107983 */ /* 0x001ea80000300800 */
[----:B------:R-:W-:Y:S04]  /*3c930*/  @!P3 STL [R1+0x70], R6 ;  /* 0x000070060100b387 */ /* 0x000fe80000100800 */
[----:B------:R-:W3:Y:S04]  /*3c940*/  LDL.LU R29, [R1+0x40] ;  /* 0x00004000011d7983 */ /* 0x000ee80000300800 */
        /* <DEDUP_REMOVED lines=9> */
[----:B0-----:R-:W3:Y:S01]  /*3c9e0*/  LDL.LU R29, [R1+0x54] ;  /* 0x00005400011d7983 */ /* 0x001ee20000300800 */
[----:B------:R-:W-:-:S02]  /*3c9f0*/  @P4 FMUL R3, R3, 0.25 ;  /* 0x3e80000003034820 */ /* 0x000fc40000400000 */
[----:B------:R-:W-:Y:S02]  /*3ca00*/  @P4 FMUL R2, R2, 0.25 ;  /* 0x3e80000002024820 */ /* 0x000fe40000400000 */
[----:B------:R-:W-:Y:S02]  /*3ca10*/  @!P3 FMUL R3, R3, 16777216 ;  /* 0x4b8000000303b820 */ /* 0x000fe40000400000 */
[----:B------:R-:W-:Y:S02]  /*3ca20*/  @!P3 FMUL R2, R2, 16777216 ;  /* 0x4b8000000202b820 */ /* 0x000fe40000400000 */
[----:B--2---:R-:W-:Y:S02]  /*3ca30*/  FMUL R3, R16, R3 ;  /* 0x0000000310037220 */ /* 0x004fe40000400000 */
[----:B------:R-:W-:Y:S02]  /*3ca40*/  @P4 FMUL R19, R19, 0.25 ;  /* 0x3e80000013134820 */ /* 0x000fe40000400000 */
[----:B------:R-:W-:-:S02]  /*3ca50*/  @P4 FMUL R15, R15, 0.25 ;  /* 0x3e8000000f0f4820 */ /* 0x000fc40000400000 */
[----:B------:R-:W-:Y:S02]  /*3ca60*/  @P4 FMUL R14, R14, 0.25 ;  /* 0x3e8000000e0e4820 */ /* 0x000fe40000400000 */
        /* <DEDUP_REMOVED lines=8> */
[----:B------:R-:W-:Y:S01]  /*3caf0*/  @P4 FMUL R17, R17, 0.25 ;  /* 0x3e80000011114820 */ /* 0x000fe20000400000 */
[----:B------:R-:W-:Y:S01]  /*3cb00*/  ISETP.GE.U32.AND P4, PT, R5, 0x7f800000, PT ;  /* 0x7f8000000500780c */ /* 0x000fe20003f86070 */
[----:B------:R-:W-:Y:S01]  /*3cb10*/  FMUL R2, R16, R2 ;  /* 0x0000000210027220 */ /* 0x000fe20000400000 */
[----:B---3--:R0:W-:Y:S04]  /*3cb20*/  STL [R1+0x11c8], R29 ;  /* 0x0011c81d01007387 */ /* 0x0081e80000100800 */
[----:B------:R-:W2:Y:S04]  /*3cb30*/  LDL.LU R28, [R1+0x38] ;  /* 0x00003800011c7983 */ /* 0x000ea80000300800 */
[----:B------:R-:W3:Y:S04]  /*3cb40*/  LDL.LU R27, [R1+0x2c] ;  /* 0x00002c00011b7983 */ /* 0x000ee80000300800 */
[----:B------:R-:W4:Y:S04]  /*3cb50*/  LDL.LU R26, [R1+0x28] ;  /* 0x00002800011a7983 */ /* 0x000f280000300800 */
[----:B------:R-:W5:Y:S01]  /*3cb60*/  LDL.LU R25, [R1+0x24] ;  /* 0x0000240001197983 */ /* 0x000f620000300800 */
[----:B0-----:R-:W-:-:S03]  /*3cb70*/  MOV R29, R4 ;  /* 0x00000004001d7202 */ /* 0x001fc60000000f00 */
        /* <DEDUP_REMOVED lines=9> */
[----:B------:R-:W2:Y:S04]  /*3cc10*/  LDL.LU R4, [R1] ;  /* 0x0000000001047983 */ /* 0x000ea80000300800 */
[----:B------:R0:W-:Y:S04]  /*3cc20*/  STL [R1+0x1020], R3 ;  /* 0x0010200301007387 */ /* 0x0001e80000100800 */
[----:B0-----:R-:W2:Y:S04]  /*3cc30*/  LDL.LU R3, [R1+0x30] ;  /* 0x0000300001037983 */ /* 0x001ea80000300800 */
[----:B------:R0:W-:Y:S04]  /*3cc40*/  STL [R1+0x1024], R2 ;  /* 0x0010240201007387 */ /* 0x0001e80000100800 */
[----:B0-----:R-:W2:Y:S04]  /*3cc50*/  LDL.LU R2, [R1+0x3c] ;  /* 0x00003c0001027983 */ /* 0x001ea80000300800 */
[----:B------:R0:W-:Y:S04]  /*3cc60*/  STL [R1+0x18c], R29 ;  /* 0x00018c1d01007387 */ /* 0x0001e80000100800 */
[----:B0-----:R-:W2:Y:S02]  /*3cc70*/  LDL.LU R29, [R1+0x11c8] ;  /* 0x0011c800011d7983 */ /* 0x001ea40000300800 */
[----:B--2---:R-:W-:-:S05]  /*3cc80*/  FMUL R29, R16, R29 ;  /* 0x0000001d101d7220 */ /* 0x004fca0000400000 */
        /* <DEDUP_REMOVED lines=15> */
[----:B--2---:R-:W-:-:S05]  /*3cd80*/  FMUL R29, R16, R29 ;  /* 0x0000001d101d7220 */ /* 0x004fca0000400000 */
[----:B------:R0:W-:Y:S04]  /*3cd90*/  STL [R1+0x154], R29 ;  /* 0x0001541d01007387 */ /* 0x0001e80000100800 */
[----:B0-----:R-:W2:Y:S04]  /*3cda0*/  LDL.LU R29, [R1+0x11b0] ;  /* 0x0011b000011d7983 */ /* 0x001ea80000300800 */
[----:B------:R0:W-:Y:S04]  /*3cdb0*/  STL [R1+0x1028], R2 ;  /* 0x0010280201007387 */ /* 0x0001e80000100800 */
[----:B0-----:R-:W2:Y:S01]  /*3cdc0*/  LDL.LU R2, [R1+0x34] ;  /* 0x0000340001027983 */ /* 0x001ea20000300800 */
[----:B------:R-:W-:-:S02]  /*3cdd0*/  FMUL R28, R16, R28 ;  /* 0x0000001c101c7220 */ /* 0x000fc40000400000 */
[C---:B------:R-:W-:Y:S02]  /*3cde0*/  FMUL R3, R16.reuse, R3 ;  /* 0x0000000310037220 */ /* 0x040fe40000400000 */
[C---:B---3--:R-:W-:Y:S01]  /*3cdf0*/  FMUL R27, R16.reuse, R27 ;  /* 0x0000001b101b7220 */ /* 0x048fe20000400000 */
[----:B------:R0:W-:Y:S01]  /*3ce00*/  STL [R1+0x14c], R28 ;  /* 0x00014c1c01007387 */ /* 0x0001e20000100800 */
[C---:B----4-:R-:W-:Y:S02]  /*3ce10*/  FMUL R26, R16.reuse, R26 ;  /* 0x0000001a101a7220 */ /* 0x050fe40000400000 */
[C---:B-----5:R-:W-:Y:S01]  /*3ce20*/  FMUL R25, R16.reuse, R25 ;  /* 0x0000001910197220 */ /* 0x060fe20000400000 */
[----:B0-----:R-:W3:Y:S01]  /*3ce30*/  LDL.LU R28, [R1+0x11ac] ;  /* 0x0011ac00011c7983 */ /* 0x001ee20000300800 */
[C---:B------:R-:W-:Y:S02]  /*3ce40*/  FMUL R24, R16.reuse, R24 ;  /* 0x0000001810187220 */ /* 0x040fe40000400000 */
[----:B------:R-:W-:-:S02]  /*3ce50*/  FMUL R23, R16, R23 ;  /* 0x0000001710177220 */ /* 0x000fc40000400000 */
[C---:B------:R-:W-:Y:S02]  /*3ce60*/  FMUL R22, R16.reuse, R22 ;  /* 0x0000001610167220 */ /* 0x040fe40000400000 */
[C---:B------:R-:W-:Y:S02]  /*3ce70*/  FMUL R21, R16.reuse, R21 ;  /* 0x0000001510157220 */ /* 0x040fe40000400000 */
[C---:B------:R-:W-:Y:S02]  /*3ce80*/  FMUL R20, R16.reuse, R20 ;  /* 0x0000001410147220 */ /* 0x040fe40000400000 */
[C---:B------:R-:W-:Y:S02]  /*3ce90*/  FMUL R7, R16.reuse, R7 ;  /* 0x0000000710077220 */ /* 0x040fe40000400000 */
[C---:B------:R-:W-:Y:S02]  /*3cea0*/  FMUL R6, R16.reuse, R6 ;  /* 0x0000000610067220 */ /* 0x040fe40000400000 */
[----:B------:R-:W-:-:S02]  /*3ceb0*/  FMUL R5, R16, R5 ;  /* 0x0000000510057220 */ /* 0x000fc40000400000 */
[C---:B------:R-:W-:Y:S02]  /*3cec0*/  FMUL R4, R16.reuse, R4 ;  /* 0x0000000410047220 */ /* 0x040fe40000400000 */
[----:B--2---:R-:W-:-:S05]  /*3ced0*/  FMUL R2, R16, R2 ;  /* 0x0000000210027220 */ /* 0x004fca0000400000 */
[----:B------:R0:W-:Y:S04]  /*3cee0*/  STL [R1+0x148], R2 ;  /* 0x0001480201007387 */ /* 0x0001e80000100800 */
[----:B0-----:R-:W2:Y:S04]  /*3cef0*/  LDL.LU R2, [R1+0x70] ;  /* 0x0000700001027983 */ /* 0x001ea80000300800 */
[----:B------:R0:W-:Y:S04]  /*3cf00*/  STL [R1+0x144], R3 ;  /* 0x0001440301007387 */ /* 0x0001e80000100800 */
[----:B0-----:R-:W4:Y:S04]  /*3cf10*/  LDL.LU R3, [R1+0x74] ;  /* 0x0000740001037983 */ /* 0x001f280000300800 */
[----:B------:R0:W-:Y:S04]  /*3cf20*/  STL [R1+0x140], R27 ;  /* 0x0001401b01007387 */ /* 0x0001e80000100800 */
[----:B0-----:R-:W5:Y:S04]  /*3cf30*/  LDL.LU R27, [R1+0x11a8] ;  /* 0x0011a800011b7983 */ /* 0x001f680000300800 */
[----:B------:R0:W-:Y:S04]  /*3cf40*/  STL [R1+0x13c], R26 ;  /* 0x00013c1a01007387 */ /* 0x0001e80000100800 */
[----:B0-----:R-:W2:Y:S04]  /*3cf50*/  LDL.LU R26, [R1+0x11a4] ;  /* 0x0011a400011a7983 */ /* 0x001ea80000300800 */
        /* <DEDUP_REMOVED lines=17> */
[----:B0-----:R-:W3:Y:S04]  /*3d070*/  LDL.LU R5, [R1+0x1180] ;  /* 0x0011800001057983 */ /* 0x001ee80000300800 */
[----:B------:R0:W-:Y:S04]  /*3d080*/  STL [R1+0x114], R4 ;  /* 0x0001140401007387 */ /* 0x0001e80000100800 */
[----:B0-----:R-:W4:Y:S01]  /*3d090*/  LDL.LU R4, [R1+0x117c] ;  /* 0x00117c0001047983 */ /* 0x001f220000300800 */
[----:B--2---:R-:W-:-:S02]  /*3d0a0*/  FMUL R6, R16, R6 ;  /* 0x0000000610067220 */ /* 0x004fc40000400000 */
[C---:B---3--:R-:W-:Y:S02]  /*3d0b0*/  FMUL R5, R16.reuse, R5 ;  /* 0x0000000510057220 */ /* 0x048fe40000400000 */
[----:B----4-:R-:W-:-:S05]  /*3d0c0*/  FMUL R4, R16, R4 ;  /* 0x0000000410047220 */ /* 0x010fca0000400000 */
[----:B------:R0:W-:Y:S04]  /*3d0d0*/  STL [R1+0x110], R4 ;  /* 0x0001100401007387 */ /* 0x0001e80000100800 */
[----:B0-----:R-:W2:Y:S04]  /*3d0e0*/  LDL.LU R4, [R1+0x6c] ;  /* 0x00006c0001047983 */ /* 0x001ea80000300800 */
[----:B------:R0:W-:Y:S04]  /*3d0f0*/  STL [R1+0x10c], R5 ;  /* 0x00010c0501007387 */ /* 0x0001e80000100800 */
[----:B0-----:R-:W3:Y:S04]  /*3d100*/  LDL.LU R5, [R1+0x68] ;  /* 0x0000680001057983 */ /* 0x001ee80000300800 */
[----:B------:R0:W-:Y:S04]  /*3d110*/  STL [R1+0x108], R6 ;  /* 0x0001080601007387 */ /* 0x0001e80000100800 */
[----:B0-----:R-:W4:Y:S01]  /*3d120*/  LDL.LU R6, [R1+0x64] ;  /* 0x0000640001067983 */ /* 0x001f220000300800 */
[----:B------:R-:W-:-:S02]  /*3d130*/  FMUL R7, R16, R7 ;  /* 0x0000000710077220 */ /* 0x000fc40000400000 */
[----:B------:R-:W-:-:S03]  /*3d140*/  FMUL R20, R16, R20 ;  /* 0x0000001410147220 */ /* 0x000fc60000400000 */
[----:B------:R0:W-:Y:S04]  /*3d150*/  STL [R1+0x104], R7 ;  /* 0x0001040701007387 */ /* 0x0001e80000100800 */
[----:B------:R1:W-:Y:S01]  /*3d160*/  STL [R1+0x100], R20 ;  /* 0x0001001401007387 */ /* 0x0003e20000100800 */
[C---:B0-----:R-:W-:Y:S02]  /*3d170*/  FMUL R7, R16.reuse, R21 ;  /* 0x0000001510077220 */ /* 0x041fe40000400000 */
[C---:B------:R-:W-:Y:S02]  /*3d180*/  FMUL R21, R16.reuse, R22 ;  /* 0x0000001610157220 */ /* 0x040fe40000400000 */
[C---:B-1----:R-:W-:Y:S01]  /*3d190*/  FMUL R20, R16.reuse, R23 ;  /* 0x0000001710147220 */ /* 0x042fe20000400000 */
        /* <DEDUP_REMOVED lines=8> */
[----:B-----5:R-:W-:-:S03]  /*3d220*/  FMUL R7, R16, R27 ;  /* 0x0000001b10077220 */ /* 0x020fc60000400000 */
[----:B------:R1:W-:Y:S04]  /*3d230*/  STL [R1+0x28], R20 ;  /* 0x0000281401007387 */ /* 0x0003e80000100800 */
[----:B------:R4:W-:Y:S01]  /*3d240*/  STL [R1+0x24], R7 ;  /* 0x0000240701007387 */ /* 0x0009e20000100800 */
[C---:B0-----:R-:W-:Y:S02]  /*3d250*/  FMUL R21, R16.reuse, R28 ;  /* 0x0000001c10157220 */ /* 0x041fe40000400000 */
[----:B-1----:R-:W-:-:S03]  /*3d260*/  FMUL R20, R16, R29 ;  /* 0x0000001d10147220 */ /* 0x002fc60000400000 */
[----:B------:R-:W-:Y:S01]  /*3d270*/  STL [R1+0x20], R21 ;  /* 0x0000201501007387 */ /* 0x000fe20000100800 */
[----:B------:R-:W-:-:S03]  /*3d280*/  @!P3 FMUL R19, R19, 16777216 ;  /* 0x4b8000001313b820 */ /* 0x000fc60000400000 */
[----:B------:R-:W-:Y:S01]  /*3d290*/  STL [R1+0x1c], R20 ;  /* 0x00001c1401007387 */ /* 0x000fe20000100800 */
[----:B------:R-:W-:Y:S02]  /*3d2a0*/  @!P3 FMUL R15, R15, 16777216 ;  /* 0x4b8000000f0fb820 */ /* 0x000fe40000400000 */
[----:B------:R-:W-:Y:S02]  /*3d2b0*/  @!P3 FMUL R14, R14, 16777216 ;  /* 0x4b8000000e0eb820 */ /* 0x000fe40000400000 */
[----:B------:R-:W-:Y:S02]  /*3d2c0*/  @!P3 FMUL R11, R11, 16777216 ;  /* 0x4b8000000b0bb820 */ /* 0x000fe40000400000 */
[----:B------:R-:W-:Y:S02]  /*3d2d0*/  @!P3 FMUL R10, R10, 16777216 ;  /* 0x4b8000000a0ab820 */ /* 0x000fe40000400000 */
[----:B------:R-:W-:Y:S02]  /*3d2e0*/  FMUL R29, R16, R14 ;  /* 0x0000000e101d7220 */ /* 0x000fe40000400000 */
[----:B------:R-:W-:-:S02]  /*3d2f0*/  @!P3 FMUL R9, R9, 16777216 ;  /* 0x4b8000000909b820 */ /* 0x000fc40000400000 */
[C---:B------:R-:W-:Y:S02]  /*3d300*/  FMUL R28, R16.reuse, R11 ;  /* 0x0000000b101c7220 */ /* 0x040fe40000400000 */
[C---:B------:R-:W-:Y:S02]  /*3d310*/  FMUL R27, R16.reuse, R10 ;  /* 0x0000000a101b7220 */ /* 0x040fe40000400000 */
[C---:B----4-:R-:W-:Y:S02]  /*3d320*/  FMUL R7, R16.reuse, R6 ;  /* 0x0000000610077220 */ /* 0x050fe40000400000 */
[C---:B---3--:R-:W-:Y:S02]  /*3d330*/  FMUL R6, R16.reuse, R5 ;  /* 0x0000000510067220 */ /* 0x048fe40000400000 */
[C---:B--2---:R-:W-:Y:S02]  /*3d340*/  FMUL R5, R16.reuse, R4 ;  /* 0x0000000410057220 */ /* 0x044fe40000400000 */
[C---:B------:R-:W-:Y:S01]  /*3d350*/  FMUL R4, R16.reuse, R2 ;  /* 0x0000000210047220 */ /* 0x040fe20000400000 */
[----:B------:R-:W-:Y:S01]  /*3d360*/  STL [R1+0x18], R7 ;  /* 0x0000180701007387 */ /* 0x000fe20000100800 */
[----:B------:R-:W-:-:S03]  /*3d370*/  FMUL R2, R16, R3 ;  /* 0x0000000310027220 */ /* 0x000fc60000400000 */
[----:B------:R-:W-:Y:S01]  /*3d380*/  STL [R1+0x14], R6 ;  /* 0x0000140601007387 */ /* 0x000fe20000100800 */
[----:B------:R-:W-:-:S03]  /*3d390*/  FMUL R3, R16, R19 ;  /* 0x0000001310037220 */ /* 0x000fc60000400000 */
[----:B------:R-:W-:Y:S04]  /*3d3a0*/  STL [R1+0x10], R5 ;  /* 0x0000100501007387 */ /* 0x000fe80000100800 */
[----:B------:R0:W-:Y:S04]  /*3d3b0*/  STL [R1+0xc], R4 ;  /* 0x00000c0401007387 */ /* 0x0001e80000100800 */
[----:B------:R-:W2:Y:S04]  /*3d3c0*/  LDL.LU R19, [R1+0x1178] ;  /* 0x0011780001137983 */ /* 0x000ea80000300800 */
[----:B------:R1:W-:Y:S01]  /*3d3d0*/  STL [R1+0x8], R2 ;  /* 0x0000080201007387 */ /* 0x0003e20000100800 */
[----:B0-----:R-:W-:-:S02]  /*3d3e0*/  FMUL R4, R16, R9 ;  /* 0x0000000910047220 */ /* 0x001fc40000400000 */
[----:B-1----:R-:W-:Y:S02]  /*3d3f0*/  FMUL R2, R16, R15 ;  /* 0x0000000f10027220 */ /* 0x002fe40000400000 */
[----:B------:R-:W3:Y:S04]  /*3d400*/  LDL.LU R15, [R1+0x1174] ;  /* 0x00117400010f7983 */ /* 0x000ee80000300800 */
[----:B------:R-:W-:Y:S04]  /*3d410*/  STL [R1+0x4], R3 ;  /* 0x0000040301007387 */ /* 0x000fe80000100800 */
[----:B------:R-:W3:Y:S04]  /*3d420*/  LDL.LU R14, [R1+0x1170] ;  /* 0x00117000010e7983 */ /* 0x000ee80000300800 */
[----:B------:R-:W-:Y:S04]  /*3d430*/  STL [R1], R2 ;  /* 0x0000000201007387 */ /* 0x000fe80000100800 */
[----:B------:R-:W-:Y:S04]  /*3d440*/  STL [R1+0x1130], R29 ;  /* 0x0011301d01007387 */ /* 0x000fe80000100800 */
[----:B------:R-:W4:Y:S04]  /*3d450*/  LDL.LU R11, [R1+0x116c] ;  /* 0x00116c00010b7983 */ /* 0x000f280000300800 */
[----:B------:R-:W-:Y:S04]  /*3d460*/  STL [R1+0x1134], R28 ;  /* 0x0011341c01007387 */ /* 0x000fe80000100800 */
[----:B------:R-:W4:Y:S04]  /*3d470*/  LDL.LU R10, [R1+0x1168] ;  /* 0x00116800010a7983 */ /* 0x000f280000300800 */
[----:B------:R-:W-:Y:S04]  /*3d480*/  STL [R1+0x1138], R27 ;  /* 0x0011381b01007387 */ /* 0x000fe80000100800 */
[----:B------:R-:W4:Y:S04]  /*3d490*/  LDL.LU R9, [R1+0x1164] ;  /* 0x0011640001097983 */ /* 0x000f280000300800 */
[----:B------:R0:W-:Y:S04]  /*3d4a0*/  STL [R1+0x113c], R4 ;  /* 0x00113c0401007387 */ /* 0x0001e80000100800 */
[----:B0-----:R-:W5:Y:S04]  /*3d4b0*/  LDL R4, [R1+0x430] ;  /* 0x0004300001047983 */ /* 0x001f680000100800 */
[----:B------:R-:W2:Y:S01]  /*3d4c0*/  LDL.LU R27, [R1+0xb4] ;  /* 0x0000b400011b7983 */ /* 0x000ea20000300800 */
[----:B------:R-:W-:-:S03]  /*3d4d0*/  @!P3 FMUL R8, R8, 16777216 ;  /* 0x4b8000000808b820 */ /* 0x000fc60000400000 */
[----:B--2---:R0:W-:Y:S04]  /*3d4e0*/  STL [R1+0x1140], R27 ;  /* 0x0011401b01007387 */ /* 0x0041e80000100800 */
[----:B0-----:R-:W5:Y:S04]  /*3d4f0*/  LDL R27, [R1+0x374] ;  /* 0x00037400011b7983 */ /* 0x001f680000100800 */
[----:B------:R-:W2:Y:S01]  /*3d500*/  LDL.LU R20, [R1+0xb0] ;  /* 0x0000b00001147983 */ /* 0x000ea20000300800 */
[----:B------:R-:W-:Y:S02]  /*3d510*/  @!P3 FMUL R0, R0, 16777216 ;  /* 0x4b8000000000b820 */ /* 0x000fe40000400000 */
[----:B------:R-:W-:-:S02]  /*3d520*/  FMUL R26, R16, R8 ;  /* 0x00000008101a7220 */ /* 0x000fc40000400000 */
[----:B------:R-:W-:Y:S02]  /*3d530*/  @!P3 FMUL R13, R13, 16777216 ;  /* 0x4b8000000d0db820 */ /* 0x000fe40000400000 */
[----:B------:R-:W-:Y:S02]  /*3d540*/  FMUL R5, R16, R0 ;  /* 0x0000000010057220 */ /* 0x000fe40000400000 */
[----:B------:R-:W-:Y:S02]  /*3d550*/  @!P3 FMUL R12, R12, 16777216 ;  /* 0x4b8000000c0cb820 */ /* 0x000fe40000400000 */
[----:B------:R-:W-:Y:S02]  /*3d560*/  @!P3 FMUL R18, R18, 16777216 ;  /* 0x4b8000001212b820 */ /* 0x000fe40000400000 */
[----:B------:R-:W-:Y:S02]  /*3d570*/  FMUL R25, R16, R13 ;  /* 0x0000000d10197220 */ /* 0x000fe40000400000 */
[----:B------:R-:W-:-:S02]  /*3d580*/  @!P3 FMUL R17, R17, 16777216 ;  /* 0x4b8000001111b820 */ /* 0x000fc40000400000 */
[C---:B------:R-:W-:Y:S02]  /*3d590*/  FMUL R6, R16.reuse, R12 ;  /* 0x0000000c10067220 */ /* 0x040fe40000400000 */
[C---:B------:R-:W-:Y:S02]  /*3d5a0*/  FMUL R24, R16.reuse, R18 ;  /* 0x0000001210187220 */ /* 0x040fe40000400000 */
[----:B------:R-:W-:Y:S01]  /*3d5b0*/  FMUL R7, R16, R17 ;  /* 0x0000001110077220 */ /* 0x000fe20000400000 */
[----:B--2---:R0:W-:Y:S04]  /*3d5c0*/  STL [R1+0x1144], R20 ;  /* 0x0011441401007387 */ /* 0x0041e80000100800 */
[----:B------:R-:W2:Y:S04]  /*3d5d0*/  LDL.LU R2, [R1+0x2b0] ;  /* 0x0002b00001027983 */ /* 0x000ea80000300800 */
[----:B------:R-:W4:Y:S04]  /*3d5e0*/  LDL.LU R8, [R1+0x1160] ;  /* 0x0011600001087983 */ /* 0x000f280000300800 */
[----:B------:R-:W2:Y:S04]  /*3d5f0*/  LDL.LU R28, [R1+0xbc] ;  /* 0x0000bc00011c7983 */ /* 0x000ea80000300800 */
[----:B------:R-:W2:Y:S04]  /*3d600*/  LDL.LU R21, [R1+0xb8] ;  /* 0x0000b80001157983 */ /* 0x000ea80000300800 */
[----:B------:R-:W4:Y:S04]  /*3d610*/  LDL.LU R0, [R1+0x115c] ;  /* 0x00115c0001007983 */ /* 0x000f280000300800 */
[----:B------:R-:W2:Y:S04]  /*3d620*/  LDL.LU R29, [R1+0xc4] ;  /* 0x0000c400011d7983 */ /* 0x000ea80000300800 */
[----:B------:R-:W2:Y:S04]  /*3d630*/  LDL.LU R22, [R1+0xc0] ;  /* 0x0000c00001167983 */ /* 0x000ea80000300800 */
[----:B------:R-:W3:Y:S04]  /*3d640*/  LDL.LU R13, [R1+0x1158] ;  /* 0x00115800010d7983 */ /* 0x000ee80000300800 */
[----:B------:R-:W2:Y:S04]  /*3d650*/  LDL.LU R23, [R1+0xc8] ;  /* 0x0000c80001177983 */ /* 0x000ea80000300800 */
[----:B------:R-:W2:Y:S04]  /*3d660*/  LDL.LU R3, [R1+0x1b8] ;  /* 0x0001b80001037983 */ /* 0x000ea80000300800 */
[----:B------:R-:W3:Y:S04]  /*3d670*/  LDL.LU R12, [R1+0x1154] ;  /* 0x00115400010c7983 */ /* 0x000ee80000300800 */
[----:B------:R-:W2:Y:S04]  /*3d680*/  LDL.LU R18, [R1+0x1150] ;  /* 0x0011500001127983 */ /* 0x000ea80000300800 */
[----:B------:R-:W2:Y:S04]  /*3d690*/  LDL.LU R17, [R1+0x114c] ;  /* 0x00114c0001117983 */ /* 0x000ea80000300800 */
[----:B------:R-:W2:Y:S01]  /*3d6a0*/  LDL.LU R16, [R1+0x1148] ;  /* 0x0011480001107983 */ /* 0x000ea20000300800 */
[----:B0-----:R-:W-:-:S05]  /*3d6b0*/  @P4 MOV R20, 0x7f800000 ;  /* 0x7f80000000144802 */ /* 0x001fca0000000f00 */
[----:B-----5:R-:W-:Y:S01]  /*3d6c0*/  @P4 FFMA.FTZ R4, R27, R20, +INF ;  /* 0x7f8000001b044423 */ /* 0x020fe20000010014 */
[----:B----4-:R0:W-:Y:S04]  /*3d6d0*/  STS.128 [R0+0x80], R8 ;  /* 0x0000800800007388 */ /* 0x0101e80000000c00 */
[----:B0-----:R-:W4:Y:S04]  /*3d6e0*/  LDL.LU R8, [R1+0x1bc] ;  /* 0x0001bc0001087983 */ /* 0x001f280000300800 */
[----:B------:R-:W5:Y:S04]  /*3d6f0*/  LDL.LU R9, [R1+0x1c0] ;  /* 0x0001c00001097983 */ /* 0x000f680000300800 */
[----:B------:R-:W4:Y:S04]  /*3d700*/  LDL.LU R10, [R1+0x1c8] ;  /* 0x0001c800010a7983 */ /* 0x000f280000300800 */
[----:B------:R-:W4:Y:S04]  /*3d710*/  LDL.LU R11, [R1+0x1d0] ;  /* 0x0001d000010b7983 */ /* 0x000f280000300800 */
[----:B---3--:R0:W-:Y:S04]  /*3d720*/  STS.128 [R0+0x800], R12 ;  /* 0x0008000c00007388 */ /* 0x0081e80000000c00 */
[----:B--2---:R1:W-:Y:S04]  /*3d730*/  STS.128 [R0+0x880], R16 ;  /* 0x0008801000007388 */ /* 0x0043e80000000c00 */
[----:B0-----:R-:W2:Y:S04]  /*3d740*/  LDL.LU R12, [R1+0x2ac] ;  /* 0x0002ac00010c7983 */ /* 0x001ea80000300800 */
[----:B------:R-:W2:Y:S04]  /*3d750*/  LDL.LU R13, [R1+0x2a8] ;  /* 0x0002a800010d7983 */ /* 0x000ea80000300800 */
[----:B------:R-:W3:Y:S04]  /*3d760*/  LDL.LU R14, [R1+0x1d4] ;  /* 0x0001d400010e7983 */ /* 0x000ee80000300800 */
[----:B------:R-:W2:Y:S04]  /*3d770*/  LDL.LU R15, [R1+0x2b4] ;  /* 0x0002b400010f7983 */ /* 0x000ea80000300800 */
[----:B-1----:R-:W5:Y:S04]  /*3d780*/  LDL.LU R16, [R1+0x1c4] ;  /* 0x0001c40001107983 */ /* 0x002f680000300800 */
[----:B------:R-:W2:Y:S04]  /*3d790*/  LDL.LU R17, [R1+0x2a4] ;  /* 0x0002a40001117983 */ /* 0x000ea80000300800 */
[----:B------:R-:W2:Y:S04]  /*3d7a0*/  LDL.LU R18, [R1+0x2a0] ;  /* 0x0002a00001127983 */ /* 0x000ea80000300800 */
[----:B------:R-:W2:Y:S04]  /*3d7b0*/  LDL.LU R19, [R1+0x1cc] ;  /* 0x0001cc0001137983 */ /* 0x000ea80000300800 */
[----:B------:R-:W2:Y:S04]  /*3d7c0*/  LDL.LU R20, [R1+0x1144] ;  /* 0x0011440001147983 */ /* 0x000ea80000300800 */
[----:B------:R-:W2:Y:S01]  /*3d7d0*/  LDL.LU R27, [R1+0x1140] ;  /* 0x00114000011b7983 */ /* 0x000ea20000300800 */
[----:B------:R-:W-:-:S03]  /*3d7e0*/  F2FP.PACK_AB R24, R24, R7 ;  /* 0x000000071818723e */ /* 0x000fc600000000ff */
[----:B------:R0:W-:Y:S01]  /*3d7f0*/  @P4 STL [R1+0x430], R4 ;  /* 0x0004300401004387 */ /* 0x0001e20000100800 */
[----:B------:R-:W-:Y:S02]  /*3d800*/  F2FP.PACK_AB R25, R25, R6 ;  /* 0x000000061919723e */ /* 0x000fe400000000ff */
[----:B------:R-:W-:Y:S01]  /*3d810*/  F2FP.PACK_AB R21, R28, R21 ;  /* 0x000000151c15723e */ /* 0x000fe200000000ff */
[----:B0-----:R-:W3:Y:S04]  /*3d820*/  LDL.LU R4, [R1+0x113c] ;  /* 0x00113c0001047983 */ /* 0x001ee80000300800 */
[----:B------:R-:W3:Y:S01]  /*3d830*/  LDL.LU R7, [R1+0x28c] ;  /* 0x00028c0001077983 */ /* 0x000ee20000300800 */
[----:B------:R-:W-:Y:S02]  /*3d840*/  F2FP.PACK_AB R26, R26, R5 ;  /* 0x000000051a1a723e */ /* 0x000fe400000000ff */
[----:B------:R-:W-:Y:S01]  /*3d850*/  F2FP.PACK_AB R22, R29, R22 ;  /* 0x000000161d16723e */ /* 0x000fe200000000ff */
[----:B------:R-:W-:Y:S01]  /*3d860*/  BAR.SYNC.DEFER_BLOCKING 0x0 ;  /* 0x0000000000007b1d */ /* 0x000fe20000010000 */
[----:B--2---:R-:W-:-:S05]  /*3d870*/  F2FP.PACK_AB R20, R27, R20 ;  /* 0x000000141b14723e */ /* 0x004fca00000000ff */
[----:B------:R-:W3:Y:S04]  /*3d880*/  LDL.LU R27, [R1+0x1138] ;  /* 0x00113800011b7983 */ /* 0x000ee80000300800 */
[----:B------:R-:W2:Y:S04]  /*3d890*/  LDL.LU R6, [R1+0x294] ;  /* 0x0002940001067983 */ /* 0x000ea80000300800 */
[----:B------:R-:W2:Y:S04]  /*3d8a0*/  LDL.LU R28, [R1+0x1134] ;  /* 0x00113400011c7983 */ /* 0x000ea80000300800 */
[----:B------:R-:W2:Y:S01]  /*3d8b0*/  LDL.LU R5, [R1+0xcc] ;  /* 0x0000cc0001057983 */ /* 0x000ea20000300800 */
[----:B----4-:R-:W-:-:S03]  /*3d8c0*/  F2FP.PACK_AB R8, R8, R3 ;  /* 0x000000030808723e */ /* 0x010fc600000000ff */
[----:B------:R-:W0:Y:S01]  /*3d8d0*/  S2R R3, SR_TID.X ;  /* 0x0000000000037919 */ /* 0x000e220000002100 */
[----:B-----5:R-:W-:-:S03]  /*3d8e0*/  F2FP.PACK_AB R9, R16, R9 ;  /* 0x000000091009723e */ /* 0x020fc600000000ff */
[----:B------:R-:W4:Y:S01]  /*3d8f0*/  LDL.LU R29, [R1+0x1130] ;  /* 0x00113000011d7983 */ /* 0x000f220000300800 */
[----:B------:R-:W-:Y:S02]  /*3d900*/  F2FP.PACK_AB R10, R19, R10 ;  /* 0x0000000a130a723e */ /* 0x000fe400000000ff */
[C---:B0-----:R-:W-:Y:S01]  /*3d910*/  LOP3.LUT R16, R3.reuse, 0xff, RZ, 0xc0, !PT ;  /* 0x000000ff03107812 */ /* 0x041fe200078ec0ff */
[----:B------:R-:W-:-:S05]  /*3d920*/  IMAD.SHL.U32 R3, R3, 0x800, RZ ;  /* 0x0000080003037824 */ /* 0x000fca00078e00ff */
[----:B------:R-:W-:-:S04]  /*3d930*/  LOP3.LUT R3, R3, 0x3000, RZ, 0xc0, !PT ;  /* 0x0000300003037812 */ /* 0x000fc800078ec0ff */
[----:B------:R-:W-:Y:S02]  /*3d940*/  LEA R3, R16, R3, 0x4 ;  /* 0x0000000310037211 */ /* 0x000fe400078e20ff */
[----:B---3--:R-:W-:Y:S02]  /*3d950*/  F2FP.PACK_AB R27, R27, R4 ;  /* 0x000000041b1b723e */ /* 0x008fe400000000ff */
[----:B--2---:R-:W-:Y:S02]  /*3d960*/  F2FP.PACK_AB R4, R6, R7 ;  /* 0x000000070604723e */ /* 0x004fe400000000ff */
[----:B------:R-:W-:Y:S01]  /*3d970*/  F2FP.PACK_AB R7, R15, R2 ;  /* 0x000000020f07723e */ /* 0x000fe200000000ff */
[----:B------:R-:W-:Y:S01]  /*3d980*/  STL.64 [R1+0x1128], R26 ;  /* 0x0011281a01007387 */ /* 0x000fe20000100a00 */
[----:B------:R-:W-:-:S03]  /*3d990*/  LOP3.LUT R2, R3, 0x20, RZ, 0x3c, !PT ;  /* 0x0000002003027812 */ /* 0x000fc600078e3cff */
[----:B------:R-:W-:Y:S01]  /*3d9a0*/  STL.64 [R1+0x1120], R24 ;  /* 0x0011201801007387 */ /* 0x000fe20000100a00 */
[----:B------:R-:W-:Y:S02]  /*3d9b0*/  F2FP.PACK_AB R23, R5, R23 ;  /* 0x000000170517723e */ /* 0x000fe400000000ff */
[----:B------:R-:W-:Y:S01]  /*3d9c0*/  F2FP.PACK_AB R5, R17, R18 ;  /* 0x000000121105723e */ /* 0x000fe200000000ff */
[----:B------:R-:W0:Y:S04]  /*3d9d0*/  LDS.128 R24, [R3] ;  /* 0x0000000003187984 */ /* 0x000e280000000c00 */
[----:B------:R-:W1:Y:S01]  /*3d9e0*/  LDS.128 R16, [R2] ;  /* 0x0000000002107984 */ /* 0x000e620000000c00 */
[----:B------:R-:W-:Y:S02]  /*3d9f0*/  F2FP.PACK_AB R6, R12, R13 ;  /* 0x0000000d0c06723e */ /* 0x000fe400000000ff */
[----:B------:R-:W-:Y:S01]  /*3da00*/  LOP3.LUT R13, R3, 0x40, RZ, 0x3c, !PT ;  /* 0x00000040030d7812 */ /* 0x000fe200078e3cff */
[----:B------:R-:W-:Y:S04]  /*3da10*/  STL [R1+0x1108], R2 ;  /* 0x0011080201007387 */ /* 0x000fe80000100800 */
[----:B0-----:R-:W-:Y:S04]  /*3da20*/  STL.64 [R1+0x60], R24 ;  /* 0x0000601801007387 */ /* 0x001fe80000100a00 */
[----:B------:R-:W-:Y:S04]  /*3da30*/  STL.64 [R1+0x68], R26 ;  /* 0x0000681a01007387 */ /* 0x000fe80000100a00 */
[----:B-1----:R0:W-:Y:S04]  /*3da40*/  STL.64 [R1+0x50], R16 ;  /* 0x0000501001007387 */ /* 0x0021e80000100a00 */
[----:B------:R-:W-:Y:S04]  /*3da50*/  STL.64 [R1+0x58], R18 ;  /* 0x0000581201007387 */ /* 0x000fe80000100a00 */
[----:B------:R1:W2:Y:S04]  /*3da60*/  LDS.128 R24, [R13] ;  /* 0x000000000d187984 */ /* 0x0002a80000000c00 */
[----:B0-----:R-:W3:Y:S04]  /*3da70*/  LDL.LU R16, [R1+0xdc] ;  /* 0x0000dc0001107983 */ /* 0x001ee80000300800 */
[----:B-1----:R-:W5:Y:S04]  /*3da80*/  LDL.LU R13, [R1] ;  /* 0x00000000010d7983 */ /* 0x002f680000300800 */
[----:B--2---:R-:W-:Y:S04]  /*3da90*/  STL.64 [R1+0x70], R24 ;  /* 0x0000701801007387 */ /* 0x004fe80000100a00 */
[----:B------:R-:W-:Y:S04]  /*3daa0*/  STL.64 [R1+0x78], R26 ;  /* 0x0000781a01007387 */ /* 0x000fe80000100a00 */
[----:B-----5:R0:W-:Y:S04]  /*3dab0*/  STL [R1+0x1118], R13 ;  /* 0x0011180d01007387 */ /* 0x0201e80000100800 */
[----:B0-----:R-:W3:Y:S04]  /*3dac0*/  LDL.LU R13, [R1+0xe0] ;  /* 0x0000e000010d7983 */ /* 0x001ee80000300800 */
[----:B------:R-:W2:Y:S01]  /*3dad0*/  LDL.LU R17, [R1+0xe4] ;  /* 0x0000e40001117983 */ /* 0x000ea20000300800 */
[----:B------:R-:W-:-:S03]  /*3dae0*/  F2FP.PACK_AB R11, R14, R11 ;  /* 0x0000000b0e0b723e */ /* 0x000fc600000000ff */
[----:B--2---:R0:W-:Y:S04]  /*3daf0*/  STL [R1+0x1114], R17 ;  /* 0x0011141101007387 */ /* 0x0041e80000100800 */
[----:B0-----:R-:W2:Y:S04]  /*3db00*/  LDL.LU R17, [R1+0x4] ;  /* 0x0000040001117983 */ /* 0x001ea80000300800 */
[----:B------:R-:W5:Y:S01]  /*3db10*/  LDL.LU R14, [R1+0x8] ;  /* 0x00000800010e7983 */ /* 0x000f620000300800 */
[----:B------:R-:W-:-:S05]  /*3db20*/  LOP3.LUT R12, R3, 0x60, RZ, 0x3c, !PT ;  /* 0x00000060030c7812 */ /* 0x000fca00078e3cff */
[----:B------:R-:W0:Y:S04]  /*3db30*/  LDS.128 R24, [R12] ;  /* 0x000000000c187984 */ /* 0x000e280000000c00 */
[----:B------:R-:W-:Y:S06]  /*3db40*/  BAR.SYNC.DEFER_BLOCKING 0x0 ;  /* 0x0000000000007b1d */ /* 0x000fec0000010000 */
[----:B-----5:R1:W-:Y:S04]  /*3db50*/  STL [R1+0x1110], R14 ;  /* 0x0011100e01007387 */ /* 0x0203e80000100800 */
[----:B-1----:R-:W5:Y:S04]  /*3db60*/  LDL.LU R14, [R1+0xe8] ;  /* 0x0000e800010e7983 */ /* 0x002f680000300800 */
[----:B------:R-:W2:Y:S04]  /*3db70*/  LDL.LU R2, [R1+0xf0] ;  /* 0x0000f00001027983 */ /* 0x000ea80000300800 */
[----:B--2---:R1:W-:Y:S04]  /*3db80*/  STL [R1+0x110c], R2 ;  /* 0x00110c0201007387 */ /* 0x0043e80000100800 */
[----:B-1----:R-:W2:Y:S04]  /*3db90*/  LDL.LU R2, [R1+0xc] ;  /* 0x00000c0001027983 */ /* 0x002ea80000300800 */
[----:B------:R-:W2:Y:S04]  /*3dba0*/  LDL.LU R18, [R1+0xec] ;  /* 0x0000ec0001127983 */ /* 0x000ea80000300800 */
[----:B------:R-:W2:Y:S04]  /*3dbb0*/  LDL.LU R15, [R1+0x10] ;  /* 0x00001000010f7983 */ /* 0x000ea80000300800 */
[----:B0-----:R-:W-:Y:S04]  /*3dbc0*/  STL.64 [R1+0x40], R24 ;  /* 0x0000401801007387 */ /* 0x001fe80000100a00 */
[----:B------:R0:W-:Y:S04]  /*3dbd0*/  STL.64 [R1+0x48], R26 ;  /* 0x0000481a01007387 */ /* 0x0001e80000100a00 */
[----:B0-----:R-:W2:Y:S04]  /*3dbe0*/  LDL.LU.64 R26, [R1+0x1128] ;  /* 0x00112800011a7983 */ /* 0x001ea80000300a00 */
[----:B------:R-:W2:Y:S04]  /*3dbf0*/  LDL.LU.64 R24, [R1+0x1120] ;  /* 0x0011200001187983 */ /* 0x000ea80000300a00 */
[----:B------:R-:W5:Y:S04]  /*3dc00*/  LDL.LU R19, [R1+0xf4] ;  /* 0x0000f40001137983 */ /* 0x000f680000300800 */
[----:B------:R-:W-:Y:S04]  /*3dc10*/  STS.128 [R0+0x80], R20 ;  /* 0x0000801400007388 */ /* 0x000fe80000000c00 */
[----:B------:R-:W-:Y:S04]  /*3dc20*/  STS.128 [R0+0x800], R8 ;  /* 0x0008000800007388 */ /* 0x000fe80000000c00 */
[----:B------:R-:W-:Y:S01]  /*3dc30*/  STS.128 [R0+0x880], R4 ;  /* 0x0008800400007388 */ /* 0x000fe20000000c00 */
[----:B----4-:R-:W-:-:S02]  /*3dc40*/  F2FP.PACK_AB R12, R29, R28 ;  /* 0x0000001c1d0c723e */ /* 0x010fc400000000ff */
[----:B---3--:R-:W-:Y:S01]  /*3dc50*/  F2FP.PACK_AB R16, R13, R16 ;  /* 0x000000100d10723e */ /* 0x008fe200000000ff */
[----:B--2---:R0:W-:Y:S04]  /*3dc60*/  STS.128 [R0], R24 ;  /* 0x0000001800007388 */ /* 0x0041e80000000c00 */
[----:B0-----:R-:W2:Y:S04]  /*3dc70*/  LDL.LU R24, [R1+0x214] ;  /* 0x0002140001187983 */ /* 0x001ea80000300800 */
[----:B------:R-:W2:Y:S04]  /*3dc80*/  LDL.LU R25, [R1+0x210] ;  /* 0x0002100001197983 */ /* 0x000ea80000300800 */
[----:B------:R-:W3:Y:S04]  /*3dc90*/  LDL.LU R26, [R1+0x304] ;  /* 0x00030400011a7983 */ /* 0x000ee80000300800 */
[----:B------:R-:W3:Y:S04]  /*3dca0*/  LDL.LU R27, [R1+0x300] ;  /* 0x00030000011b7983 */ /* 0x000ee80000300800 */
[----:B------:R-:W4:Y:S04]  /*3dcb0*/  LDL.LU R20, [R1+0x20c] ;  /* 0x00020c0001147983 */ /* 0x000f280000300800 */
[----:B------:R-:W4:Y:S04]  /*3dcc0*/  LDL.LU R21, [R1+0x208] ;  /* 0x0002080001157983 */ /* 0x000f280000300800 */
        /* <DEDUP_REMOVED lines=13> */
[----:B------:R-:W-:Y:S01]  /*3dda0*/  BAR.SYNC.DEFER_BLOCKING 0x0 ;  /* 0x0000000000007b1d */ /* 0x000fe20000010000 */
[----:B--2---:R-:W-:-:S05]  /*3ddb0*/  F2FP.PACK_AB R13, R17, R13 ;  /* 0x0000000d110d723e */ /* 0x004fca00000000ff */
[----:B------:R-:W5:Y:S02]  /*3ddc0*/  LDL.LU R17, [R1+0x1114] ;  /* 0x0011140001117983 */ /* 0x000f640000300800 */
[----:B-----5:R-:W-:Y:S02]  /*3ddd0*/  F2FP.PACK_AB R17, R14, R17 ;  /* 0x000000110e11723e */ /* 0x020fe400000000ff */
[----:B------:R-:W2:Y:S01]  /*3dde0*/  LDL.LU R14, [R1+0x1110] ;  /* 0x00111000010e7983 */ /* 0x000ea20000300800 */
[----:B------:R-:W-:Y:S02]  /*3ddf0*/  F2FP.PACK_AB R15, R28, R15 ;  /* 0x0000000f1c0f723e */ /* 0x000fe400000000ff */
[----:B--2---:R-:W-:Y:S02]  /*3de00*/  F2FP.PACK_AB R14, R2, R14 ;  /* 0x0000000e020e723e */ /* 0x004fe400000000ff */
[----:B------:R-:W2:Y:S01]  /*3de10*/  LDL.LU R2, [R1+0x110c] ;  /* 0x00110c0001027983 */ /* 0x000ea20000300800 */
[----:B------:R-:W-:-:S02]  /*3de20*/  F2FP.PACK_AB R19, R29, R19 ;  /* 0x000000131d13723e */ /* 0x000fc400000000ff */
[----:B------:R-:W-:Y:S02]  /*3de30*/  F2FP.PACK_AB R8, R6, R8 ;  /* 0x000000080608723e */ /* 0x000fe400000000ff */
[----:B----4-:R-:W-:Y:S02]  /*3de40*/  F2FP.PACK_AB R6, R20, R21 ;  /* 0x000000151406723e */ /* 0x010fe400000000ff */
[----:B--2---:R-:W-:Y:S02]  /*3de50*/  F2FP.PACK_AB R18, R2, R18 ;  /* 0x000000120212723e */ /* 0x004fe400000000ff */
[----:B------:R-:W2:Y:S04]  /*3de60*/  LDL.LU R2, [R1+0x1108] ;  /* 0x0011080001027983 */ /* 0x000ea80000300800 */
[----:B------:R-:W-:Y:S04]  /*3de70*/  STL.64 [R1+0x10f0], R14 ;  /* 0x0010f00e01007387 */ /* 0x000fe80000100a00 */
[----:B------:R-:W-:Y:S04]  /*3de80*/  STL.64 [R1+0x10e8], R12 ;  /* 0x0010e80c01007387 */ /* 0x000fe80000100a00 */
[----:B------:R-:W0:Y:S04]  /*3de90*/  LDS.128 R12, [R3] ;  /* 0x00000000030c7984 */ /* 0x000e280000000c00 */
[----:B------:R-:W-:Y:S04]  /*3dea0*/  STL.64 [R1+0x1100], R18 ;  /* 0x0011001201007387 */ /* 0x000fe80000100a00 */
[----:B------:R-:W-:Y:S04]  /*3deb0*/  STL.64 [R1+0x10f8], R16 ;  /* 0x0010f81001007387 */ /* 0x000fe80000100a00 */
[----:B0-----:R-:W-:Y:S04]  /*3dec0*/  STL [R1+0xa4], R13 ;  /* 0x0000a40d01007387 */ /* 0x001fe80000100800 */
[----:B------:R-:W-:Y:S04]  /*3ded0*/  STL.64 [R1+0xa8], R14 ;  /* 0x0000a80e01007387 */ /* 0x000fe80000100a00 */
[----:B------:R-:W4:Y:S04]  /*3dee0*/  LDL.LU R20, [R1+0x18] ;  /* 0x0000180001147983 */ /* 0x000f280000300800 */
[----:B------:R-:W5:Y:S01]  /*3def0*/  LDL.LU R21, [R1+0x20] ;  /* 0x0000200001157983 */ /* 0x000f620000300800 */
[----:B------:R-:W-:-:S03]  /*3df00*/  F2FP.PACK_AB R4, R4, R5 ;  /* 0x000000050404723e */ /* 0x000fc600000000ff */
[----:B-----5:R0:W-:Y:S04]  /*3df10*/  STL [R1+0x10e0], R21 ;  /* 0x0010e01501007387 */ /* 0x0201e80000100800 */
[----:B0-----:R-:W5:Y:S01]  /*3df20*/  LDL.LU R21, [R1+0x15c] ;  /* 0x00015c0001157983 */ /* 0x001f620000300800 */
[----:B------:R-:W-:Y:S02]  /*3df30*/  F2FP.PACK_AB R5, R7, R9 ;  /* 0x000000090705723e */ /* 0x000fe400000000ff */
[----:B------:R-:W-:Y:S02]  /*3df40*/  F2FP.PACK_AB R9, R10, R11 ;  /* 0x0000000b0a09723e */ /* 0x000fe400000000ff */
[----:B------:R-:W-:Y:S01]  /*3df50*/  F2FP.PACK_AB R10, R22, R23 ;  /* 0x00000017160a723e */ /* 0x000fe200000000ff */
[----:B-----5:R0:W-:Y:S04]  /*3df60*/  STL [R1+0x10e4], R21 ;  /* 0x0010e41501007387 */ /* 0x0201e80000100800 */
[----:B0-----:R-:W4:Y:S04]  /*3df70*/  LDL.LU R21, [R1+0x1c] ;  /* 0x00001c0001157983 */ /* 0x001f280000300800 */
[----:B------:R-:W5:Y:S04]  /*3df80*/  LDL.LU R22, [R1+0x28] ;  /* 0x0000280001167983 */ /* 0x000f680000300800 */
[----:B-----5:R0:W-:Y:S04]  /*3df90*/  STL [R1+0x10d8], R22 ;  /* 0x0010d81601007387 */ /* 0x0201e80000100800 */
[----:B0-----:R-:W5:Y:S04]  /*3dfa0*/  LDL.LU R22, [R1+0x164] ;  /* 0x0001640001167983 */ /* 0x001f680000300800 */
[----:B-----5:R0:W-:Y:S04]  /*3dfb0*/  STL [R1+0x10dc], R22 ;  /* 0x0010dc1601007387 */ /* 0x0201e80000100800 */
[----:B0-----:R-:W5:Y:S04]  /*3dfc0*/  LDL.LU R22, [R1+0x24] ;  /* 0x0000240001167983 */ /* 0x001f680000300800 */
[----:B------:R-:W3:Y:S01]  /*3dfd0*/  LDL.LU R23, [R1+0x30] ;  /* 0x0000300001177983 */ /* 0x000ee20000300800 */
[----:B------:R-:W-:-:S03]  /*3dfe0*/  MOV R29, R12 ;  /* 0x0000000c001d7202 */ /* 0x000fc60000000f00 */
[----:B--2---:R-:W0:Y:S04]  /*3dff0*/  LDS.128 R12, [R2] ;  /* 0x00000000020c7984 */ /* 0x004e280000000c00 */
[----:B---3--:R1:W-:Y:S04]  /*3e000*/  STL [R1+0x10d0], R23 ;  /* 0x0010d01701007387 */ /* 0x0083e80000100800 */
[----:B-1----:R-:W2:Y:S01]  /*3e010*/  LDL.LU R23, [R1+0x16c] ;  /* 0x00016c0001177983 */ /* 0x002ea20000300800 */
[----:B------:R-:W-:Y:S02]  /*3e020*/  F2FP.PACK_AB R7, R24, R25 ;  /* 0x000000191807723e */ /* 0x000fe400000000ff */
[----:B------:R-:W-:-:S02]  /*3e030*/  F2FP.PACK_AB R11, R26, R27 ;  /* 0x0000001b1a0b723e */ /* 0x000fc400000000ff */
[----:B0-----:R-:W-:Y:S01]  /*3e040*/  MOV R28, R12 ;  /* 0x0000000c001c7202 */ /* 0x001fe20000000f00 */
[----:B--2---:R0:W-:Y:S04]  /*3e050*/  STL [R1+0x10d4], R23 ;  /* 0x0010d41701007387 */ /* 0x0041e80000100800 */
[----:B0-----:R-:W2:Y:S04]  /*3e060*/  LDL.LU R23, [R1+0x2c] ;  /* 0x00002c0001177983 */ /* 0x001ea80000300800 */
[----:B------:R-:W3:Y:S04]  /*3e070*/  LDL.LU R24, [R1+0x254] ;  /* 0x0002540001187983 */ /* 0x000ee80000300800 */
[----:B------:R-:W3:Y:S04]  /*3e080*/  LDL.LU R25, [R1+0x250] ;  /* 0x0002500001197983 */ /* 0x000ee80000300800 */
[----:B------:R-:W2:Y:S04]  /*3e090*/  LDL.LU R26, [R1+0x334] ;  /* 0x00033400011a7983 */ /* 0x000ea80000300800 */
[----:B------:R-:W2:Y:S04]  /*3e0a0*/  LDL.LU R27, [R1+0x330] ;  /* 0x00033000011b7983 */ /* 0x000ea80000300800 */
[----:B------:R0:W-:Y:S04]  /*3e0b0*/  STL [R1+0x102c], R29 ;  /* 0x00102c1d01007387 */ /* 0x0001e80000100800 */
[----:B0-----:R-:W2:Y:S04]  /*3e0c0*/  LDL.LU R29, [R1+0x328] ;  /* 0x00032800011d7983 */ /* 0x001ea80000300800 */
[----:B------:R-:W-:Y:S04]  /*3e0d0*/  STL [R1+0x94], R13 ;  /* 0x0000940d01007387 */ /* 0x000fe80000100800 */
[----:B------:R0:W-:Y:S02]  /*3e0e0*/  STL.64 [R1+0x98], R14 ;  /* 0x0000980e01007387 */ /* 0x0001e40000100a00 */
[----:B0-----:R-:W-:-:S02]  /*3e0f0*/  LOP3.LUT R14, R3, 0x40, RZ, 0x3c, !PT ;  /* 0x00000040030e7812 */ /* 0x001fc400078e3cff */
[----:B------:R-:W-:-:S03]  /*3e100*/  LOP3.LUT R15, R3, 0x60, RZ, 0x3c, !PT ;  /* 0x00000060030f7812 */ /* 0x000fc600078e3cff */
[----:B------:R-:W0:Y:S04]  /*3e110*/  LDS.128 R16, [R14] ;  /* 0x000000000e107984 */ /* 0x000e280000000c00 */
[----:B------:R-:W1:Y:S04]  /*3e120*/  LDS.128 R12, [R15] ;  /* 0x000000000f0c7984 */ /* 0x000e680000000c00 */
[----:B------:R4:W-:Y:S04]  /*3e130*/  STL [R1+0x1030], R28 ;  /* 0x0010301c01007387 */ /* 0x0009e80000100800 */
[----:B------:R-:W-:Y:S06]  /*3e140*/  BAR.SYNC.DEFER_BLOCKING 0x0 ;  /* 0x0000000000007b1d */ /* 0x000fec0000010000 */
[----:B----4-:R-:W4:Y:S04]  /*3e150*/  LDL.LU R28, [R1+0x32c] ;  /* 0x00032c00011c7983 */ /* 0x010f280000300800 */
[----:B0-----:R-:W-:Y:S04]  /*3e160*/  STL.64 [R1+0xb0], R16 ;  /* 0x0000b01001007387 */ /* 0x001fe80000100a00 */
[----:B------:R0:W-:Y:S04]  /*3e170*/  STL.64 [R1+0xb8], R18 ;  /* 0x0000b81201007387 */ /* 0x0001e80000100a00 */
[----:B0-----:R-:W2:Y:S04]  /*3e180*/  LDL.LU.64 R18, [R1+0x1100] ;  /* 0x0011000001127983 */ /* 0x001ea80000300a00 */
[----:B------:R-:W2:Y:S04]  /*3e190*/  LDL.LU.64 R16, [R1+0x10f8] ;  /* 0x0010f80001107983 */ /* 0x000ea80000300a00 */
[----:B-1----:R-:W-:Y:S04]  /*3e1a0*/  STL.64 [R1+0x80], R12 ;  /* 0x0000800c01007387 */ /* 0x002fe80000100a00 */
[----:B------:R0:W-:Y:S04]  /*3e1b0*/  STL.64 [R1+0x88], R14 ;  /* 0x0000880e01007387 */ /* 0x0001e80000100a00 */
[----:B0-----:R-:W3:Y:S04]  /*3e1c0*/  LDL.LU.64 R14, [R1+0x10f0] ;  /* 0x0010f000010e7983 */ /* 0x001ee80000300a00 */
[----:B------:R-:W3:Y:S04]  /*3e1d0*/  LDL.LU.64 R12, [R1+0x10e8] ;  /* 0x0010e800010c7983 */ /* 0x000ee80000300a00 */
[----:B------:R-:W-:Y:S04]  /*3e1e0*/  STS.128 [R0+0x800], R4 ;  /* 0x0008000400007388 */ /* 0x000fe80000000c00 */
[----:B------:R-:W-:Y:S01]  /*3e1f0*/  STS.128 [R0+0x880], R8 ;  /* 0x0008800800007388 */ /* 0x000fe20000000c00 */
[----:B------:R-:W-:-:S03]  /*3e200*/  F2FP.PACK_AB R20, R21, R20 ;  /* 0x000000141514723e */ /* 0x000fc600000000ff */
[----:B--2---:R-:W-:Y:S04]  /*3e210*/  STS.128 [R0+0x80], R16 ;  /* 0x0000801000007388 */ /* 0x004fe80000000c00 */
[----:B---3--:R0:W-:Y:S04]  /*3e220*/  STS.128 [R0], R12 ;  /* 0x0000000c00007388 */ /* 0x0081e80000000c00 */
[----:B0-----:R-:W2:Y:S04]  /*3e230*/  LDL.LU R12, [R1+0x158] ;  /* 0x00015800010c7983 */ /* 0x001ea80000300800 */
[----:B------:R-:W3:Y:S04]  /*3e240*/  LDL.LU R13, [R1+0x160] ;  /* 0x00016000010d7983 */ /* 0x000ee80000300800 */
        /* <DEDUP_REMOVED lines=19> */
[----:B------:R-:W3:Y:S02]  /*3e380*/  LDL.LU R22, [R1+0x10dc] ;  /* 0x0010dc0001167983 */ /* 0x000ee40000300800 */
[----:B---3--:R-:W-:Y:S02]  /*3e390*/  F2FP.PACK_AB R13, R22, R13 ;  /* 0x0000000d160d723e */ /* 0x008fe400000000ff */
[----:B------:R-:W2:Y:S02]  /*3e3a0*/  LDL.LU R22, [R1+0x10d8] ;  /* 0x0010d80001167983 */ /* 0x000ea40000300800 */
[----:B--2---:R-:W-:-:S02]  /*3e3b0*/  F2FP.PACK_AB R22, R23, R22 ;  /* 0x000000161716723e */ /* 0x004fc400000000ff */
[----:B------:R-:W2:Y:S02]  /*3e3c0*/  LDL.LU R23, [R1+0x10d4] ;  /* 0x0010d40001177983 */ /* 0x000ea40000300800 */
[----:B--2---:R-:W-:Y:S02]  /*3e3d0*/  F2FP.PACK_AB R14, R23, R14 ;  /* 0x0000000e170e723e */ /* 0x004fe400000000ff */
[----:B------:R-:W2:Y:S01]  /*3e3e0*/  LDL.LU R23, [R1+0x10d0] ;  /* 0x0010d00001177983 */ /* 0x000ea20000300800 */
[----:B------:R-:W-:Y:S02]  /*3e3f0*/  F2FP.PACK_AB R15, R9, R15 ;  /* 0x0000000f090f723e */ /* 0x000fe400000000ff */
[----:B--2---:R-:W-:Y:S02]  /*3e400*/  F2FP.PACK_AB R23, R8, R23 ;  /* 0x000000170817723e */ /* 0x004fe400000000ff */
[----:B------:R-:W-:-:S03]  /*3e410*/  F2FP.PACK_AB R8, R10, R11 ;  /* 0x0000000b0a08723e */ /* 0x000fc600000000ff */
[----:B------:R-:W-:Y:S01]  /*3e420*/  STL.64 [R1+0x10b8], R22 ;  /* 0x0010b81601007387 */ /* 0x000fe20000100a00 */
[----:B------:R-:W-:-:S03]  /*3e430*/  F2FP.PACK_AB R10, R18, R19 ;  /* 0x00000013120a723e */ /* 0x000fc600000000ff */
[----:B------:R-:W-:Y:S01]  /*3e440*/  STL.64 [R1+0x10b0], R20 ;  /* 0x0010b01401007387 */ /* 0x000fe20000100a00 */
[----:B----4-:R-:W-:-:S03]  /*3e450*/  F2FP.PACK_AB R18, R28, R29 ;  /* 0x0000001d1c12723e */ /* 0x010fc600000000ff */
[----:B------:R-:W-:Y:S04]  /*3e460*/  STL.64 [R1+0x10c8], R14 ;  /* 0x0010c80e01007387 */ /* 0x000fe80000100a00 */
[----:B------:R-:W-:Y:S04]  /*3e470*/  STL.64 [R1+0x10c0], R12 ;  /* 0x0010c00c01007387 */ /* 0x000fe80000100a00 */
[----:B------:R-:W2:Y:S01]  /*3e480*/  LDL.LU R28, [R1+0x29c] ;  /* 0x00029c00011c7983 */ /* 0x000ea20000300800 */
[----:B------:R-:W-:Y:S02]  /*3e490*/  F2FP.PACK_AB R11, R24, R25 ;  /* 0x00000019180b723e */ /* 0x000fe400000000ff */
[----:B------:R-:W-:Y:S01]  /*3e4a0*/  F2FP.PACK_AB R16, R4, R16 ;  /* 0x000000100410723e */ /* 0x000fe200000000ff */
[----:B------:R-:W0:Y:S04]  /*3e4b0*/  LDS.128 R12, [R3] ;  /* 0x00000000030c7984 */ /* 0x000e280000000c00 */
[----:B--2---:R-:W-:Y:S04]  /*3e4c0*/  STL [R1+0x1098], R28 ;  /* 0x0010981c01007387 */ /* 0x004fe80000100800 */
[----:B------:R-:W2:Y:S04]  /*3e4d0*/  LDL.LU R29, [R1+0x298] ;  /* 0x00029800011d7983 */ /* 0x000ea80000300800 */
[----:B--2---:R-:W-:Y:S04]  /*3e4e0*/  STL [R1+0x109c], R29 ;  /* 0x00109c1d01007387 */ /* 0x004fe80000100800 */
[----:B------:R-:W2:Y:S04]  /*3e4f0*/  LDL.LU R24, [R1+0x38] ;  /* 0x0000380001187983 */ /* 0x000ea80000300800 */
[----:B------:R-:W3:Y:S04]  /*3e500*/  LDL.LU R4, [R1+0x198] ;  /* 0x0001980001047983 */ /* 0x000ee80000300800 */
[----:B0-----:R-:W-:Y:S04]  /*3e510*/  STL.64 [R1+0xd0], R12 ;  /* 0x0000d00c01007387 */ /* 0x001fe80000100a00 */
[----:B------:R-:W-:Y:S01]  /*3e520*/  STL.64 [R1+0xd8], R14 ;  /* 0x0000d80e01007387 */ /* 0x000fe20000100a00 */
[----:B------:R-:W-:-:S03]  /*3e530*/  F2FP.PACK_AB R9, R5, R6 ;  /* 0x000000060509723e */ /* 0x000fc600000000ff */
[----:B------:R-:W0:Y:S04]  /*3e540*/  LDS.128 R12, [R2] ;  /* 0x00000000020c7984 */ /* 0x000e280000000c00 */
[----:B---3--:R1:W-:Y:S04]  /*3e550*/  STL [R1+0x10ac], R4 ;  /* 0x0010ac0401007387 */ /* 0x0083e80000100800 */
[----:B-1----:R-:W2:Y:S04]  /*3e560*/  LDL.LU R4, [R1+0x3c] ;  /* 0x00003c0001047983 */ /* 0x002ea80000300800 */
[----:B------:R-:W3:Y:S04]  /*3e570*/  LDL.LU R25, [R1+0x100] ;  /* 0x0001000001197983 */ /* 0x000ee80000300800 */
[----:B---3--:R1:W-:Y:S04]  /*3e580*/  STL [R1+0x10a8], R25 ;  /* 0x0010a81901007387 */ /* 0x0083e80000100800 */
[----:B-1----:R-:W3:Y:S04]  /*3e590*/  LDL.LU R25, [R1+0x19c] ;  /* 0x00019c0001197983 */ /* 0x002ee80000300800 */
[----:B------:R-:W4:Y:S04]  /*3e5a0*/  LDL.LU R5, [R1+0x1a0] ;  /* 0x0001a00001057983 */ /* 0x000f280000300800 */
[----:B----4-:R1:W-:Y:S04]  /*3e5b0*/  STL [R1+0x10a4], R5 ;  /* 0x0010a40501007387 */ /* 0x0103e80000100800 */
[----:B-1----:R-:W4:Y:S04]  /*3e5c0*/  LDL.LU R5, [R1+0x104] ;  /* 0x0001040001057983 */ /* 0x002f280000300800 */
[----:B------:R-:W5:Y:S01]  /*3e5d0*/  LDL.LU R29, [R1+0x10c] ;  /* 0x00010c00011d7983 */ /* 0x000f620000300800 */
[----:B------:R-:W-:-:S02]  /*3e5e0*/  F2FP.PACK_AB R19, R26, R27 ;  /* 0x0000001b1a13723e */ /* 0x000fc400000000ff */
[----:B------:R-:W-:Y:S02]  /*3e5f0*/  LOP3.LUT R22, R3, 0x40, RZ, 0x3c, !PT ;  /* 0x0000004003167812 */ /* 0x000fe400078e3cff */
[----:B------:R-:W-:Y:S02]  /*3e600*/  F2FP.PACK_AB R17, R7, R17 ;  /* 0x000000110711723e */ /* 0x000fe400000000ff */
[----:B------:R-:W-:Y:S01]  /*3e610*/  LOP3.LUT R23, R3, 0x60, RZ, 0x3c, !PT ;  /* 0x0000006003177812 */ /* 0x000fe200078e3cff */
[----:B-----5:R1:W-:Y:S04]  /*3e620*/  STL [R1+0x10a0], R29 ;  /* 0x0010a01d01007387 */ /* 0x0203e80000100800 */
[----:B-1----:R-:W5:Y:S04]  /*3e630*/  LDL.LU R29, [R1+0x1a4] ;  /* 0x0001a400011d7983 */ /* 0x002f680000300800 */
[----:B------:R-:W3:Y:S04]  /*3e640*/  LDL.LU R26, [R1+0x108] ;  /* 0x00010800011a7983 */ /* 0x000ee80000300800 */
[----:B------:R-:W3:Y:S04]  /*3e650*/  LDL.LU R28, [R1+0x1ac] ;  /* 0x0001ac00011c7983 */ /* 0x000ee80000300800 */
[----:B------:R-:W3:Y:S04]  /*3e660*/  LDL.LU R6, [R1+0x1a8] ;  /* 0x0001a80001067983 */ /* 0x000ee80000300800 */
[----:B------:R-:W3:Y:S04]  /*3e670*/  LDL.LU R27, [R1+0x110] ;  /* 0x00011000011b7983 */ /* 0x000ee80000300800 */
[----:B------:R-:W3:Y:S04]  /*3e680*/  LDL.LU R7, [R1+0x1b0] ;  /* 0x0001b00001077983 */ /* 0x000ee80000300800 */
[----:B0-----:R-:W-:Y:S04]  /*3e690*/  STL.64 [R1+0xc0], R12 ;  /* 0x0000c00c01007387 */ /* 0x001fe80000100a00 */
[----:B------:R-:W-:Y:S04]  /*3e6a0*/  STL.64 [R1+0xc8], R14 ;  /* 0x0000c80e01007387 */ /* 0x000fe80000100a00 */
[----:B------:R-:W0:Y:S04]  /*3e6b0*/  LDS.128 R12, [R22] ;  /* 0x00000000160c7984 */ /* 0x000e280000000c00 */
[----:B------:R-:W1:Y:S04]  /*3e6c0*/  LDS.128 R20, [R23] ;  /* 0x0000000017147984 */ /* 0x000e680000000c00 */
[----:B------:R-:W-:Y:S06]  /*3e6d0*/  BAR.SYNC.DEFER_BLOCKING 0x0 ;  /* 0x0000000000007b1d */ /* 0x000fec0000010000 */
[----:B0-----:R-:W-:Y:S04]  /*3e6e0*/  STL.64 [R1+0xf0], R12 ;  /* 0x0000f00c01007387 */ /* 0x001fe80000100a00 */
[----:B------:R0:W-:Y:S04]  /*3e6f0*/  STL.64 [R1+0xf8], R14 ;  /* 0x0000f80e01007387 */ /* 0x0001e80000100a00 */
[----:B0-----:R-:W3:Y:S04]  /*3e700*/  LDL.LU.64 R14, [R1+0x10c8] ;  /* 0x0010c800010e7983 */ /* 0x001ee80000300a00 */
[----:B------:R-:W3:Y:S04]  /*3e710*/  LDL.LU.64 R12, [R1+0x10c0] ;  /* 0x0010c000010c7983 */ /* 0x000ee80000300a00 */
[----:B-1----:R-:W-:Y:S04]  /*3e720*/  STL.64 [R1+0xe0], R20 ;  /* 0x0000e01401007387 */ /* 0x002fe80000100a00 */
[----:B------:R0:W-:Y:S04]  /*3e730*/  STL.64 [R1+0xe8], R22 ;  /* 0x0000e81601007387 */ /* 0x0001e80000100a00 */
[----:B0-----:R-:W4:Y:S04]  /*3e740*/  LDL.LU.64 R22, [R1+0x10b8] ;  /* 0x0010b80001167983 */ /* 0x001f280000300a00 */
[----:B------:R-:W4:Y:S04]  /*3e750*/  LDL.LU.64 R20, [R1+0x10b0] ;  /* 0x0010b00001147983 */ /* 0x000f280000300a00 */
[----:B------:R-:W-:Y:S04]  /*3e760*/  STS.128 [R0+0x800], R8 ;  /* 0x0008000800007388 */ /* 0x000fe80000000c00 */
[----:B------:R-:W-:Y:S01]  /*3e770*/  STS.128 [R0+0x880], R16 ;  /* 0x0008801000007388 */ /* 0x000fe20000000c00 */
[----:B--2---:R-:W-:-:S03]  /*3e780*/  F2FP.PACK_AB R24, R4, R24 ;  /* 0x000000180418723e */ /* 0x004fc600000000ff */
[----:B---3--:R-:W-:Y:S04]  /*3e790*/  STS.128 [R0+0x80], R12 ;  /* 0x0000800c00007388 */ /* 0x008fe80000000c00 */
[----:B----4-:R0:W-:Y:S04]  /*3e7a0*/  STS.128 [R0], R20 ;  /* 0x0000001400007388 */ /* 0x0101e80000000c00 */
[----:B0-----:R-:W2:Y:S04]  /*3e7b0*/  LDL.LU R20, [R1+0x338] ;  /* 0x0003380001147983 */ /* 0x001ea80000300800 */
[----:B------:R-:W3:Y:S04]  /*3e7c0*/  LDL.LU R21, [R1+0x340] ;  /* 0x0003400001157983 */ /* 0x000ee80000300800 */
[----:B------:R-:W4:Y:S04]  /*3e7d0*/  LDL.LU R22, [R1+0x348] ;  /* 0x0003480001167983 */ /* 0x000f280000300800 */
[----:B------:R-:W2:Y:S04]  /*3e7e0*/  LDL.LU R23, [R1+0x350] ;  /* 0x0003500001177983 */ /* 0x000ea80000300800 */
[----:B------:R-:W2:Y:S04]  /*3e7f0*/  LDL.LU R12, [R1+0x284] ;  /* 0x00028400010c7983 */ /* 0x000ea80000300800 */
[----:B------:R-:W2:Y:S04]  /*3e800*/  LDL.LU R13, [R1+0x27c] ;  /* 0x00027c00010d7983 */ /* 0x000ea80000300800 */
[----:B------:R-:W4:Y:S04]  /*3e810*/  LDL.LU R14, [R1+0x34c] ;  /* 0x00034c00010e7983 */ /* 0x000f280000300800 */
[----:B------:R-:W2:Y:S04]  /*3e820*/  LDL.LU R15, [R1+0x354] ;  /* 0x00035400010f7983 */ /* 0x000ea80000300800 */
        /* <DEDUP_REMOVED lines=8> */
[----:B------:R-:W2:Y:S01]  /*3e8b0*/  LDL.LU R4, [R1+0x10ac] ;  /* 0x0010ac0001047983 */ /* 0x000ea20000300800 */
[----:B------:R-:W-:-:S03]  /*3e8c0*/  F2FP.PACK_AB R6, R28, R6 ;  /* 0x000000061c06723e */ /* 0x000fc600000000ff */
[----:B------:R-:W-:Y:S01]  /*3e8d0*/  BAR.SYNC.DEFER_BLOCKING 0x0 ;  /* 0x0000000000007b1d */ /* 0x000fe20000010000 */
[----:B--2---:R-:W-:-:S05]  /*3e8e0*/  F2FP.PACK_AB R4, R25, R4 ;  /* 0x000000041904723e */ /* 0x004fca00000000ff */
[----:B------:R-:W2:Y:S02]  /*3e8f0*/  LDL.LU R25, [R1+0x10a8] ;  /* 0x0010a80001197983 */ /* 0x000ea40000300800 */
[----:B--2---:R-:W-:Y:S02]  /*3e900*/  F2FP.PACK_AB R25, R5, R25 ;  /* 0x000000190519723e */ /* 0x004fe400000000ff */
[----:B------:R-:W5:Y:S02]  /*3e910*/  LDL.LU R5, [R1+0x10a4] ;  /* 0x0010a40001057983 */ /* 0x000f640000300800 */
[----:B-----5:R-:W-:Y:S02]  /*3e920*/  F2FP.PACK_AB R5, R29, R5 ;  /* 0x000000051d05723e */ /* 0x020fe400000000ff */
[----:B------:R-:W2:Y:S01]  /*3e930*/  LDL.LU R29, [R1+0x10a0] ;  /* 0x0010a000011d7983 */ /* 0x000ea20000300800 */
[----:B------:R-:W-:Y:S02]  /*3e940*/  F2FP.PACK_AB R27, R16, R27 ;  /* 0x0000001b101b723e */ /* 0x000fe400000000ff */
[----:B------:R-:W-:-:S02]  /*3e950*/  F2FP.PACK_AB R7, R17, R7 ;  /* 0x000000071107723e */ /* 0x000fc400000000ff */
[----:B--2---:R-:W-:Y:S02]  /*3e960*/  F2FP.PACK_AB R26, R29, R26 ;  /* 0x0000001a1d1a723e */ /* 0x004fe400000000ff */
[----:B------:R-:W2:Y:S04]  /*3e970*/  LDL.LU R29, [R1+0x109c] ;  /* 0x00109c00011d7983 */ /* 0x000ea80000300800 */
[----:B------:R-:W2:Y:S01]  /*3e980*/  LDL.LU R28, [R1+0x1098] ;  /* 0x00109800011c7983 */ /* 0x000ea20000300800 */
[----:B------:R-:W-:-:S03]  /*3e990*/  F2FP.PACK_AB R16, R18, R19 ;  /* 0x000000131210723e */ /* 0x000fc600000000ff */
[----:B------:R-:W-:Y:S04]  /*3e9a0*/  STL.64 [R1+0x1080], R26 ;  /* 0x0010801a01007387 */ /* 0x000fe80000100a00 */
[----:B------:R-:W-:Y:S04]  /*3e9b0*/  STL.64 [R1+0x1078], R24 ;  /* 0x0010781801007387 */ /* 0x000fe80000100a00 */
[----:B------:R-:W-:Y:S04]  /*3e9c0*/  STL.64 [R1+0x1090], R6 ;  /* 0x0010900601007387 */ /* 0x000fe80000100a00 */
[----:B------:R-:W-:Y:S01]  /*3e9d0*/  STL.64 [R1+0x1088], R4 ;  /* 0x0010880401007387 */ /* 0x000fe20000100a00 */
[----:B--2---:R-:W-:-:S03]  /*3e9e0*/  F2FP.PACK_AB R19, R28, R29 ;  /* 0x0000001d1c13723e */ /* 0x004fc600000000ff */
[----:B------:R-:W0:Y:S04]  /*3e9f0*/  LDS.128 R4, [R3] ;  /* 0x0000000003047984 */ /* 0x000e280000000c00 */
[----:B------:R-:W2:Y:S04]  /*3ea00*/  LDL.LU R28, [R1+0x39c] ;  /* 0x00039c00011c7983 */ /* 0x000ea80000300800 */
[----:B--2---:R-:W-:Y:S04]  /*3ea10*/  STL [R1+0x1060], R28 ;  /* 0x0010601c01007387 */ /* 0x004fe80000100800 */
[----:B------:R-:W2:Y:S01]  /*3ea20*/  LDL.LU R29, [R1+0x398] ;  /* 0x00039800011d7983 */ /* 0x000ea20000300800 */
[----:B------:R-:W-:-:S02]  /*3ea30*/  F2FP.PACK_AB R20, R8, R20 ;  /* 0x000000140814723e */ /* 0x000fc400000000ff */
[----:B------:R-:W-:Y:S01]  /*3ea40*/  F2FP.PACK_AB R18, R12, R13 ;  /* 0x0000000d0c12723e */ /* 0x000fe200000000ff */
[----:B--2---:R-:W-:Y:S04]  /*3ea50*/  STL [R1+0x1064], R29 ;  /* 0x0010641d01007387 */ /* 0x004fe80000100800 */
[----:B------:R-:W2:Y:S04]  /*3ea60*/  LDL.LU R8, [R1+0x118] ;  /* 0x0001180001087983 */ /* 0x000ea80000300800 */
[----:B------:R-:W5:Y:S01]  /*3ea70*/  LDL.LU R12, [R1+0x1d8] ;  /* 0x0001d800010c7983 */ /* 0x000f620000300800 */
[----:B------:R-:W-:-:S03]  /*3ea80*/  F2FP.PACK_AB R17, R9, R10 ;  /* 0x0000000a0911723e */ /* 0x000fc600000000ff */
[----:B0-----:R-:W-:Y:S04]  /*3ea90*/  STL.64 [R1+0x100], R4 ;  /* 0x0001000401007387 */ /* 0x001fe80000100a00 */
[----:B------:R-:W-:Y:S04]  /*3eaa0*/  STL.64 [R1+0x108], R6 ;  /* 0x0001080601007387 */ /* 0x000fe80000100a00 */
[----:B------:R-:W0:Y:S04]  /*3eab0*/  LDS.128 R4, [R2] ;  /* 0x0000000002047984 */ /* 0x000e280000000c00 */
[----:B-----5:R1:W-:Y:S04]  /*3eac0*/  STL [R1+0x1074], R12 ;  /* 0x0010740c01007387 */ /* 0x0203e80000100800 */
[----:B-1----:R-:W2:Y:S04]  /*3ead0*/  LDL.LU R12, [R1+0x11c] ;  /* 0x00011c00010c7983 */ /* 0x002ea80000300800 */
[----:B------:R-:W5:Y:S04]  /*3eae0*/  LDL.LU R9, [R1+0x120] ;  /* 0x0001200001097983 */ /* 0x000f680000300800 */
[----:B-----5:R1:W-:Y:S04]  /*3eaf0*/  STL [R1+0x1070], R9 ;  /* 0x0010700901007387 */ /* 0x0203e80000100800 */
[----:B-1----:R-:W5:Y:S04]  /*3eb00*/  LDL.LU R9, [R1+0x1dc] ;  /* 0x0001dc0001097983 */ /* 0x002f680000300800 */
[----:B------:R-:W2:Y:S04]  /*3eb10*/  LDL.LU R13, [R1+0x1e0] ;  /* 0x0001e000010d7983 */ /* 0x000ea80000300800 */
[----:B--2---:R1:W-:Y:S04]  /*3eb20*/  STL [R1+0x106c], R13 ;  /* 0x00106c0d01007387 */ /* 0x0043e80000100800 */
[----:B-1----:R-:W2:Y:S04]  /*3eb30*/  LDL.LU R13, [R1+0x124] ;  /* 0x00012400010d7983 */ /* 0x002ea80000300800 */
[----:B------:R-:W2:Y:S01]  /*3eb40*/  LDL.LU R29, [R1+0x12c] ;  /* 0x00012c00011d7983 */ /* 0x000ea20000300800 */
[----:B----4-:R-:W-:-:S02]  /*3eb50*/  F2FP.PACK_AB R22, R14, R22 ;  /* 0x000000160e16723e */ /* 0x010fc400000000ff */
[----:B---3--:R-:W-:Y:S02]  /*3eb60*/  F2FP.PACK_AB R21, R11, R21 ;  /* 0x000000150b15723e */ /* 0x008fe400000000ff */
[----:B------:R-:W-:Y:S02]  /*3eb70*/  LOP3.LUT R26, R3, 0x40, RZ, 0x3c, !PT ;  /* 0x00000040031a7812 */ /* 0x000fe400078e3cff */
[----:B------:R-:W-:Y:S02]  /*3eb80*/  F2FP.PACK_AB R23, R15, R23 ;  /* 0x000000170f17723e */ /* 0x000fe400000000ff */
[----:B------:R-:W-:Y:S01]  /*3eb90*/  LOP3.LUT R27, R3, 0x60, RZ, 0x3c, !PT ;  /* 0x00000060031b7812 */ /* 0x000fe200078e3cff */
[----:B--2---:R1:W-:Y:S04]  /*3eba0*/  STL [R1+0x1068], R29 ;  /* 0x0010681d01007387 */ /* 0x0043e80000100800 */
[----:B-1----:R-:W2:Y:S04]  /*3ebb0*/  LDL.LU R29, [R1+0x1e4] ;  /* 0x0001e400011d7983 */ /* 0x002ea80000300800 */
[----:B------:R-:W3:Y:S04]  /*3ebc0*/  LDL.LU R10, [R1+0x128] ;  /* 0x00012800010a7983 */ /* 0x000ee80000300800 */
[----:B------:R-:W4:Y:S04]  /*3ebd0*/  LDL.LU R28, [R1+0x1ec] ;  /* 0x0001ec00011c7983 */ /* 0x000f280000300800 */
[----:B------:R-:W4:Y:S04]  /*3ebe0*/  LDL.LU R14, [R1+0x1e8] ;  /* 0x0001e800010e7983 */ /* 0x000f280000300800 */
[----:B------:R-:W2:Y:S04]  /*3ebf0*/  LDL.LU R11, [R1+0x130] ;  /* 0x00013000010b7983 */ /* 0x000ea80000300800 */
[----:B------:R-:W2:Y:S04]  /*3ec00*/  LDL.LU R15, [R1+0x1f0] ;  /* 0x0001f000010f7983 */ /* 0x000ea80000300800 */
[----:B0-----:R-:W-:Y:S04]  /*3ec10*/  STL.64 [R1+0x30], R4 ;  /* 0x0000300401007387 */ /* 0x001fe80000100a00 */
[----:B------:R-:W-:Y:S04]  /*3ec20*/  STL.64 [R1+0x38], R6 ;  /* 0x0000380601007387 */ /* 0x000fe80000100a00 */
[----:B------:R-:W0:Y:S04]  /*3ec30*/  LDS.128 R4, [R26] ;  /* 0x000000001a047984 */ /* 0x000e280000000c00 */
[----:B------:R-:W1:Y:S04]  /*3ec40*/  LDS.128 R24, [R27] ;  /* 0x000000001b187984 */ /* 0x000e680000000c00 */
[----:B------:R-:W-:Y:S06]  /*3ec50*/  BAR.SYNC.DEFER_BLOCKING 0x0 ;  /* 0x0000000000007b1d */ /* 0x000fec0000010000 */
        /* <DEDUP_REMOVED lines=14> */
[----:B------:R-:W2:Y:S04]  /*3ed40*/  LDL.LU R25, [R1+0x368] ;  /* 0x0003680001197983 */ /* 0x000ea80000300800 */
[----:B------:R-:W3:Y:S04]  /*3ed50*/  LDL.LU R26, [R1+0x2dc] ;  /* 0x0002dc00011a7983 */ /* 0x000ee80000300800 */
        /* <DEDUP_REMOVED lines=13> */
[----:B------:R-:W5:Y:S01]  /*3ee30*/  LDL.LU R12, [R1+0x1074] ;  /* 0x00107400010c7983 */ /* 0x000f620000300800 */
[----:B----4-:R-:W-:-:S03]  /*3ee40*/  F2FP.PACK_AB R14, R28, R14 ;  /* 0x0000000e1c0e723e */ /* 0x010fc600000000ff */
[----:B------:R-:W-:Y:S01]  /*3ee50*/  BAR.SYNC.DEFER_BLOCKING 0x0 ;  /* 0x0000000000007b1d */ /* 0x000fe20000010000 */
[----:B-----5:R-:W-:-:S05]  /*3ee60*/  F2FP.PACK_AB R12, R9, R12 ;  /* 0x0000000c090c723e */ /* 0x020fca00000000ff */
[----:B------:R-:W4:Y:S02]  /*3ee70*/  LDL.LU R9, [R1+0x1070] ;  /* 0x0010700001097983 */ /* 0x000f240000300800 */
[----:B----4-:R-:W-:Y:S02]  /*3ee80*/  F2FP.PACK_AB R9, R13, R9 ;  /* 0x000000090d09723e */ /* 0x010fe400000000ff */
[----:B------:R-:W4:Y:S02]  /*3ee90*/  LDL.LU R13, [R1+0x106c] ;  /* 0x00106c00010d7983 */ /* 0x000f240000300800 */
[----:B----4-:R-:W-:Y:S02]  /*3eea0*/  F2FP.PACK_AB R13, R29, R13 ;  /* 0x0000000d1d0d723e */ /* 0x010fe400000000ff */
[----:B------:R-:W4:Y:S01]  /*3eeb0*/  LDL.LU R29, [R1+0x1068] ;  /* 0x00106800011d7983 */ /* 0x000f220000300800 */
[----:B--2---:R-:W-:Y:S02]  /*3eec0*/  F2FP.PACK_AB R11, R20, R11 ;  /* 0x0000000b140b723e */ /* 0x004fe400000000ff */
[----:B------:R-:W-:-:S02]  /*3eed0*/  F2FP.PACK_AB R15, R21, R15 ;  /* 0x0000000f150f723e */ /* 0x000fc400000000ff */
[----:B------:R-:W-:Y:S02]  /*3eee0*/  F2FP.PACK_AB R5, R17, R5 ;  /* 0x000000051105723e */ /* 0x000fe400000000ff */
[----:B------:R-:W-:Y:S02]  /*3eef0*/  F2FP.PACK_AB R17, R18, R19 ;  /* 0x000000131211723e */ /* 0x000fe400000000ff */
[----:B------:R-:W-:Y:S02]  /*3ef00*/  F2FP.PACK_AB R18, R24, R25 ;  /* 0x000000191812723e */ /* 0x000fe400000000ff */
[----:B----4-:R-:W-:Y:S02]  /*3ef10*/  F2FP.PACK_AB R10, R29, R10 ;  /* 0x0000000a1d0a723e */ /* 0x010fe400000000ff */
[----:B------:R-:W2:Y:S04]  /*3ef20*/  LDL.LU R29, [R1+0x1064] ;  /* 0x00106400011d7983 */ /* 0x000ea80000300800 */
[----:B------:R-:W2:Y:S04]  /*3ef30*/  LDL.LU R28, [R1+0x1060] ;  /* 0x00106000011c7983 */ /* 0x000ea80000300800 */
[----:B------:R-:W-:Y:S04]  /*3ef40*/  STL.64 [R1+0x1048], R10 ;  /* 0x0010480a01007387 */ /* 0x000fe80000100a00 */
[----:B------:R-:W-:Y:S04]  /*3ef50*/  STL.64 [R1+0x1040], R8 ;  /* 0x0010400801007387 */ /* 0x000fe80000100a00 */
[----:B------:R-:W-:Y:S04]  /*3ef60*/  STL.64 [R1+0x1058], R14 ;  /* 0x0010580e01007387 */ /* 0x000fe80000100a00 */
[----:B------:R-:W-:Y:S04]  /*3ef70*/  STL.64 [R1+0x1050], R12 ;  /* 0x0010500c01007387 */ /* 0x000fe80000100a00 */
[----:B------:R-:W0:Y:S04]  /*3ef80*/  LDS.128 R12, [R3] ;  /* 0x00000000030c7984 */ /* 0x000e280000000c00 */
[----:B------:R-:W4:Y:S04]  /*3ef90*/  LDL.LU R20, [R1+0x138] ;  /* 0x0001380001147983 */ /* 0x000f280000300800 */
[----:B------:R-:W1:Y:S04]  /*3efa0*/  LDS.128 R8, [R2] ;  /* 0x0000000002087984 */ /* 0x000e680000000c00 */
[----:B0-----:R-:W-:Y:S04]  /*3efb0*/  STL.64 [R1], R12 ;  /* 0x0000000c01007387 */ /* 0x001fe80000100a00 */
[----:B------:R-:W-:Y:S04]  /*3efc0*/  STL.64 [R1+0x8], R14 ;  /* 0x0000080e01007387 */ /* 0x000fe80000100a00 */
[----:B------:R-:W5:Y:S04]  /*3efd0*/  LDL.LU R24, [R1+0x218] ;  /* 0x0002180001187983 */ /* 0x000f680000300800 */
[----:B-1----:R-:W-:Y:S04]  /*3efe0*/  STL.64 [R1+0x360], R8 ;  /* 0x0003600801007387 */ /* 0x002fe80000100a00 */
[----:B------:R-:W-:Y:S04]  /*3eff0*/  STL.64 [R1+0x368], R10 ;  /* 0x0003680a01007387 */ /* 0x000fe80000100a00 */
[----:B-----5:R0:W-:Y:S04]  /*3f000*/  STL [R1+0x103c], R24 ;  /* 0x00103c1801007387 */ /* 0x0201e80000100800 */
[----:B0-----:R-:W4:Y:S04]  /*3f010*/  LDL.LU R24, [R1+0x13c] ;  /* 0x00013c0001187983 */ /* 0x001f280000300800 */
[----:B------:R-:W5:Y:S01]  /*3f020*/  LDL.LU R21, [R1+0x140] ;  /* 0x0001400001157983 */ /* 0x000f620000300800 */
[----:B--2---:R-:W-:-:S02]  /*3f030*/  F2FP.PACK_AB R19, R28, R29 ;  /* 0x0000001d1c13723e */ /* 0x004fc400000000ff */
[----:B------:R-:W-:Y:S02]  /*3f040*/  F2FP.PACK_AB R6, R6, R7 ;  /* 0x000000070606723e */ /* 0x000fe400000000ff */
[----:B---3--:R-:W-:Y:S02]  /*3f050*/  F2FP.PACK_AB R7, R26, R27 ;  /* 0x0000001b1a07723e */ /* 0x008fe400000000ff */
[----:B------:R-:W0:Y:S02]  /*3f060*/  S2R R27, SR_TID.X ;  /* 0x00000000001b7919 */ /* 0x000e240000002100 */
[C---:B0-----:R-:W-:Y:S01]  /*3f070*/  SHF.L.U32 R10, R27.reuse, 0xb, RZ ;  /* 0x0000000b1b0a7819 */ /* 0x041fe200000006ff */
[C---:B------:R-:W-:Y:S01]  /*3f080*/  IMAD.SHL.U32 R11, R27.reuse, 0x800, RZ ;  /* 0x000008001b0b7824 */ /* 0x040fe200078e00ff */
[----:B------:R-:W-:Y:S02]  /*3f090*/  LOP3.LUT R3, R27, 0xff, RZ, 0xc0, !PT ;  /* 0x000000ff1b037812 */ /* 0x000fe400078ec0ff */
[----:B------:R-:W-:-:S02]  /*3f0a0*/  LOP3.LUT R10, R10, 0x3000, RZ, 0xc0, !PT ;  /* 0x000030000a0a7812 */ /* 0x000fc400078ec0ff */
[----:B------:R-:W-:Y:S01]  /*3f0b0*/  LOP3.LUT R11, R11, 0x3000, RZ, 0xc0, !PT ;  /* 0x000030000b0b7812 */ /* 0x000fe200078ec0ff */
[----:B-----5:R0:W-:Y:S04]  /*3f0c0*/  STL [R1+0x1038], R21 ;  /* 0x0010381501007387 */ /* 0x0201e80000100800 */
[----:B0-----:R-:W2:Y:S04]  /*3f0d0*/  LDL.LU R21, [R1+0x21c] ;  /* 0x00021c0001157983 */ /* 0x001ea80000300800 */
[----:B------:R-:W3:Y:S01]  /*3f0e0*/  LDL.LU R28, [R1+0x224] ;  /* 0x00022400011c7983 */ /* 0x000ee20000300800 */
[----:B------:R-:W-:-:S02]  /*3f0f0*/  LEA R10, R3, R10, 0x4 ;  /* 0x0000000a030a7211 */ /* 0x000fc400078e20ff */
[----:B------:R-:W-:Y:S02]  /*3f100*/  LEA R11, R3, R11, 0x4 ;  /* 0x0000000b030b7211 */ /* 0x000fe400078e20ff */
[----:B------:R-:W-:Y:S02]  /*3f110*/  LOP3.LUT R10, R10, 0x40, RZ, 0x3c, !PT ;  /* 0x000000400a0a7812 */ /* 0x000fe400078e3cff */
[----:B------:R-:W-:-:S03]  /*3f120*/  LOP3.LUT R11, R11, 0x60, RZ, 0x3c, !PT ;  /* 0x000000600b0b7812 */ /* 0x000fc600078e3cff */
[----:B------:R-:W0:Y:S04]  /*3f130*/  LDS.128 R12, [R10] ;  /* 0x000000000a0c7984 */ /* 0x000e280000000c00 */
[----:B------:R-:W1:Y:S01]  /*3f140*/  LDS.128 R8, [R11] ;  /* 0x000000000b087984 */ /* 0x000e620000000c00 */
[----:B------:R-:W-:Y:S02]  /*3f150*/  F2FP.PACK_AB R4, R22, R4 ;  /* 0x000000041604723e */ /* 0x000fe400000000ff */
[----:B------:R-:W-:Y:S01]  /*3f160*/  F2FP.PACK_AB R16, R23, R16 ;  /* 0x000000101710723e */ /* 0x000fe200000000ff */
[----:B------:R-:W-:Y:S06]  /*3f170*/  BAR.SYNC.DEFER_BLOCKING 0x0 ;  /* 0x0000000000007b1d */ /* 0x000fec0000010000 */
[----:B---3--:R3:W-:Y:S04]  /*3f180*/  STL [R1+0x1034], R28 ;  /* 0x0010341c01007387 */ /* 0x0087e80000100800 */
[----:B---3--:R-:W3:Y:S04]  /*3f190*/  LDL.LU R28, [R1+0x144] ;  /* 0x00014400011c7983 */ /* 0x008ee80000300800 */
        /* <DEDUP_REMOVED lines=18> */
[----:B----4-:R-:W-:-:S03]  /*3f2c0*/  F2FP.PACK_AB R20, R24, R20 ;  /* 0x000000141814723e */ /* 0x010fc600000000ff */
[----:B--2---:R-:W-:Y:S04]  /*3f2d0*/  STS.128 [R0+0x80], R12 ;  /* 0x0000800c00007388 */ /* 0x004fe80000000c00 */
[----:B---3--:R0:W-:Y:S04]  /*3f2e0*/  STS.128 [R0], R8 ;  /* 0x0000000800007388 */ /* 0x0081e80000000c00 */
[----:B0-----:R-:W2:Y:S04]  /*3f2f0*/  LDL.LU R8, [R1+0x3a8] ;  /* 0x0003a80001087983 */ /* 0x001ea80000300800 */
[----:B------:R-:W3:Y:S04]  /*3f300*/  LDL.LU R9, [R1+0x3b0] ;  /* 0x0003b00001097983 */ /* 0x000ee80000300800 */
        /* <DEDUP_REMOVED lines=9> */
[----:B------:R-:W4:Y:S04]  /*3f3a0*/  LDL.LU R7, [R1+0x3bc] ;  /* 0x0003bc0001077983 */ /* 0x000f280000300800 */
[----:B------:R-:W2:Y:S04]  /*3f3b0*/  LDL.LU R16, [R1+0x2e4] ;  /* 0x0002e40001107983 */ /* 0x000ea80000300800 */
[----:B------:R-:W2:Y:S04]  /*3f3c0*/  LDL.LU R17, [R1+0x3ac] ;  /* 0x0003ac0001117983 */ /* 0x000ea80000300800 */
[----:B------:R-:W2:Y:S04]  /*3f3d0*/  LDL.LU R18, [R1+0x2f4] ;  /* 0x0002f40001127983 */ /* 0x000ea80000300800 */
[----:B------:R-:W3:Y:S04]  /*3f3e0*/  LDL.LU R19, [R1+0x3b4] ;  /* 0x0003b40001137983 */ /* 0x000ee80000300800 */
[----:B------:R-:W2:Y:S01]  /*3f3f0*/  LDL.LU R24, [R1+0x103c] ;  /* 0x00103c0001187983 */ /* 0x000ea20000300800 */
[----:B------:R-:W-:-:S02]  /*3f400*/  F2FP.PACK_AB R22, R29, R22 ;  /* 0x000000161d16723e */ /* 0x000fc400000000ff */
[----:B------:R-:W-:Y:S02]  /*3f410*/  F2FP.PACK_AB R26, R2, R26 ;  /* 0x0000001a021a723e */ /* 0x000fe400000000ff */
[----:B------:R-:W-:Y:S01]  /*3f420*/  F2FP.PACK_AB R27, R3, R27 ;  /* 0x0000001b031b723e */ /* 0x000fe200000000ff */
[----:B------:R-:W-:Y:S01]  /*3f430*/  BAR.SYNC.DEFER_BLOCKING 0x0 ;  /* 0x0000000000007b1d */ /* 0x000fe20000010000 */
[----:B--2---:R-:W-:-:S05]  /*3f440*/  F2FP.PACK_AB R24, R21, R24 ;  /* 0x000000181518723e */ /* 0x004fca00000000ff */
[----:B------:R-:W2:Y:S02]  /*3f450*/  LDL.LU R21, [R1+0x1038] ;  /* 0x0010380001157983 */ /* 0x000ea40000300800 */
[----:B--2---:R-:W-:Y:S02]  /*3f460*/  F2FP.PACK_AB R21, R28, R21 ;  /* 0x000000151c15723e */ /* 0x004fe400000000ff */
[----:B------:R-:W5:Y:S01]  /*3f470*/  LDL.LU R28, [R1+0x1034] ;  /* 0x00103400011c7983 */ /* 0x000f620000300800 */
[----:B------:R-:W-:-:S03]  /*3f480*/  F2FP.PACK_AB R6, R6, R12 ;  /* 0x0000000c0606723e */ /* 0x000fc600000000ff */
[----:B------:R-:W0:Y:S01]  /*3f490*/  S2R R12, SR_TID.X ;  /* 0x00000000000c7919 */ /* 0x000e220000002100 */
[----:B----4-:R-:W-:Y:S02]  /*3f4a0*/  F2FP.PACK_AB R10, R7, R10 ;  /* 0x0000000a070a723e */ /* 0x010fe400000000ff */
[----:B------:R-:W-:Y:S02]  /*3f4b0*/  F2FP.PACK_AB R4, R16, R4 ;  /* 0x000000041004723e */ /* 0x000fe400000000ff */
[----:B------:R-:W-:Y:S02]  /*3f4c0*/  F2FP.PACK_AB R7, R13, R14 ;  /* 0x0000000e0d07723e */ /* 0x000fe400000000ff */
[----:B------:R-:W-:Y:S02]  /*3f4d0*/  F2FP.PACK_AB R11, R15, R11 ;  /* 0x0000000b0f0b723e */ /* 0x000fe400000000ff */
[----:B------:R-:W-:Y:S02]  /*3f4e0*/  F2FP.PACK_AB R8, R17, R8 ;  /* 0x000000081108723e */ /* 0x000fe400000000ff */
[----:B------:R-:W-:-:S02]  /*3f4f0*/  F2FP.PACK_AB R5, R18, R5 ;  /* 0x000000051205723e */ /* 0x000fc400000000ff */
[C---:B0-----:R-:W-:Y:S01]  /*3f500*/  LOP3.LUT R16, R12.reuse, 0xff, RZ, 0xc0, !PT ;  /* 0x000000ff0c107812 */ /* 0x041fe200078ec0ff */
[C---:B------:R-:W-:Y:S01]  /*3f510*/  IMAD.SHL.U32 R15, R12.reuse, 0x800, RZ ;  /* 0x000008000c0f7824 */ /* 0x040fe200078e00ff */
[C---:B------:R-:W-:Y:S01]  /*3f520*/  SHF.L.U32 R14, R12.reuse, 0xb, RZ ;  /* 0x0000000b0c0e7819 */ /* 0x040fe200000006ff */
[C---:B------:R-:W-:Y:S01]  /*3f530*/  IMAD.SHL.U32 R13, R12.reuse, 0x800, RZ ;  /* 0x000008000c0d7824 */ /* 0x040fe200078e00ff */
[----:B------:R-:W-:-:S04]  /*3f540*/  SHF.L.U32 R12, R12, 0xb, RZ ;  /* 0x0000000b0c0c7819 */ /* 0x000fc800000006ff */
[----:B------:R-:W-:Y:S02]  /*3f550*/  LOP3.LUT R12, R12, 0x3000, RZ, 0xc0, !PT ;  /* 0x000030000c0c7812 */ /* 0x000fe400078ec0ff */
[----:B------:R-:W-:Y:S02]  /*3f560*/  LOP3.LUT R15, R15, 0x3000, RZ, 0xc0, !PT ;  /* 0x000030000f0f7812 */ /* 0x000fe400078ec0ff */
[----:B-----5:R-:W-:Y:S02]  /*3f570*/  F2FP.PACK_AB R25, R28, R25 ;  /* 0x000000191c19723e */ /* 0x020fe400000000ff */
[----:B------:R-:W2:Y:S04]  /*3f580*/  LDL.LU R28, [R1+0x1030] ;  /* 0x00103000011c7983 */ /* 0x000ea80000300800 */
[----:B------:R-:W4:Y:S04]  /*3f590*/  LDL.LU R29, [R1+0x102c] ;  /* 0x00102c00011d7983 */ /* 0x000f280000300800 */
[----:B------:R-:W5:Y:S01]  /*3f5a0*/  LDL.LU R2, [R1+0x1028] ;  /* 0x0010280001027983 */ /* 0x000f620000300800 */
[----:B------:R-:W-:-:S02]  /*3f5b0*/  LOP3.LUT R14, R14, 0x3000, RZ, 0xc0, !PT ;  /* 0x000030000e0e7812 */ /* 0x000fc400078ec0ff */
[----:B------:R-:W-:Y:S02]  /*3f5c0*/  LOP3.LUT R13, R13, 0x3000, RZ, 0xc0, !PT ;  /* 0x000030000d0d7812 */ /* 0x000fe400078ec0ff */
[C---:B------:R-:W-:Y:S02]  /*3f5d0*/  LEA R12, R16.reuse, R12, 0x4 ;  /* 0x0000000c100c7211 */ /* 0x040fe400078e20ff */
[----:B---3--:R-:W-:Y:S02]  /*3f5e0*/  F2FP.PACK_AB R9, R19, R9 ;  /* 0x000000091309723e */ /* 0x008fe400000000ff */
[C---:B------:R-:W-:Y:S02]  /*3f5f0*/  LEA R15, R16.reuse, R15, 0x4 ;  /* 0x0000000f100f7211 */ /* 0x040fe400078e20ff */
[C---:B------:R-:W-:Y:S02]  /*3f600*/  LEA R14, R16.reuse, R14, 0x4 ;  /* 0x0000000e100e7211 */ /* 0x040fe400078e20ff */
[----:B------:R-:W-:-:S02]  /*3f610*/  LEA R13, R16, R13, 0x4 ;  /* 0x0000000d100d7211 */ /* 0x000fc400078e20ff */
[----:B------:R-:W0:Y:S02]  /*3f620*/  LDS.128 R16, [R12] ;  /* 0x000000000c107984 */ /* 0x000e240000000c00 */
[----:B------:R-:W-:Y:S02]  /*3f630*/  LOP3.LUT R13, R13, 0x20, RZ, 0x3c, !PT ;  /* 0x000000200d0d7812 */ /* 0x000fe400078e3cff */
[----:B------:R-:W-:Y:S02]  /*3f640*/  LOP3.LUT R14, R14, 0x40, RZ, 0x3c, !PT ;  /* 0x000000400e0e7812 */ /* 0x000fe400078e3cff */
[----:B------:R-:W-:Y:S02]  /*3f650*/  LOP3.LUT R15, R15, 0x60, RZ, 0x3c, !PT ;  /* 0x000000600f0f7812 */ /* 0x000fe400078e3cff */
[----:B-----5:R-:W-:Y:S02]  /*3f660*/  F2FP.PACK_AB R23, R23, R2 ;  /* 0x000000021717723e */ /* 0x020fe400000000ff */
[----:B------:R-:W3:Y:S04]  /*3f670*/  LDL.LU R2, [R1+0x1024] ;  /* 0x0010240001027983 */ /* 0x000ee80000300800 */
[----:B------:R-:W3:Y:S04]  /*3f680*/  LDL.LU R3, [R1+0x1020] ;  /* 0x0010200001037983 */ /* 0x000ee80000300800 */
[----:B0-----:R-:W-:Y:S04]  /*3f690*/  STL.64 [R1+0x330], R16 ;  /* 0x0003301001007387 */ /* 0x001fe80000100a00 */
[----:B------:R-:W-:Y:S04]  /*3f6a0*/  STL.64 [R1+0x338], R18 ;  /* 0x0003381201007387 */ /* 0x000fe80000100a00 */
[----:B------:R-:W0:Y:S04]  /*3f6b0*/  LDS.128 R16, [R13] ;  /* 0x000000000d107984 */ /* 0x000e280000000c00 */
[----:B0-----:R-:W-:Y:S04]  /*3f6c0*/  STL.64 [R1+0x320], R16 ;  /* 0x0003201001007387 */ /* 0x001fe80000100a00 */
[----:B------:R-:W-:Y:S04]  /*3f6d0*/  STL.64 [R1+0x328], R18 ;  /* 0x0003281201007387 */ /* 0x000fe80000100a00 */
[----:B------:R-:W0:Y:S04]  /*3f6e0*/  LDS.128 R16, [R14] ;  /* 0x000000000e107984 */ /* 0x000e280000000c00 */
[----:B------:R-:W1:Y:S04]  /*3f6f0*/  LDS.128 R12, [R15] ;  /* 0x000000000f0c7984 */ /* 0x000e680000000c00 */
[----:B------:R-:W-:Y:S06]  /*3f700*/  BAR.SYNC.DEFER_BLOCKING 0x0 ;  /* 0x0000000000007b1d */ /* 0x000fec0000010000 */
[----:B0-----:R0:W-:Y:S04]  /*3f710*/  STL.64 [R1+0x310], R16 ;  /* 0x0003101001007387 */ /* 0x0011e80000100a00 */
[----:B------:R5:W-:Y:S04]  /*3f720*/  STL.64 [R1+0x318], R18 ;  /* 0x0003181201007387 */ /* 0x000be80000100a00 */
[----:B0-----:R-:W2:Y:S04]  /*3f730*/  LDL.LU R16, [R1+0x178] ;  /* 0x0001780001107983 */ /* 0x001ea80000300800 */
[----:B------:R-:W2:Y:S04]  /*3f740*/  LDL.LU R17, [R1+0x180] ;  /* 0x0001800001117983 */ /* 0x000ea80000300800 */
[----:B-1----:R0:W-:Y:S04]  /*3f750*/  STL.64 [R1+0x300], R12 ;  /* 0x0003000c01007387 */ /* 0x0021e80000100a00 */
[----:B------:R1:W-:Y:S04]  /*3f760*/  STL.64 [R1+0x308], R14 ;  /* 0x0003080e01007387 */ /* 0x0003e80000100a00 */
[----:B-----5:R-:W5:Y:S04]  /*3f770*/  LDL.LU R18, [R1+0x18c] ;  /* 0x00018c0001127983 */ /* 0x020f680000300800 */
[----:B------:R-:W5:Y:S04]  /*3f780*/  LDL.LU R19, [R1+0x188] ;  /* 0x0001880001137983 */ /* 0x000f680000300800 */
[----:B0-----:R-:W2:Y:S04]  /*3f790*/  LDL.LU R12, [R1+0x3d0] ;  /* 0x0003d000010c7983 */ /* 0x001ea80000300800 */
[----:B------:R-:W2:Y:S04]  /*3f7a0*/  LDL.LU R13, [R1+0x3d8] ;  /* 0x0003d800010d7983 */ /* 0x000ea80000300800 */
[----:B-1----:R-:W2:Y:S04]  /*3f7b0*/  LDL.LU R14, [R1+0x3e8] ;  /* 0x0003e800010e7983 */ /* 0x002ea80000300800 */
[----:B------:R-:W2:Y:S04]  /*3f7c0*/  LDL.LU R15, [R1+0x3f8] ;  /* 0x0003f800010f7983 */ /* 0x000ea80000300800 */
[----:B------:R-:W-:Y:S04]  /*3f7d0*/  STS.128 [R0], R20 ;  /* 0x0000001400007388 */ /* 0x000fe80000000c00 */
[----:B------:R-:W-:Y:S04]  /*3f7e0*/  STS.128 [R0+0x80], R24 ;  /* 0x0000801800007388 */ /* 0x000fe80000000c00 */
[----:B--2---:R0:W-:Y:S04]  /*3f7f0*/  STL.64 [R1+0x1000], R14 ;  /* 0x0010000e01007387 */ /* 0x0041e80000100a00 */
[----:B0-----:R-:W2:Y:S04]  /*3f800*/  LDL.LU R14, [R1+0x17c] ;  /* 0x00017c00010e7983 */ /* 0x001ea80000300800 */
[----:B------:R-:W4:Y:S04]  /*3f810*/  LDL.LU R15, [R1+0x184] ;  /* 0x00018400010f7983 */ /* 0x000f280000300800 */
[----:B------:R0:W-:Y:S04]  /*3f820*/  STL.64 [R1+0xff8], R12 ;  /* 0x000ff80c01007387 */ /* 0x0001e80000100a00 */
[----:B------:R-:W4:Y:S04]  /*3f830*/  LDL.LU R22, [R1+0x390] ;  /* 0x0003900001167983 */ /* 0x000f280000300800 */
[----:B------:R-:W4:Y:S04]  /*3f840*/  LDL.LU R23, [R1+0x3fc] ;  /* 0x0003fc0001177983 */ /* 0x000f280000300800 */
[----:B------:R-:W4:Y:S04]  /*3f850*/  LDL.LU R24, [R1+0x3dc] ;  /* 0x0003dc0001187983 */ /* 0x000f280000300800 */
[----:B------:R-:W4:Y:S04]  /*3f860*/  LDL.LU R25, [R1+0x388] ;  /* 0x0003880001197983 */ /* 0x000f280000300800 */
[----:B------:R-:W4:Y:S04]  /*3f870*/  LDL.LU R26, [R1+0x3ec] ;  /* 0x0003ec00011a7983 */ /* 0x000f280000300800 */
[----:B------:R-:W4:Y:S04]  /*3f880*/  LDL.LU R27, [R1+0x394] ;  /* 0x00039400011b7983 */ /* 0x000f280000300800 */
[----:B0-----:R-:W0:Y:S04]  /*3f890*/  S2R R12, SR_TID.X ;  /* 0x00000000000c7919 */ /* 0x001e280000002100 */
[----:B------:R1:W-:Y:S04]  /*3f8a0*/  STS.128 [R0+0x800], R4 ;  /* 0x0008000400007388 */ /* 0x0003e80000000c00 */
[----:B------:R0:W-:Y:S02]  /*3f8b0*/  STS.128 [R0+0x880], R8 ;  /* 0x0008800800007388 */ /* 0x0001e40000000c00 */
[C---:B0-----:R-:W-:Y:S01]  /*3f8c0*/  LOP3.LUT R21, R12.reuse, 0xff, RZ, 0xc0, !PT ;  /* 0x000000ff0c157812 */ /* 0x041fe200078ec0ff */
[----:B------:R-:W-:-:S05]  /*3f8d0*/  IMAD.SHL.U32 R13, R12, 0x800, RZ ;  /* 0x000008000c0d7824 */ /* 0x000fca00078e00ff */
[----:B------:R-:W-:Y:S02]  /*3f8e0*/  LOP3.LUT R13, R13, 0x3000, RZ, 0xc0, !PT ;  /* 0x000030000d0d7812 */ /* 0x000fe400078ec0ff */
[----:B-----5:R-:W-:Y:S02]  /*3f8f0*/  F2FP.PACK_AB R18, R18, R19 ;  /* 0x000000131212723e */ /* 0x020fe400000000ff */
[----:B------:R-:W-:Y:S02]  /*3f900*/  LEA R13, R21, R13, 0x4 ;  /* 0x0000000d150d7211 */ /* 0x000fe400078e20ff */
[----:B---3--:R-:W-:Y:S02]  /*3f910*/  F2FP.PACK_AB R19, R3, R2 ;  /* 0x000000020313723e */ /* 0x008fe400000000ff */
[----:B------:R-:W-:Y:S01]  /*3f920*/  LOP3.LUT R13, R13, 0x20, RZ, 0x3c, !PT ;  /* 0x000000200d0d7812 */ /* 0x000fe200078e3cff */
[----:B------:R-:W-:Y:S01]  /*3f930*/  BAR.SYNC.DEFER_BLOCKING 0x0 ;  /* 0x0000000000007b1d */ /* 0x000fe20000010000 */
[----:B--2---:R-:W-:-:S02]  /*3f940*/  F2FP.PACK_AB R16, R14, R16 ;  /* 0x000000100e10723e */ /* 0x004fc400000000ff */
[C---:B------:R-:W-:Y:S02]  /*3f950*/  SHF.L.U32 R14, R12.reuse, 0xb, RZ ;  /* 0x0000000b0c0e7819 */ /* 0x040fe400000006ff */
[----:B----4-:R-:W-:Y:S01]  /*3f960*/  F2FP.PACK_AB R17, R15, R17 ;  /* 0x000000110f11723e */ /* 0x010fe200000000ff */
[C---:B------:R-:W-:Y:S01]  /*3f970*/  IMAD.SHL.U32 R15, R12.reuse, 0x800, RZ ;  /* 0x000008000c0f7824 */ /* 0x040fe200078e00ff */
[----:B------:R-:W-:-:S04]  /*3f980*/  SHF.L.U32 R12, R12, 0xb, RZ ;  /* 0x0000000b0c0c7819 */ /* 0x000fc800000006ff */
[----:B------:R-:W-:-:S04]  /*3f990*/  LOP3.LUT R12, R12, 0x3000, RZ, 0xc0, !PT ;  /* 0x000030000c0c7812 */ /* 0x000fc800078ec0ff */
[----:B------:R-:W-:Y:S01]  /*3f9a0*/  LEA R12, R21, R12, 0x4 ;  /* 0x0000000c150c7211 */ /* 0x000fe200078e20ff */
[----:B------:R-:W-:Y:S04]  /*3f9b0*/  STL.64 [R1+0x1010], R26 ;  /* 0x0010101a01007387 */ /* 0x000fe80000100a00 */
[----:B------:R-:W-:Y:S04]  /*3f9c0*/  STL.64 [R1+0x1008], R24 ;  /* 0x0010081801007387 */ /* 0x000fe80000100a00 */
[----:B------:R-:W0:Y:S04]  /*3f9d0*/  LDS.128 R24, [R12] ;  /* 0x000000000c187984 */ /* 0x000e280000000c00 */
[----:B-1----:R-:W2:Y:S04]  /*3f9e0*/  LDL.LU R4, [R1+0x260] ;  /* 0x0002600001047983 */ /* 0x002ea80000300800 */
[----:B------:R-:W3:Y:S04]  /*3f9f0*/  LDL.LU R5, [R1+0x26c] ;  /* 0x00026c0001057983 */ /* 0x000ee80000300800 */
[----:B------:R-:W4:Y:S04]  /*3fa00*/  LDL.LU R6, [R1+0x278] ;  /* 0x0002780001067983 */ /* 0x000f280000300800 */
[----:B------:R-:W5:Y:S04]  /*3fa10*/  LDL.LU R7, [R1+0x288] ;  /* 0x0002880001077983 */ /* 0x000f680000300800 */
[----:B------:R-:W2:Y:S04]  /*3fa20*/  LDL.LU R8, [R1+0x37c] ;  /* 0x00037c0001087983 */ /* 0x000ea80000300800 */
[----:B------:R-:W2:Y:S04]  /*3fa30*/  LDL.LU R9, [R1+0x378] ;  /* 0x0003780001097983 */ /* 0x000ea80000300800 */
[----:B------:R-:W3:Y:S04]  /*3fa40*/  LDL.LU R10, [R1+0x3d4] ;  /* 0x0003d400010a7983 */ /* 0x000ee80000300800 */
[----:B------:R-:W3:Y:S04]  /*3fa50*/  LDL.LU R11, [R1+0x38c] ;  /* 0x00038c00010b7983 */ /* 0x000ee80000300800 */
[----:B------:R-:W3:Y:S04]  /*3fa60*/  LDL.LU R3, [R1+0x101c] ;  /* 0x00101c0001037983 */ /* 0x000ee80000300800 */
[----:B------:R-:W3:Y:S04]  /*3fa70*/  LDL.LU R2, [R1+0x1018] ;  /* 0x0010180001027983 */ /* 0x000ee80000300800 */
[----:B------:R-:W4:Y:S04]  /*3fa80*/  LDL.LU R20, [R1+0x60] ;  /* 0x0000600001147983 */ /* 0x000f280000300800 */
[----:B0-----:R-:W-:Y:S04]  /*3fa90*/  STL.64 [R1+0x2f0], R24 ;  /* 0x0002f01801007387 */ /* 0x001fe80000100a00 */
[----:B------:R-:W-:Y:S04]  /*3faa0*/  STL.64 [R1+0x2f8], R26 ;  /* 0x0002f81a01007387 */ /* 0x000fe80000100a00 */
[----:B------:R-:W0:Y:S01]  /*3fab0*/  LDS.128 R24, [R13] ;  /* 0x000000000d187984 */ /* 0x000e220000000c00 */
[----:B------:R-:W-:-:S02]  /*3fac0*/  LOP3.LUT R14, R14, 0x3000, RZ, 0xc0, !PT ;  /* 0x000030000e0e7812 */ /* 0x000fc400078ec0ff */
[----:B------:R-:W-:Y:S02]  /*3fad0*/  LOP3.LUT R15, R15, 0x3000, RZ, 0xc0, !PT ;  /* 0x000030000f0f7812 */ /* 0x000fe400078ec0ff */
[C---:B------:R-:W-:Y:S02]  /*3fae0*/  LEA R14, R21.reuse, R14, 0x4 ;  /* 0x0000000e150e7211 */ /* 0x040fe400078e20ff */
[----:B------:R-:W-:Y:S02]  /*3faf0*/  LEA R15, R21, R15, 0x4 ;  /* 0x0000000f150f7211 */ /* 0x000fe400078e20ff */
[----:B------:R-:W-:Y:S02]  /*3fb00*/  LOP3.LUT R14, R14, 0x40, RZ, 0x3c, !PT ;  /* 0x000000400e0e7812 */ /* 0x000fe400078e3cff */
[----:B------:R-:W-:Y:S01]  /*3fb10*/  LOP3.LUT R15, R15, 0x60, RZ, 0x3c, !PT ;  /* 0x000000600f0f7812 */ /* 0x000fe200078e3cff */
[----:B0-----:R-:W-:Y:S04]  /*3fb20*/  STL.64 [R1+0x2e0], R24 ;  /* 0x0002e01801007387 */ /* 0x001fe80000100a00 */
[----:B------:R-:W-:Y:S04]  /*3fb30*/  STL.64 [R1+0x2e8], R26 ;  /* 0x0002e81a01007387 */ /* 0x000fe80000100a00 */
[----:B------:R-:W0:Y:S04]  /*3fb40*/  LDS.128 R24, [R14] ;  /* 0x000000000e187984 */ /* 0x000e280000000c00 */
[----:B------:R-:W1:Y:S04]  /*3fb50*/  LDS.128 R12, [R15] ;  /* 0x000000000f0c7984 */ /* 0x000e680000000c00 */
[----:B------:R-:W-:Y:S06]  /*3fb60*/  BAR.SYNC.DEFER_BLOCKING 0x0 ;  /* 0x0000000000007b1d */ /* 0x000fec0000010000 */
[----:B0-----:R-:W-:Y:S04]  /*3fb70*/  STL.64 [R1+0x2d0], R24 ;  /* 0x0002d01801007387 */ /* 0x001fe80000100a00 */
[----:B------:R0:W-:Y:S04]  /*3fb80*/  STL.64 [R1+0x2d8], R26 ;  /* 0x0002d81a01007387 */ /* 0x0001e80000100a00 */
[----:B0-----:R-:W4:Y:S04]  /*3fb90*/  LDL.LU.64 R26, [R1+0x1010] ;  /* 0x00101000011a7983 */ /* 0x001f280000300a00 */
[----:B------:R-:W4:Y:S04]  /*3fba0*/  LDL.LU.64 R24, [R1+0x1008] ;  /* 0x0010080001187983 */ /* 0x000f280000300a00 */
[----:B-1----:R-:W-:Y:S04]  /*3fbb0*/  STL.64 [R1+0x2c0], R12 ;  /* 0x0002c00c01007387 */ /* 0x002fe80000100a00 */
[----:B------:R0:W-:Y:S04]  /*3fbc0*/  STL.64 [R1+0x2c8], R14 ;  /* 0x0002c80e01007387 */ /* 0x0001e80000100a00 */
[----:B0-----:R-:W4:Y:S04]  /*3fbd0*/  LDL.LU.64 R14, [R1+0x1000] ;  /* 0x00100000010e7983 */ /* 0x001f280000300a00 */
[----:B------:R-:W4:Y:S04]  /*3fbe0*/  LDL.LU.64 R12, [R1+0xff8] ;  /* 0x000ff800010c7983 */ /* 0x000f280000300a00 */
[----:B------:R-:W5:Y:S04]  /*3fbf0*/  LDL.LU R21, [R1+0x50] ;  /* 0x0000500001157983 */ /* 0x000f680000300800 */
[----:B------:R0:W-:Y:S04]  /*3fc00*/  STS.128 [R0], R16 ;  /* 0x0000001000007388 */ /* 0x0001e80000000c00 */
[----:B0-----:R-:W5:Y:S04]  /*3fc10*/  LDL.LU R16, [R1+0x264] ;  /* 0x0002640001107983 */ /* 0x001f680000300800 */
[----:B------:R-:W5:Y:S04]  /*3fc20*/  LDL.LU R17, [R1+0x274] ;  /* 0x0002740001117983 */ /* 0x000f680000300800 */
[----:B------:R-:W5:Y:S04]  /*3fc30*/  LDL.LU R18, [R1+0x280] ;  /* 0x0002800001127983 */ /* 0x000f680000300800 */
[----:B------:R-:W5:Y:S01]  /*3fc40*/  LDL.LU R19, [R1+0x290] ;  /* 0x0002900001137983 */ /* 0x000f620000300800 */
[----:B--2---:R-:W-:-:S02]  /*3fc50*/  F2FP.PACK_AB R8, R8, R9 ;  /* 0x000000090808723e */ /* 0x004fc400000000ff */
[----:B---3--:R-:W-:Y:S02]  /*3fc60*/  F2FP.PACK_AB R9, R2, R3 ;  /* 0x000000030209723e */ /* 0x008fe400000000ff */
[----:B------:R-:W2:Y:S04]  /*3fc70*/  LDL.LU R2, [R1+0xff4] ;  /* 0x000ff40001027983 */ /* 0x000ea80000300800 */
[----:B------:R-:W2:Y:S01]  /*3fc80*/  LDL.LU R3, [R1+0xff0] ;  /* 0x000ff00001037983 */ /* 0x000ea20000300800 */
[----:B----4-:R-:W-:Y:S02]  /*3fc90*/  F2FP.PACK_AB R12, R10, R12 ;  /* 0x0000000c0a0c723e */ /* 0x010fe400000000ff */
[----:B------:R-:W-:Y:S02]  /*3fca0*/  F2FP.PACK_AB R10, R11, R25 ;  /* 0x000000190b0a723e */ /* 0x000fe400000000ff */
[----:B------:R-:W-:-:S02]  /*3fcb0*/  F2FP.PACK_AB R11, R27, R22 ;  /* 0x000000161b0b723e */ /* 0x000fc400000000ff */
[----:B------:R-:W3:Y:S01]  /*3fcc0*/  LDL.LU R22, [R1+0x70] ;  /* 0x0000700001167983 */ /* 0x000ee20000300800 */
[----:B------:R-:W-:-:S03]  /*3fcd0*/  F2FP.PACK_AB R15, R23, R15 ;  /* 0x0000000f170f723e */ /* 0x000fc600000000ff */
[----:B------:R-:W4:Y:S01]  /*3fce0*/  LDL.LU R23, [R1+0x40] ;  /* 0x0000400001177983 */ /* 0x000f220000300800 */
[----:B------:R-:W-:Y:S02]  /*3fcf0*/  F2FP.PACK_AB R13, R24, R13 ;  /* 0x0000000d180d723e */ /* 0x000fe400000000ff */
[----:B------:R-:W-:Y:S01]  /*3fd00*/  F2FP.PACK_AB R14, R26, R14 ;  /* 0x0000000e1a0e723e */ /* 0x000fe200000000ff */
[----:B------:R-:W-:Y:S04]  /*3fd10*/  STS.128 [R0+0x800], R8 ;  /* 0x0008000800007388 */ /* 0x000fe80000000c00 */
[----:B------:R-:W-:Y:S01]  /*3fd20*/  STS.128 [R0+0x880], R12 ;  /* 0x0008800c00007388 */ /* 0x000fe20000000c00 */
[----:B-----5:R-:W-:Y:S02]  /*3fd30*/  F2FP.PACK_AB R4, R16, R4 ;  /* 0x000000041004723e */ /* 0x020fe400000000ff */
[----:B------:R-:W-:-:S02]  /*3fd40*/  F2FP.PACK_AB R5, R17, R5 ;  /* 0x000000051105723e */ /* 0x000fc400000000ff */
[----:B------:R-:W-:Y:S02]  /*3fd50*/  F2FP.PACK_AB R6, R18, R6 ;  /* 0x000000061206723e */ /* 0x000fe400000000ff */
[----:B------:R-:W-:-:S05]  /*3fd60*/  F2FP.PACK_AB R7, R19, R7 ;  /* 0x000000071307723e */ /* 0x000fca00000000ff */
[----:B------:R0:W-:Y:S04]  /*3fd70*/  STS.128 [R0+0x80], R4 ;  /* 0x0000800400007388 */ /* 0x0001e80000000c00 */
[----:B------:R-:W-:Y:S01]  /*3fd80*/  BAR.SYNC.DEFER_BLOCKING 0x0 ;  /* 0x0000000000007b1d */ /* 0x000fe20000010000 */
[----:B------:R-:W-:-:S05]  /*3fd90*/  IMAD.MOV.U32 R24, RZ, RZ, c[0x0][0x1c8] ;  /* 0x00007200ff187624 */ /* 0x000fca00078e00ff */
[----:B------:R-:W-:Y:S02]  /*3fda0*/  SHF.L.U32 R16, R24, 0x1, RZ ;  /* 0x0000000118107819 */ /* 0x000fe400000006ff */
[----:B0-----:R-:W-:Y:S01]  /*3fdb0*/  PRMT R0, R20, 0x7632, R0 ;  /* 0x0000763214007816 */ /* 0x001fe20000000000 */
[C---:B------:R-:W-:Y:S02]  /*3fdc0*/  IMAD R11, R24.reuse, 0x6, RZ ;  /* 0x00000006180b7824 */ /* 0x040fe400078e02ff */
[C---:B------:R-:W-:Y:S02]  /*3fdd0*/  IMAD R13, R24.reuse, 0xa, RZ ;  /* 0x0000000a180d7824 */ /* 0x040fe400078e02ff */
[C---:B------:R-:W-:Y:S02]  /*3fde0*/  IMAD R15, R24.reuse, 0xc, RZ ;  /* 0x0000000c180f7824 */ /* 0x040fe400078e02ff */
[----:B------:R-:W-:Y:S01]  /*3fdf0*/  IMAD R9, R24, 0x5, RZ ;  /* 0x0000000518097824 */ /* 0x000fe200078e02ff */
[----:B--2---:R0:W-:Y:S01]  /*3fe00*/  STG.E.U16 [R2.64], R20 ;  /* 0x0000001402007986 */ /* 0x0041e2000c101504 */
[----:B------:R-:W-:-:S02]  /*3fe10*/  IADD3 R6, P3, R16, R2, RZ ;  /* 0x0000000210067210 */ /* 0x000fc40007f7e0ff */
[C---:B------:R-:W-:Y:S01]  /*3fe20*/  LEA R4, P4, R24.reuse, R2, 0x2 ;  /* 0x0000000218047211 */ /* 0x040fe200078810ff */
[----:B0-----:R-:W2:Y:S01]  /*3fe30*/  LDL.LU R20, [R1+0x64] ;  /* 0x0000640001147983 */ /* 0x001ea20000300800 */
[-C--:B------:R-:W-:Y:S02]  /*3fe40*/  LEA.HI.X.SX32 R7, R24, R3.reuse, 0x1, P3 ;  /* 0x0000000318077211 */ /* 0x080fe400018f0eff */
[----:B------:R-:W-:-:S03]  /*3fe50*/  LEA.HI.X.SX32 R5, R16, R3, 0x1, P4 ;  /* 0x0000000310057211 */ /* 0x000fc600020f0eff */
[----:B------:R0:W-:Y:S04]  /*3fe60*/  STG.E.U16 [R6.64], R0 ;  /* 0x0000000006007986 */ /* 0x0001e8000c101504 */
[----:B------:R1:W-:Y:S01]  /*3fe70*/  STG.E.U16 [R4.64], R21 ;  /* 0x0000001504007986 */ /* 0x0003e2000c101504 */
[----:B0-----:R-:W-:-:S03]  /*3fe80*/  PRMT R0, R21, 0x7632, R0 ;  /* 0x0000763215007816 */ /* 0x001fc60000000000 */
[----:B-1----:R-:W5:Y:S01]  /*3fe90*/  LDL.LU R21, [R1+0x54] ;  /* 0x0000540001157983 */ /* 0x002f620000300800 */
[C---:B------:R-:W-:Y:S01]  /*3fea0*/  IMAD R5, R24.reuse, 0x3, RZ ;  /* 0x0000000318057824 */ /* 0x040fe200078e02ff */
[-C--:B------:R-:W-:Y:S02]  /*3feb0*/  IADD3 R4, P3, R11, R2.reuse, RZ ;  /* 0x000000020b047210 */ /* 0x080fe40007f7e0ff */
[C---:B------:R-:W-:Y:S02]  /*3fec0*/  SHF.L.U32 R7, R24.reuse, 0x2, RZ ;  /* 0x0000000218077819 */ /* 0x040fe400000006ff */
[----:B------:R-:W-:Y:S02]  /*3fed0*/  LEA R6, P4, R24, R2, 0x3 ;  /* 0x0000000218067211 */ /* 0x000fe400078818ff */
[-C--:B------:R-:W-:Y:S02]  /*3fee0*/  LEA.HI.X.SX32 R5, R5, R3.reuse, 0x1, P3 ;  /* 0x0000000305057211 */ /* 0x080fe400018f0eff */
[----:B------:R-:W-:-:S02]  /*3fef0*/  LEA.HI.X.SX32 R7, R7, R3, 0x1, P4 ;  /* 0x0000000307077211 */ /* 0x000fc400020f0eff */
[-C--:B------:R-:W-:Y:S02]  /*3ff00*/  IADD3 R8, P3, R13, R2.reuse, RZ ;  /* 0x000000020d087210 */ /* 0x080fe40007f7e0ff */
[----:B------:R-:W-:Y:S01]  /*3ff10*/  IADD3 R10, P5, R15, R2, RZ ;  /* 0x000000020f0a7210 */ /* 0x000fe20007fbe0ff */
[----:B------:R3:W-:Y:S01]  /*3ff20*/  STG.E.U16 [R4.64], R0 ;  /* 0x0000000004007986 */ /* 0x0007e2000c101504 */
[-C--:B------:R-:W-:Y:S02]  /*3ff30*/  LEA.HI.X.SX32 R9, R9, R3.reuse, 0x1, P3 ;  /* 0x0000000309097211 */ /* 0x080fe400018f0eff */
[----:B------:R-:W-:Y:S02]  /*3ff40*/  LEA.HI.X.SX32 R11, R11, R3, 0x1, P5 ;  /* 0x000000030b0b7211 */ /* 0x000fe400028f0eff */
[----:B---3--:R-:W-:Y:S01]  /*3ff50*/  PRMT R0, R22, 0x7632, R0 ;  /* 0x0000763216007816 */ /* 0x008fe20000000000 */
[----:B------:R0:W-:Y:S04]  /*3ff60*/  STG.E.U16 [R6.64], R22 ;  /* 0x0000001606007986 */ /* 0x0001e8000c101504 */
[----:B------:R1:W-:Y:S04]  /*3ff70*/  STG.E.U16 [R8.64], R0 ;  /* 0x0000000008007986 */ /* 0x0003e8000c101504 */
[----:B0-----:R-:W3:Y:S04]  /*3ff80*/  LDL.LU R22, [R1+0x74] ;  /* 0x0000740001167983 */ /* 0x001ee80000300800 */
[----:B----4-:R0:W-:Y:S01]  /*3ff90*/  STG.E.U16 [R10.64], R23 ;  /* 0x000000170a007986 */ /* 0x0101e2000c101504 */
[----:B-1----:R-:W-:-:S03]  /*3ffa0*/  PRMT R0, R23, 0x7632, R0 ;  /* 0x0000763217007816 */ /* 0x002fc60000000000 */
[----:B0-----:R-:W4:Y:S01]  /*3ffb0*/  LDL.LU R23, [R1+0x44] ;  /* 0x0000440001177983 */ /* 0x001f220000300800 */
[C---:B------:R-:W-:Y:S02]  /*3ffc0*/  IMAD R12, R24.reuse, 0xe, RZ ;  /* 0x0000000e180c7824 */ /* 0x040fe400078e02ff */
[C---:B------:R-:W-:Y:S01]  /*3ffd0*/  IMAD R5, R24.reuse, 0x7, RZ ;  /* 0x0000000718057824 */ /* 0x040fe200078e02ff */
[----:B------:R-:W-:Y:S02]  /*3ffe0*/  SHF.L.U32 R7, R24, 0x3, RZ ;  /* 0x0000000318077819 */ /* 0x000fe400000006ff */
[-C--:B------:R-:W-:Y:S02]  /*3fff0*/  IADD3 R4, P3, R12, R2.reuse, RZ ;  /* 0x000000020c047210 */ /* 0x080fe40007f7e0ff */
[----:B------:R-:W-:Y:S02]  /*40000*/  LEA R6, P4, R24, R2, 0x4 ;  /* 0x0000000218067211 */ /* 0x000fe400078820ff */
[----:B------:R-:W-:-:S02]  /*40010*/  LEA.HI.X.SX32 R5, R5, R3, 0x1, P3 ;  /* 0x0000000305057211 */ /* 0x000fc400018f0eff */
[-C--:B------:R-:W-:Y:S01]  /*40020*/  LEA.HI.X.SX32 R7, R7, R3.reuse, 0x1, P4 ;  /* 0x0000000307077211 */ /* 0x080fe200020f0eff */
[C---:B------:R-:W-:Y:S02]  /*40030*/  IMAD R14, R24.reuse, 0x12, RZ ;  /* 0x00000012180e7824 */ /* 0x040fe400078e02ff */
[----:B------:R0:W-:Y:S01]  /*40040*/  STG.E.U16 [R4.64], R0 ;  /* 0x0000000004007986 */ /* 0x0001e2000c101504 */
[C---:B------:R-:W-:Y:S02]  /*40050*/  IMAD R18, R24.reuse, 0x14, RZ ;  /* 0x0000001418127824 */ /* 0x040fe400078e02ff */
[----:B------:R-:W-:Y:S01]  /*40060*/  IMAD R9, R24, 0x9, RZ ;  /* 0x0000000918097824 */ /* 0x000fe200078e02ff */
[-C--:B------:R-:W-:Y:S02]  /*40070*/  IADD3 R8, P3, R14, R2.reuse, RZ ;  /* 0x000000020e087210 */ /* 0x080fe40007f7e0ff */
[----:B------:R-:W-:Y:S02]  /*40080*/  IADD3 R10, P5, R18, R2, RZ ;  /* 0x00000002120a7210 */ /* 0x000fe40007fbe0ff */
[----:B------:R-:W-:-:S02]  /*40090*/  LEA.HI.X.SX32 R9, R9, R3, 0x1, P3 ;  /* 0x0000000309097211 */ /* 0x000fc400018f0eff */
[-C--:B------:R-:W-:Y:S01]  /*400a0*/  LEA.HI.X.SX32 R11, R13, R3.reuse, 0x1, P5 ;  /* 0x000000030d0b7211 */ /* 0x080fe200028f0eff */
[C---:B------:R-:W-:Y:S02]  /*400b0*/  IMAD R13, R24.reuse, 0x16, RZ ;  /* 0x00000016180d7824 */ /* 0x040fe400078e02ff */
[C---:B0-----:R-:W-:Y:S02]  /*400c0*/  IMAD R5, R24.reuse, 0xb, RZ ;  /* 0x0000000b18057824 */ /* 0x041fe400078e02ff */
[C---:B------:R-:W-:Y:S01]  /*400d0*/  IMAD R16, R24.reuse, 0x18, RZ ;  /* 0x0000001818107824 */ /* 0x040fe200078e02ff */
[----:B------:R-:W-:Y:S01]  /*400e0*/  IADD3 R4, P3, R13, R2, RZ ;  /* 0x000000020d047210 */ /* 0x000fe20007f7e0ff */
[C---:B------:R-:W-:Y:S02]  /*400f0*/  IMAD R17, R24.reuse, 0x1a, RZ ;  /* 0x0000001a18117824 */ /* 0x040fe400078e02ff */
[----:B------:R-:W-:Y:S01]  /*40100*/  IMAD R19, R24, 0x1c, RZ ;  /* 0x0000001c18137824 */ /* 0x000fe200078e02ff */
[----:B------:R-:W-:-:S02]  /*40110*/  LEA.HI.X.SX32 R5, R5, R3, 0x1, P3 ;  /* 0x0000000305057211 */ /* 0x000fc400018f0eff */
[----:B--2---:R-:W-:Y:S01]  /*40120*/  PRMT R0, R20, 0x7632, R0 ;  /* 0x0000763214007816 */ /* 0x004fe20000000000 */
[----:B------:R0:W-:Y:S04]  /*40130*/  STG.E.U16 [R6.64], R20 ;  /* 0x0000001406007986 */ /* 0x0001e8000c101504 */
[----:B0-----:R-:W2:Y:S04]  /*40140*/  LDL.LU R20, [R1+0x68] ;  /* 0x0000680001147983 */ /* 0x001ea80000300800 */
[----:B------:R0:W-:Y:S04]  /*40150*/  STG.E.U16 [R8.64], R0 ;  /* 0x0000000008007986 */ /* 0x0001e8000c101504 */
[----:B-----5:R1:W-:Y:S01]  /*40160*/  STG.E.U16 [R10.64], R21 ;  /* 0x000000150a007986 */ /* 0x0203e2000c101504 */
[----:B0-----:R-:W-:-:S03]  /*40170*/  PRMT R0, R21, 0x7632, R0 ;  /* 0x0000763215007816 */ /* 0x001fc60000000000 */
[----:B-1----:R-:W5:Y:S04]  /*40180*/  LDL.LU R21, [R1+0x58] ;  /* 0x0000580001157983 */ /* 0x002f680000300800 */
[----:B------:R-:W5:Y:S01]  /*40190*/  LDL.LU R26, [R1+0x78] ;  /* 0x00007800011a7983 */ /* 0x000f620000300800 */
[-C--:B------:R-:W-:Y:S01]  /*401a0*/  IADD3 R6, P4, R16, R2.reuse, RZ ;  /* 0x0000000210067210 */ /* 0x080fe20007f9e0ff */
[----:B------:R-:W-:Y:S01]  /*401b0*/  IMAD R9, R24, 0xd, RZ ;  /* 0x0000000d18097824 */ /* 0x000fe200078e02ff */
[-C--:B------:R-:W-:Y:S02]  /*401c0*/  IADD3 R8, P3, R17, R2.reuse, RZ ;  /* 0x0000000211087210 */ /* 0x080fe40007f7e0ff */
[----:B------:R-:W-:Y:S01]  /*401d0*/  IADD3 R10, P5, R19, R2, RZ ;  /* 0x00000002130a7210 */ /* 0x000fe20007fbe0ff */
[----:B------:R3:W-:Y:S01]  /*401e0*/  STG.E.U16 [R4.64], R0 ;  /* 0x0000000004007986 */ /* 0x0007e2000c101504 */
[----:B------:R-:W-:-:S02]  /*401f0*/  LEA.HI.X.SX32 R7, R15, R3, 0x1, P4 ;  /* 0x000000030f077211 */ /* 0x000fc400020f0eff */
[-C--:B------:R-:W-:Y:S02]  /*40200*/  LEA.HI.X.SX32 R9, R9, R3.reuse, 0x1, P3 ;  /* 0x0000000309097211 */ /* 0x080fe400018f0eff */
[----:B------:R-:W-:Y:S02]  /*40210*/  LEA.HI.X.SX32 R11, R12, R3, 0x1, P5 ;  /* 0x000000030c0b7211 */ /* 0x000fe400028f0eff */
[----:B---3--:R-:W-:Y:S01]  /*40220*/  PRMT R0, R22, 0x7632, R0 ;  /* 0x0000763216007816 */ /* 0x008fe20000000000 */
[----:B------:R-:W-:Y:S04]  /*40230*/  STG.E.U16 [R6.64], R22 ;  /* 0x0000001606007986 */ /* 0x000fe8000c101504 */
[----:B------:R0:W-:Y:S04]  /*40240*/  STG.E.U16 [R8.64], R0 ;  /* 0x0000000008007986 */ /* 0x0001e8000c101504 */
[----:B----4-:R1:W-:Y:S01]  /*40250*/  STG.E.U16 [R10.64], R23 ;  /* 0x000000170a007986 */ /* 0x0103e2000c101504 */
[----:B0-----:R-:W-:-:S03]  /*40260*/  PRMT R0, R23, 0x7632, R0 ;  /* 0x0000763217007816 */ /* 0x001fc60000000000 */
[----:B-1----:R-:W3:Y:S04]  /*40270*/  LDL.LU R23, [R1+0x48] ;  /* 0x0000480001177983 */ /* 0x002ee80000300800 */
[----:B------:R-:W4:Y:S04]  /*40280*/  LDL.LU R25, [R1+0x6c] ;  /* 0x00006c0001197983 */ /* 0x000f280000300800 */
[----:B------:R-:W4:Y:S01]  /*40290*/  LDL.LU R27, [R1+0x5c] ;  /* 0x00005c00011b7983 */ /* 0x000f220000300800 */
[C---:B------:R-:W-:Y:S02]  /*402a0*/  IMAD R12, R24.reuse, 0x1e, RZ ;  /* 0x0000001e180c7824 */ /* 0x040fe400078e02ff */
[----:B------:R-:W-:-:S02]  /*402b0*/  IMAD R5, R24, 0xf, RZ ;  /* 0x0000000f18057824 */ /* 0x000fc400078e02ff */
[----:B------:R-:W-:Y:S01]  /*402c0*/  IMAD R15, R24, 0x22, RZ ;  /* 0x00000022180f7824 */ /* 0x000fe200078e02ff */
[-C--:B------:R-:W-:Y:S01]  /*402d0*/  IADD3 R4, P3, R12, R2.reuse, RZ ;  /* 0x000000020c047210 */ /* 0x080fe20007f7e0ff */
[C---:B------:R-:W-:Y:S01]  /*402e0*/  IMAD.SHL.U32 R7, R24.reuse, 0x10, RZ ;  /* 0x0000001018077824 */ /* 0x040fe200078e00ff */
[CC--:B------:R-:W-:Y:S01]  /*402f0*/  LEA R6, P4, R24.reuse, R2.reuse, 0x5 ;  /* 0x0000000218067211 */ /* 0x0c0fe200078828ff */
[C---:B------:R-:W-:Y:S01]  /*40300*/  IMAD R9, R24.reuse, 0x11, RZ ;  /* 0x0000001118097824 */ /* 0x040fe200078e02ff */
[-C--:B------:R-:W-:Y:S02]  /*40310*/  LEA.HI.X.SX32 R5, R5, R3.reuse, 0x1, P3 ;  /* 0x0000000305057211 */ /* 0x080fe400018f0eff */
[----:B------:R-:W-:Y:S02]  /*40320*/  IADD3 R8, P3, R15, R2, RZ ;  /* 0x000000020f087210 */ /* 0x000fe40007f7e0ff */
[-C--:B------:R-:W-:Y:S01]  /*40330*/  LEA.HI.X.SX32 R7, R7, R3.reuse, 0x1, P4 ;  /* 0x0000000307077211 */ /* 0x080fe200020f0eff */
[----:B------:R2:W-:Y:S01]  /*40340*/  STG.E.U16 [R4.64], R0 ;  /* 0x0000000004007986 */ /* 0x0005e2000c101504 */
[----:B------:R-:W-:Y:S01]  /*40350*/  LEA.HI.X.SX32 R9, R9, R3, 0x1, P3 ;  /* 0x0000000309097211 */ /* 0x000fe200018f0eff */
[----:B------:R-:W-:-:S05]  /*40360*/  IMAD R22, R24, 0x24, RZ ;  /* 0x0000002418167824 */ /* 0x000fca00078e02ff */
[----:B------:R-:W-:-:S04]  /*40370*/  IADD3 R10, P5, R22, R2, RZ ;  /* 0x00000002160a7210 */ /* 0x000fc80007fbe0ff */
[----:B------:R-:W-:Y:S02]  /*40380*/  LEA.HI.X.SX32 R11, R14, R3, 0x1, P5 ;  /* 0x000000030e0b7211 */ /* 0x000fe400028f0eff */
[----:B--2---:R-:W-:Y:S01]  /*40390*/  PRMT R0, R20, 0x7632, R0 ;  /* 0x0000763214007816 */ /* 0x004fe20000000000 */
[----:B------:R-:W-:Y:S04]  /*403a0*/  STG.E.U16 [R6.64], R20 ;  /* 0x0000001406007986 */ /* 0x000fe8000c101504 */
[----:B------:R0:W-:Y:S02]  /*403b0*/  STG.E.U16 [R8.64], R0 ;  /* 0x0000000008007986 */ /* 0x0001e4000c101504 */
[----:B0-----:R-:W-:-:S05]  /*403c0*/  MOV R9, c[0x0][0x1c8] ;  /* 0x0000720000097a02 */ /* 0x001fca0000000f00 */
[C---:B------:R-:W-:Y:S01]  /*403d0*/  IMAD R14, R9.reuse, 0x26, RZ ;  /* 0x00000026090e7824 */ /* 0x040fe200078e02ff */
[----:B-----5:R0:W-:Y:S01]  /*403e0*/  STG.E.U16 [R10.64], R21 ;  /* 0x000000150a007986 */ /* 0x0201e2000c101504 */
[----:B------:R-:W-:Y:S01]  /*403f0*/  IMAD R5, R9, 0x13, RZ ;  /* 0x0000001309057824 */ /* 0x000fe200078e02ff */
[----:B------:R-:W-:Y:S01]  /*40400*/  PRMT R0, R21, 0x7632, R0 ;  /* 0x0000763215007816 */ /* 0x000fe20000000000 */
[C---:B------:R-:W-:Y:S01]  /*40410*/  IMAD R20, R9.reuse, 0x28, RZ ;  /* 0x0000002809147824 */ /* 0x040fe200078e02ff */
[----:B------:R-:W-:Y:S01]  /*40420*/  IADD3 R4, P3, R14, R2, RZ ;  /* 0x000000020e047210 */ /* 0x000fe20007f7e0ff */
[----:B------:R-:W-:-:S03]  /*40430*/  IMAD R24, R9, 0x2c, RZ ;  /* 0x0000002c09187824 */ /* 0x000fc600078e02ff */
[----:B------:R-:W-:Y:S01]  /*40440*/  LEA.HI.X.SX32 R5, R5, R3, 0x1, P3 ;  /* 0x0000000305057211 */ /* 0x000fe200018f0eff */
[C---:B0-----:R-:W-:Y:S01]  /*40450*/  IMAD R21, R9.reuse, 0x2a, RZ ;  /* 0x0000002a09157824 */ /* 0x041fe200078e02ff */
[----:B------:R-:W-:Y:S01]  /*40460*/  IADD3 R6, P4, R20, R2, RZ ;  /* 0x0000000214067210 */ /* 0x000fe20007f9e0ff */
[----:B------:R-:W-:-:S03]  /*40470*/  IMAD R9, R9, 0x15, RZ ;  /* 0x0000001509097824 */ /* 0x000fc600078e02ff */
[----:B------:R-:W-:Y:S01]  /*40480*/  IADD3 R8, P3, R21, R2, RZ ;  /* 0x0000000215087210 */ /* 0x000fe20007f7e0ff */
[----:B------:R0:W-:Y:S01]  /*40490*/  STG.E.U16 [R4.64], R0 ;  /* 0x0000000004007986 */ /* 0x0001e2000c101504 */
[-C--:B------:R-:W-:Y:S02]  /*404a0*/  LEA.HI.X.SX32 R7, R18, R3.reuse, 0x1, P4 ;  /* 0x0000000312077211 */ /* 0x080fe400020f0eff */
[----:B------:R-:W-:-:S03]  /*404b0*/  LEA.HI.X.SX32 R9, R9, R3, 0x1, P3 ;  /* 0x0000000309097211 */ /* 0x000fc600018f0eff */
[----:B------:R-:W-:Y:S01]  /*404c0*/  STG.E.U16 [R6.64], R26 ;  /* 0x0000001a06007986 */ /* 0x000fe2000c101504 */
[----:B0-----:R-:W-:Y:S02]  /*404d0*/  PRMT R0, R26, 0x7632, R0 ;  /* 0x000076321a007816 */ /* 0x001fe40000000000 */
[----:B------:R-:W-:-:S03]  /*404e0*/  IADD3 R10, P5, R24, R2, RZ ;  /* 0x00000002180a7210 */ /* 0x000fc60007fbe0ff */
[----:B------:R0:W-:Y:S01]  /*404f0*/  STG.E.U16 [R8.64], R0 ;  /* 0x0000000008007986 */ /* 0x0001e2000c101504 */
[----:B------:R-:W-:Y:S02]  /*40500*/  LEA.HI.X.SX32 R11, R13, R3, 0x1, P5 ;  /* 0x000000030d0b7211 */ /* 0x000fe400028f0eff */
[----:B0-----:R-:W-:-:S05]  /*40510*/  MOV R9, c[0x0][0x1c8] ;  /* 0x0000720000097a02 */ /* 0x001fca0000000f00 */
[C---:B------:R-:W-:Y:S02]  /*40520*/  IMAD R13, R9.reuse, 0x2e, RZ ;  /* 0x0000002e090d7824 */ /* 0x040fe400078e02ff */
[C---:B------:R-:W-:Y:S02]  /*40530*/  IMAD R5, R9.reuse, 0x17, RZ ;  /* 0x0000001709057824 */ /* 0x040fe400078e02ff */
[----:B------:R-:W-:Y:S01]  /*40540*/  IMAD R18, R9, 0x30, RZ ;  /* 0x0000003009127824 */ /* 0x000fe200078e02ff */
[----:B------:R-:W-:Y:S01]  /*40550*/  IADD3 R4, P3, R13, R2, RZ ;  /* 0x000000020d047210 */ /* 0x000fe20007f7e0ff */
[----:B------:R-:W-:-:S03]  /*40560*/  IMAD R26, R9, 0x34, RZ ;  /* 0x00000034091a7824 */ /* 0x000fc600078e02ff */
[----:B------:R-:W-:Y:S02]  /*40570*/  LEA.HI.X.SX32 R5, R5, R3, 0x1, P3 ;  /* 0x0000000305057211 */ /* 0x000fe400018f0eff */
[----:B------:R-:W-:-:S04]  /*40580*/  IADD3 R6, P4, R18, R2, RZ ;  /* 0x0000000212067210 */ /* 0x000fc80007f9e0ff */
[----:B------:R-:W-:Y:S01]  /*40590*/  LEA.HI.X.SX32 R7, R16, R3, 0x1, P4 ;  /* 0x0000000310077211 */ /* 0x000fe200020f0eff */
[----:B---3--:R0:W-:Y:S01]  /*405a0*/  STG.E.U16 [R10.64], R23 ;  /* 0x000000170a007986 */ /* 0x0081e2000c101504 */
[----:B------:R-:W-:Y:S01]  /*405b0*/  PRMT R0, R23, 0x7632, R0 ;  /* 0x0000763217007816 */ /* 0x000fe20000000000 */
[C---:B0-----:R-:W-:Y:S02]  /*405c0*/  IMAD R23, R9.reuse, 0x32, RZ ;  /* 0x0000003209177824 */ /* 0x041fe400078e02ff */
[----:B------:R-:W-:-:S03]  /*405d0*/  IMAD R9, R9, 0x19, RZ ;  /* 0x0000001909097824 */ /* 0x000fc600078e02ff */
[----:B------:R-:W-:Y:S01]  /*405e0*/  IADD3 R8, P3, R23, R2, RZ ;  /* 0x0000000217087210 */ /* 0x000fe20007f7e0ff */
[----:B------:R0:W-:Y:S03]  /*405f0*/  STG.E.U16 [R4.64], R0 ;  /* 0x0000000004007986 */ /* 0x0001e6000c101504 */
[----:B------:R-:W-:Y:S01]  /*40600*/  LEA.HI.X.SX32 R9, R9, R3, 0x1, P3 ;  /* 0x0000000309097211 */ /* 0x000fe200018f0eff */
[----:B----4-:R-:W-:Y:S01]  /*40610*/  STG.E.U16 [R6.64], R25 ;  /* 0x0000001906007986 */ /* 0x010fe2000c101504 */
[----:B0-----:R-:W-:-:S05]  /*40620*/  PRMT R0, R25, 0x7632, R0 ;  /* 0x0000763219007816 */ /* 0x001fca0000000000 */
[----:B------:R0:W-:Y:S01]  /*40630*/  STG.E.U16 [R8.64], R0 ;  /* 0x0000000008007986 */ /* 0x0001e2000c101504 */
[----:B------:R-:W-:Y:S02]  /*40640*/  IADD3 R10, P5, R26, R2, RZ ;  /* 0x000000021a0a7210 */ /* 0x000fe40007fbe0ff */
[----:B0-----:R-:W-:Y:S02]  /*40650*/  MOV R9, c[0x0][0x1c8] ;  /* 0x0000720000097a02 */ /* 0x001fe40000000f00 */
[----:B------:R-:W-:-:S03]  /*40660*/  LEA.HI.X.SX32 R11, R17, R3, 0x1, P5 ;  /* 0x00000003110b7211 */ /* 0x000fc600028f0eff */
[C---:B------:R-:W-:Y:S02]  /*40670*/  IMAD R16, R9.reuse, 0x36, RZ ;  /* 0x0000003609107824 */ /* 0x040fe400078e02ff */
[C---:B------:R-:W-:Y:S02]  /*40680*/  IMAD R17, R9.reuse, 0x38, RZ ;  /* 0x0000003809117824 */ /* 0x040fe400078e02ff */
[----:B------:R-:W-:Y:S01]  /*40690*/  IMAD R5, R9, 0x1b, RZ ;  /* 0x0000001b09057824 */ /* 0x000fe200078e02ff */
[-C--:B------:R-:W-:Y:S02]  /*406a0*/  IADD3 R4, P3, R16, R2.reuse, RZ ;  /* 0x0000000210047210 */ /* 0x080fe40007f7e0ff */
[----:B------:R-:W-:Y:S02]  /*406b0*/  PRMT R0, R27, 0x7632, R0 ;  /* 0x000076321b007816 */ /* 0x000fe40000000000 */
[----:B------:R-:W-:Y:S02]  /*406c0*/  IADD3 R6, P4, R17, R2, RZ ;  /* 0x0000000211067210 */ /* 0x000fe40007f9e0ff */
[-C--:B------:R-:W-:Y:S01]  /*406d0*/  LEA.HI.X.SX32 R5, R5, R3.reuse, 0x1, P3 ;  /* 0x0000000305057211 */ /* 0x080fe200018f0eff */
[----:B------:R-:W-:Y:S01]  /*406e0*/  STG.E.U16 [R10.64], R27 ;  /* 0x0000001b0a007986 */ /* 0x000fe2000c101504 */
[----:B------:R-:W-:-:S03]  /*406f0*/  LEA.HI.X.SX32 R7, R19, R3, 0x1, P4 ;  /* 0x0000000313077211 */ /* 0x000fc600020f0eff */
[----:B------:R-:W2:Y:S04]  /*40700*/  LDL.LU R19, [R1+0x4c] ;  /* 0x00004c0001137983 */ /* 0x000ea80000300800 */
[----:B------:R0:W-:Y:S04]  /*40710*/  STG.E.U16 [R4.64], R0 ;  /* 0x0000000004007986 */ /* 0x0001e8000c101504 */
[----:B0-----:R-:W3:Y:S01]  /*40720*/  LDL.LU R5, [R1+0x7c] ;  /* 0x00007c0001057983 */ /* 0x001ee20000300800 */
[C---:B------:R-:W-:Y:S02]  /*40730*/  IMAD R25, R9.reuse, 0x3a, RZ ;  /* 0x0000003a09197824 */ /* 0x040fe400078e02ff */
[----:B------:R-:W-:-:S02]  /*40740*/  IMAD R27, R9, 0x3c, RZ ;  /* 0x0000003c091b7824 */ /* 0x000fc400078e02ff */
[----:B------:R-:W-:Y:S01]  /*40750*/  IMAD R9, R9, 0x1d, RZ ;  /* 0x0000001d09097824 */ /* 0x000fe200078e02ff */
[----:B------:R-:W-:-:S04]  /*40760*/  IADD3 R8, P3, R25, R2, RZ ;  /* 0x0000000219087210 */ /* 0x000fc80007f7e0ff */
[----:B------:R-:W-:Y:S02]  /*40770*/  LEA.HI.X.SX32 R9, R9, R3, 0x1, P3 ;  /* 0x0000000309097211 */ /* 0x000fe400018f0eff */
[----:B------:R-:W-:-:S04]  /*40780*/  IADD3 R10, P5, R27, R2, RZ ;  /* 0x000000021b0a7210 */ /* 0x000fc80007fbe0ff */
[----:B------:R-:W-:Y:S02]  /*40790*/  LEA.HI.X.SX32 R11, R12, R3, 0x1, P5 ;  /* 0x000000030c0b7211 */ /* 0x000fe400028f0eff */
[----:B---3--:R-:W-:Y:S01]  /*407a0*/  PRMT R0, R5, 0x7632, R0 ;  /* 0x0000763205007816 */ /* 0x008fe20000000000 */
[----:B------:R-:W-:Y:S04]  /*407b0*/  STG.E.U16 [R6.64], R5 ;  /* 0x0000000506007986 */ /* 0x000fe8000c101504 */
[----:B------:R0:W-:Y:S02]  /*407c0*/  STG.E.U16 [R8.64], R0 ;  /* 0x0000000008007986 */ /* 0x0001e4000c101504 */
[----:B0-----:R-:W-:-:S04]  /*407d0*/  IMAD.MOV.U32 R9, RZ, RZ, c[0x0][0x1c8] ;  /* 0x00007200ff097624 */ /* 0x001fc800078e00ff */
[----:B------:R-:W-:Y:S01]  /*407e0*/  IMAD R12, R9, 0x3e, RZ ;  /* 0x0000003e090c7824 */ /* 0x000fe200078e02ff */
[----:B--2---:R-:W-:Y:S01]  /*407f0*/  PRMT R0, R19, 0x7632, R0 ;  /* 0x0000763213007816 */ /* 0x004fe20000000000 */
[C---:B------:R-:W-:Y:S01]  /*40800*/  IMAD R5, R9.reuse, 0x1f, RZ ;  /* 0x0000001f09057824 */ /* 0x040fe200078e02ff */
[----:B------:R0:W-:Y:S02]  /*40810*/  STG.E.U16 [R10.64], R19 ;  /* 0x000000130a007986 */ /* 0x0001e4000c101504 */
[-C--:B------:R-:W-:Y:S02]  /*40820*/  IADD3 R4, P3, R12, R2.reuse, RZ ;  /* 0x000000020c047210 */ /* 0x080fe40007f7e0ff */
[C---:B------:R-:W-:Y:S02]  /*40830*/  SHF.L.U32 R7, R9.reuse, 0x5, RZ ;  /* 0x0000000509077819 */ /* 0x040fe400000006ff */
[----:B------:R-:W-:Y:S02]  /*40840*/  LEA R6, P4, R9, R2, 0x6 ;  /* 0x0000000209067211 */ /* 0x000fe400078830ff */
[----:B------:R-:W-:Y:S01]  /*40850*/  LEA.HI.X.SX32 R5, R5, R3, 0x1, P3 ;  /* 0x0000000305057211 */ /* 0x000fe200018f0eff */
[----:B0-----:R-:W-:-:S02]  /*40860*/  IMAD R19, R9, 0x42, RZ ;  /* 0x0000004209137824 */ /* 0x001fc400078e02ff */
[C---:B------:R-:W-:Y:S02]  /*40870*/  IMAD R11, R9.reuse, 0x44, RZ ;  /* 0x00000044090b7824 */ /* 0x040fe400078e02ff */
[----:B------:R-:W-:Y:S01]  /*40880*/  IMAD R9, R9, 0x21, RZ ;  /* 0x0000002109097824 */ /* 0x000fe200078e02ff */
[-C--:B------:R-:W-:Y:S01]  /*40890*/  IADD3 R8, P3, R19, R2.reuse, RZ ;  /* 0x0000000213087210 */ /* 0x080fe20007f7e0ff */
[----:B------:R0:W-:Y:S01]  /*408a0*/  STG.E.U16 [R4.64], R0 ;  /* 0x0000000004007986 */ /* 0x0001e2000c101504 */
[-C--:B------:R-:W-:Y:S02]  /*408b0*/  LEA.HI.X.SX32 R7, R7, R3.reuse, 0x1, P4 ;  /* 0x0000000307077211 */ /* 0x080fe400020f0eff */
[----:B------:R-:W-:Y:S02]  /*408c0*/  LEA.HI.X.SX32 R9, R9, R3, 0x1, P3 ;  /* 0x0000000309097211 */ /* 0x000fe400018f0eff */
[----:B------:R-:W-:Y:S01]  /*408d0*/  IADD3 R10, P5, R11, R2, RZ ;  /* 0x000000020b0a7210 */ /* 0x000fe20007fbe0ff */
[----:B------:R-:W-:Y:S01]  /*408e0*/  STG.E.U16 [R6.64], R29 ;  /* 0x0000001d06007986 */ /* 0x000fe2000c101504 */
[----:B0-----:R-:W-:-:S05]  /*408f0*/  PRMT R0, R29, 0x7632, R0 ;  /* 0x000076321d007816 */ /* 0x001fca0000000000 */
[----:B------:R0:W-:Y:S01]  /*40900*/  STG.E.U16 [R8.64], R0 ;  /* 0x0000000008007986 */ /* 0x0001e2000c101504 */
[----:B------:R-:W-:Y:S02]  /*40910*/  LEA.HI.X.SX32 R11, R15, R3, 0x1, P5 ;  /* 0x000000030f0b7211 */ /* 0x000fe400028f0eff */
[----:B0-----:R-:W-:-:S03]  /*40920*/  MOV R9, c[0x0][0x1c8] ;  /* 0x0000720000097a02 */ /* 0x001fc60000000f00 */
[----:B------:R0:W-:Y:S01]  /*40930*/  STG.E.U16 [R10.64], R28 ;  /* 0x0000001c0a007986 */ /* 0x0001e2000c101504 */
[----:B------:R-:W-:Y:S01]  /*40940*/  PRMT R0, R28, 0x7632, R0 ;  /* 0x000076321c007816 */ /* 0x000fe20000000000 */
[C---:B------:R-:W-:Y:S02]  /*40950*/  IMAD R15, R9.reuse, 0x46, RZ ;  /* 0x00000046090f7824 */ /* 0x040fe400078e02ff */
[----:B------:R-:W-:-:S03]  /*40960*/  IMAD R5, R9, 0x23, RZ ;  /* 0x0000002309057824 */ /* 0x000fc600078e02ff */
[----:B------:R-:W-:Y:S01]  /*40970*/  IADD3 R4, P3, R15, R2, RZ ;  /* 0x000000020f047210 */ /* 0x000fe20007f7e0ff */
[----:B0-----:R-:W-:-:S03]  /*40980*/  IMAD R28, R9, 0x48, RZ ;  /* 0x00000048091c7824 */ /* 0x001fc600078e02ff */
[----:B------:R-:W-:Y:S02]  /*40990*/  LEA.HI.X.SX32 R5, R5, R3, 0x1, P3 ;  /* 0x0000000305057211 */ /* 0x000fe400018f0eff */
[----:B------:R-:W-:-:S03]  /*409a0*/  IADD3 R6, P4, R28, R2, RZ ;  /* 0x000000021c067210 */ /* 0x000fc60007f9e0ff */
[----:B------:R0:W-:Y:S01]  /*409b0*/  STG.E.U16 [R4.64], R0 ;  /* 0x0000000004007986 */ /* 0x0001e2000c101504 */
[----:B------:R-:W-:-:S03]  /*409c0*/  LEA.HI.X.SX32 R7, R22, R3, 0x1, P4 ;  /* 0x0000000316077211 */ /* 0x000fc600020f0eff */
[----:B------:R-:W2:Y:S04]  /*409d0*/  LDL.LU R22, [R1+0x80] ;  /* 0x0000800001167983 */ /* 0x000ea80000300800 */
[----:B0-----:R-:W3:Y:S01]  /*409e0*/  LDL.LU R5, [R1+0xb0] ;  /* 0x0000b00001057983 */ /* 0x001ee20000300800 */
[C---:B------:R-:W-:Y:S02]  /*409f0*/  IMAD R29, R9.reuse, 0x4a, RZ ;  /* 0x0000004a091d7824 */ /* 0x040fe400078e02ff */
[C---:B------:R-:W-:Y:S02]  /*40a00*/  IMAD R10, R9.reuse, 0x4c, RZ ;  /* 0x0000004c090a7824 */ /* 0x040fe400078e02ff */
[----:B------:R-:W-:Y:S01]  /*40a10*/  IMAD R9, R9, 0x25, RZ ;  /* 0x0000002509097824 */ /* 0x000fe200078e02ff */
[----:B------:R-:W-:-:S02]  /*40a20*/  IADD3 R8, P3, R29, R2, RZ ;  /* 0x000000021d087210 */ /* 0x000fc40007f7e0ff */
[----:B------:R-:W-:Y:S02]  /*40a30*/  IADD3 R10, P5, R10, R2, RZ ;  /* 0x000000020a0a7210 */ /* 0x000fe40007fbe0ff */
[-C--:B------:R-:W-:Y:S02]  /*40a40*/  LEA.HI.X.SX32 R9, R9, R3.reuse, 0x1, P3 ;  /* 0x0000000309097211 */ /* 0x080fe400018f0eff */
[----:B------:R-:W-:Y:S02]  /*40a50*/  LEA.HI.X.SX32 R11, R14, R3, 0x1, P5 ;  /* 0x000000030e0b7211 */ /* 0x000fe400028f0eff */
[----:B---3--:R-:W-:Y:S01]  /*40a60*/  PRMT R0, R5, 0x7632, R0 ;  /* 0x0000763205007816 */ /* 0x008fe20000000000 */
[----:B------:R-:W-:Y:S04]  /*40a70*/  STG.E.U16 [R6.64], R5 ;  /* 0x0000000506007986 */ /* 0x000fe8000c101504 */
[----:B------:R0:W-:Y:S04]  /*40a80*/  STG.E.U16 [R8.64], R0 ;  /* 0x0000000008007986 */ /* 0x0001e8000c101504 */
[----:B--2---:R1:W-:Y:S01]  /*40a90*/  STG.E.U16 [R10.64], R22 ;  /* 0x000000160a007986 */ /* 0x0043e2000c101504 */
[----:B0-----:R-:W-:-:S02]  /*40aa0*/  MOV R9, c[0x0][0x1c8] ;  /* 0x0000720000097a02 */ /* 0x001fc40000000f00 */
[----:B------:R-:W-:-:S03]  /*40ab0*/  PRMT R0, R22, 0x7632, R0 ;  /* 0x0000763216007816 */ /* 0x000fc60000000000 */
[C---:B-1----:R-:W-:Y:S02]  /*40ac0*/  IMAD R22, R9.reuse, 0x50, RZ ;  /* 0x0000005009167824 */ /* 0x042fe400078e02ff */
[----:B------:R-:W-:-:S03]  /*40ad0*/  IMAD R14, R9, 0x4e, RZ ;  /* 0x0000004e090e7824 */ /* 0x000fc600078e02ff */
[----:B------:R-:W-:Y:S01]  /*40ae0*/  IADD3 R6, P4, R22, R2, RZ ;  /* 0x0000000216067210 */ /* 0x000fe20007f9e0ff */
[----:B------:R-:W-:-:S03]  /*40af0*/  IMAD R5, R9, 0x27, RZ ;  /* 0x0000002709057824 */ /* 0x000fc600078e02ff */
[----:B------:R-:W-:Y:S02]  /*40b00*/  LEA.HI.X.SX32 R7, R20, R3, 0x1, P4 ;  /* 0x0000000314077211 */ /* 0x000fe400020f0eff */
[----:B------:R-:W2:Y:S01]  /*40b10*/  LDL.LU R20, [R1+0xa4] ;  /* 0x0000a40001147983 */ /* 0x000ea20000300800 */
[----:B------:R-:W-:-:S04]  /*40b20*/  IADD3 R4, P3, R14, R2, RZ ;  /* 0x000000020e047210 */ /* 0x000fc80007f7e0ff */
[----:B------:R-:W-:-:S05]  /*40b30*/  LEA.HI.X.SX32 R5, R5, R3, 0x1, P3 ;  /* 0x0000000305057211 */ /* 0x000fca00018f0eff */
[----:B------:R0:W-:Y:S04]  /*40b40*/  STG.E.U16 [R4.64], R0 ;  /* 0x0000000004007986 */ /* 0x0001e8000c101504 */
[----:B0-----:R-:W3:Y:S01]  /*40b50*/  LDL.LU R5, [R1+0x94] ;  /* 0x0000940001057983 */ /* 0x001ee20000300800 */
[C---:B------:R-:W-:Y:S02]  /*40b60*/  IMAD R8, R9.reuse, 0x52, RZ ;  /* 0x0000005209087824 */ /* 0x040fe400078e02ff */
[C---:B------:R-:W-:Y:S02]  /*40b70*/  IMAD R10, R9.reuse, 0x54, RZ ;  /* 0x00000054090a7824 */ /* 0x040fe400078e02ff */
[----:B------:R-:W-:Y:S01]  /*40b80*/  IMAD R9, R9, 0x29, RZ ;  /* 0x0000002909097824 */ /* 0x000fe200078e02ff */
[----:B------:R-:W-:-:S04]  /*40b90*/  IADD3 R8, P3, R8, R2, RZ ;  /* 0x0000000208087210 */ /* 0x000fc80007f7e0ff */
[----:B------:R-:W-:Y:S02]  /*40ba0*/  LEA.HI.X.SX32 R9, R9, R3, 0x1, P3 ;  /* 0x0000000309097211 */ /* 0x000fe400018f0eff */
[----:B------:R-:W-:-:S04]  /*40bb0*/  IADD3 R10, P5, R10, R2, RZ ;  /* 0x000000020a0a7210 */ /* 0x000fc80007fbe0ff */
[----:B------:R-:W-:Y:S02]  /*40bc0*/  LEA.HI.X.SX32 R11, R21, R3, 0x1, P5 ;  /* 0x00000003150b7211 */ /* 0x000fe400028f0eff */
[----:B--2---:R-:W-:Y:S01]  /*40bd0*/  PRMT R0, R20, 0x7632, R0 ;  /* 0x0000763214007816 */ /* 0x004fe20000000000 */
[----:B------:R-:W-:Y:S04]  /*40be0*/  STG.E.U16 [R6.64], R20 ;  /* 0x0000001406007986 */ /* 0x000fe8000c101504 */
[----:B------:R0:W-:Y:S02]  /*40bf0*/  STG.E.U16 [R8.64], R0 ;  /* 0x0000000008007986 */ /* 0x0001e4000c101504 */
[----:B0-----:R-:W-:-:S04]  /*40c00*/  IMAD.MOV.U32 R9, RZ, RZ, c[0x0][0x1c8] ;  /* 0x00007200ff097624 */ /* 0x001fc800078e00ff */
[----:B------:R-:W-:Y:S01]  /*40c10*/  IMAD R20, R9, 0x56, RZ ;  /* 0x0000005609147824 */ /* 0x000fe200078e02ff */
[----:B---3--:R0:W-:Y:S01]  /*40c20*/  STG.E.U16 [R10.64], R5 ;  /* 0x000000050a007986 */ /* 0x0081e2000c101504 */
[----:B------:R-:W-:Y:S01]  /*40c30*/  PRMT R0, R5, 0x7632, R0 ;  /* 0x0000763205007816 */ /* 0x000fe20000000000 */
[----:B------:R-:W-:Y:S02]  /*40c40*/  IMAD R21, R9, 0x58, RZ ;  /* 0x0000005809157824 */ /* 0x000fe400078e02ff */
[----:B------:R-:W-:-:S03]  /*40c50*/  IADD3 R4, P3, R20, R2, RZ ;  /* 0x0000000214047210 */ /* 0x000fc60007f7e0ff */
[----:B------:R-:W-:Y:S01]  /*40c60*/  IADD3 R6, P4, R21, R2, RZ ;  /* 0x0000000215067210 */ /* 0x000fe20007f9e0ff */
[----:B0-----:R-:W-:-:S03]  /*40c70*/  IMAD R5, R9, 0x2b, RZ ;  /* 0x0000002b09057824 */ /* 0x001fc600078e02ff */
[-C--:B------:R-:W-:Y:S02]  /*40c80*/  LEA.HI.X.SX32 R7, R24, R3.reuse, 0x1, P4 ;  /* 0x0000000318077211 */ /* 0x080fe400020f0eff */
[----:B------:R-:W2:Y:S01]  /*40c90*/  LDL.LU R24, [R1+0x84] ;  /* 0x0000840001187983 */ /* 0x000ea20000300800 */
[----:B------:R-:W-:-:S05]  /*40ca0*/  LEA.HI.X.SX32 R5, R5, R3, 0x1, P3 ;  /* 0x0000000305057211 */ /* 0x000fca00018f0eff */
[----:B------:R0:W-:Y:S04]  /*40cb0*/  STG.E.U16 [R4.64], R0 ;  /* 0x0000000004007986 */ /* 0x0001e8000c101504 */
        /* <DEDUP_REMOVED lines=14> */
[----:B-1----:R-:W-:-:S05]  /*40da0*/  IMAD R24, R9, 0x60, RZ ;  /* 0x0000006009187824 */ /* 0x002fca00078e02ff */
[----:B------:R-:W-:Y:S01]  /*40db0*/  IADD3 R6, P4, R24, R2, RZ ;  /* 0x0000000218067210 */ /* 0x000fe20007f9e0ff */
[----:B------:R-:W-:-:S03]  /*40dc0*/  IMAD R13, R9, 0x5e, RZ ;  /* 0x0000005e090d7824 */ /* 0x000fc600078e02ff */
[----:B------:R-:W-:Y:S02]  /*40dd0*/  LEA.HI.X.SX32 R7, R18, R3, 0x1, P4 ;  /* 0x0000000312077211 */ /* 0x000fe400020f0eff */
[----:B------:R-:W2:Y:S01]  /*40de0*/  LDL.LU R18, [R1+0xa8] ;  /* 0x0000a80001127983 */ /* 0x000ea20000300800 */
[----:B------:R-:W-:Y:S01]  /*40df0*/  IMAD R5, R9, 0x2f, RZ ;  /* 0x0000002f09057824 */ /* 0x000fe200078e02ff */
        /* <DEDUP_REMOVED lines=14> */
[----:B0-----:R-:W-:-:S05]  /*40ee0*/  MOV R9, c[0x0][0x1c8] ;  /* 0x0000720000097a02 */ /* 0x001fca0000000f00 */
        /* <DEDUP_REMOVED lines=47> */
[----:B---3--:R-:W-:Y:S01]  /*411e0*/  PRMT R0, R5, 0x7632, R0 ;  /* 0x0000763205007816 */ /* 0x008fe20000000000 */
[----:B------:R0:W-:Y:S01]  /*411f0*/  STG.E.U16 [R10.64], R5 ;  /* 0x000000050a007986 */ /* 0x0001e2000c101504 */
        /* <DEDUP_REMOVED lines=19> */
[----:B0-----:R-:W-:-:S05]  /*41330*/  MOV R9, c[0x0][0x1c8] ;  /* 0x0000720000097a02 */ /* 0x001fca0000000f00 */
[C---:B------:R-:W-:Y:S02]  /*41340*/  IMAD R12, R9.reuse, 0x7e, RZ ;  /* 0x0000007e090c7824 */ /* 0x040fe400078e02ff */
[----:B------:R-:W-:-:S03]  /*41350*/  IMAD R5, R9, 0x3f, RZ ;  /* 0x0000003f09057824 */ /* 0x000fc600078e02ff */
[-C--:B------:R-:W-:Y:S02]  /*41360*/  IADD3 R4, P3, R12, R2.reuse, RZ ;  /* 0x000000020c047210 */ /* 0x080fe40007f7e0ff */
[----:B--2---:R-:W-:Y:S02]  /*41370*/  PRMT R0, R27, 0x7632, R0 ;  /* 0x000076321b007816 */ /* 0x004fe40000000000 */
[----:B------:R-:W-:Y:S01]  /*41380*/  LEA.HI.X.SX32 R5, R5, R3, 0x1, P3 ;  /* 0x0000000305057211 */ /* 0x000fe200018f0eff */
[----:B------:R-:W-:Y:S04]  /*41390*/  STG.E.U16 [R10.64], R27 ;  /* 0x0000001b0a007986 */ /* 0x000fe8000c101504 */
[----:B------:R0:W-:Y:S04]  /*413a0*/  STG.E.U16 [R4.64], R0 ;  /* 0x0000000004007986 */ /* 0x0001e8000c101504 */
[----:B0-----:R-:W2:Y:S01]  /*413b0*/  LDL.LU R4, [R1+0xd0] ;  /* 0x0000d00001047983 */ /* 0x001ea20000300800 */
[----:B------:R-:W3:Y:S02]  /*413c0*/  LDL.LU R5, [R1+0xc0] ;  /* 0x0000c00001057983 */ /* 0x000ee40000300800 */
[C---:B------:R-:W-:Y:S01]  /*413d0*/  IMAD R27, R9.reuse, 0x82, RZ ;  /* 0x00000082091b7824 */ /* 0x040fe200078e02ff */
[C---:B------:R-:W-:Y:S01]  /*413e0*/  SHF.L.U32 R7, R9.reuse, 0x6, RZ ;  /* 0x0000000609077819 */ /* 0x040fe200000006ff */
[C---:B------:R-:W-:Y:S01]  /*413f0*/  IMAD R11, R9.reuse, 0x84, RZ ;  /* 0x00000084090b7824 */ /* 0x040fe200078e02ff */
[CC--:B------:R-:W-:Y:S01]  /*41400*/  LEA R6, P4, R9.reuse, R2.reuse, 0x7 ;  /* 0x0000000209067211 */ /* 0x0c0fe200078838ff */
[----:B------:R-:W-:Y:S01]  /*41410*/  IMAD R9, R9, 0x41, RZ ;  /* 0x0000004109097824 */ /* 0x000fe200078e02ff */
[----:B------:R-:W-:-:S02]  /*41420*/  IADD3 R8, P3, R27, R2, RZ ;  /* 0x000000021b087210 */ /* 0x000fc40007f7e0ff */
[-C--:B------:R-:W-:Y:S02]  /*41430*/  LEA.HI.X.SX32 R7, R7, R3.reuse, 0x1, P4 ;  /* 0x0000000307077211 */ /* 0x080fe400020f0eff */
[----:B------:R-:W-:Y:S02]  /*41440*/  LEA.HI.X.SX32 R9, R9, R3, 0x1, P3 ;  /* 0x0000000309097211 */ /* 0x000fe400018f0eff */
[----:B------:R-:W-:-:S04]  /*41450*/  IADD3 R10, P5, R11, R2, RZ ;  /* 0x000000020b0a7210 */ /* 0x000fc80007fbe0ff */
[----:B------:R-:W-:Y:S02]  /*41460*/  LEA.HI.X.SX32 R11, R19, R3, 0x1, P5 ;  /* 0x00000003130b7211 */ /* 0x000fe400028f0eff */
[----:B--2---:R-:W-:Y:S01]  /*41470*/  PRMT R0, R4, 0x7632, R0 ;  /* 0x0000763204007816 */ /* 0x004fe20000000000 */
[----:B------:R-:W-:Y:S04]  /*41480*/  STG.E.U16 [R6.64], R4 ;  /* 0x0000000406007986 */ /* 0x000fe8000c101504 */
[----:B------:R0:W-:Y:S01]  /*41490*/  STG.E.U16 [R8.64], R0 ;  /* 0x0000000008007986 */ /* 0x0001e2000c101504 */
[----:B---3--:R1:W-:Y:S01]  /*414a0*/  STG.E.U16 [R10.64], R5 ;  /* 0x000000050a007986 */ /* 0x0083e2000c101504 */
[----:B0-----:R-:W-:Y:S02]  /*414b0*/  MOV R9, c[0x0][0x1c8] ;  /* 0x0000720000097a02 */ /* 0x001fe40000000f00 */
[----:B------:R-:W-:-:S03]  /*414c0*/  PRMT R0, R5, 0x7632, R0 ;  /* 0x0000763205007816 */ /* 0x000fc60000000000 */
[C---:B------:R-:W-:Y:S02]  /*414d0*/  IMAD R19, R9.reuse, 0x86, RZ ;  /* 0x0000008609137824 */ /* 0x040fe400078e02ff */
[----:B-1----:R-:W-:-:S03]  /*414e0*/  IMAD R5, R9, 0x43, RZ ;  /* 0x0000004309057824 */ /* 0x002fc600078e02ff */
[----:B------:R-:W-:-:S04]  /*414f0*/  IADD3 R4, P3, R19, R2, RZ ;  /* 0x0000000213047210 */ /* 0x000fc80007f7e0ff */
[----:B------:R-:W-:-:S05]  /*41500*/  LEA.HI.X.SX32 R5, R5, R3, 0x1, P3 ;  /* 0x0000000305057211 */ /* 0x000fca00018f0eff */
[----:B------:R0:W-:Y:S04]  /*41510*/  STG.E.U16 [R4.64], R0 ;  /* 0x0000000004007986 */ /* 0x0001e8000c101504 */
[----:B0-----:R-:W2:Y:S01]  /*41520*/  LDL.LU R4, [R1+0xf0] ;  /* 0x0000f00001047983 */ /* 0x001ea20000300800 */
[----:B------:R-:W3:Y:S02]  /*41530*/  LDL.LU R5, [R1+0xe0] ;  /* 0x0000e00001057983 */ /* 0x000ee40000300800 */
[C---:B------:R-:W-:Y:S02]  /*41540*/  IMAD R6, R9.reuse, 0x88, RZ ;  /* 0x0000008809067824 */ /* 0x040fe400078e02ff */
[C---:B------:R-:W-:Y:S02]  /*41550*/  IMAD R8, R9.reuse, 0x8a, RZ ;  /* 0x0000008a09087824 */ /* 0x040fe400078e02ff */
[----:B------:R-:W-:-:S02]  /*41560*/  IMAD R10, R9, 0x8c, RZ ;  /* 0x0000008c090a7824 */ /* 0x000fc400078e02ff */
[C---:B------:R-:W-:Y:S02]  /*41570*/  IMAD R7, R9.reuse, 0x44, RZ ;  /* 0x0000004409077824 */ /* 0x040fe400078e02ff */
[----:B------:R-:W-:Y:S01]  /*41580*/  IMAD R9, R9, 0x45, RZ ;  /* 0x0000004509097824 */ /* 0x000fe200078e02ff */
[-C--:B------:R-:W-:Y:S02]  /*41590*/  IADD3 R6, P4, R6, R2.reuse, RZ ;  /* 0x0000000206067210 */ /* 0x080fe40007f9e0ff */
[-C--:B------:R-:W-:Y:S02]  /*415a0*/  IADD3 R8, P3, R8, R2.reuse, RZ ;  /* 0x0000000208087210 */ /* 0x080fe40007f7e0ff */
[-C--:B------:R-:W-:Y:S02]  /*415b0*/  LEA.HI.X.SX32 R7, R7, R3.reuse, 0x1, P4 ;  /* 0x0000000307077211 */ /* 0x080fe400020f0eff */
[----:B------:R-:W-:Y:S02]  /*415c0*/  LEA.HI.X.SX32 R9, R9, R3, 0x1, P3 ;  /* 0x0000000309097211 */ /* 0x000fe400018f0eff */
[----:B------:R-:W-:-:S04]  /*415d0*/  IADD3 R10, P5, R10, R2, RZ ;  /* 0x000000020a0a7210 */ /* 0x000fc80007fbe0ff */
[----:B------:R-:W-:Y:S02]  /*415e0*/  LEA.HI.X.SX32 R11, R15, R3, 0x1, P5 ;  /* 0x000000030f0b7211 */ /* 0x000fe400028f0eff */
[----:B--2---:R-:W-:Y:S01]  /*415f0*/  PRMT R0, R4, 0x7632, R0 ;  /* 0x0000763204007816 */ /* 0x004fe20000000000 */
[----:B------:R-:W-:Y:S04]  /*41600*/  STG.E.U16 [R6.64], R4 ;  /* 0x0000000406007986 */ /* 0x000fe8000c101504 */
[----:B------:R0:W-:Y:S02]  /*41610*/  STG.E.U16 [R8.64], R0 ;  /* 0x0000000008007986 */ /* 0x0001e4000c101504 */
[----:B0-----:R-:W-:-:S04]  /*41620*/  IMAD.MOV.U32 R9, RZ, RZ, c[0x0][0x1c8] ;  /* 0x00007200ff097624 */ /* 0x001fc800078e00ff */
[C---:B------:R-:W-:Y:S02]  /*41630*/  IMAD R6, R9.reuse, 0x90, RZ ;  /* 0x0000009009067824 */ /* 0x040fe400078e02ff */
[----:B------:R-:W-:-:S03]  /*41640*/  IMAD R15, R9, 0x8e, RZ ;  /* 0x0000008e090f7824 */ /* 0x000fc600078e02ff */
[-C--:B------:R-:W-:Y:S01]  /*41650*/  IADD3 R6, P4, R6, R2.reuse, RZ ;  /* 0x0000000206067210 */ /* 0x080fe20007f9e0ff */
[----:B---3--:R0:W-:Y:S03]  /*41660*/  STG.E.U16 [R10.64], R5 ;  /* 0x000000050a007986 */ /* 0x0081e6000c101504 */
[----:B------:R-:W-:Y:S02]  /*41670*/  LEA.HI.X.SX32 R7, R28, R3, 0x1, P4 ;  /* 0x000000031c077211 */ /* 0x000fe400020f0eff */
[----:B------:R-:W2:Y:S01]  /*41680*/  LDL.LU R28, [R1+0xd4] ;  /* 0x0000d400011c7983 */ /* 0x000ea20000300800 */
[----:B------:R-:W-:Y:S02]  /*41690*/  PRMT R0, R5, 0x7632, R0 ;  /* 0x0000763205007816 */ /* 0x000fe40000000000 */
[----:B------:R-:W-:Y:S01]  /*416a0*/  IADD3 R4, P3, R15, R2, RZ ;  /* 0x000000020f047210 */ /* 0x000fe20007f7e0ff */
[----:B0-----:R-:W-:-:S05]  /*416b0*/  IMAD R5, R9, 0x47, RZ ;  /* 0x0000004709057824 */ /* 0x001fca00078e02ff */
        /* <DEDUP_REMOVED lines=14> */
[----:B------:R-:W-:-:S05]  /*417a0*/  IMAD R28, R9, 0x96, RZ ;  /* 0x00000096091c7824 */ /* 0x000fca00078e02ff */
[----:B------:R-:W-:Y:S01]  /*417b0*/  IADD3 R4, P3, R28, R2, RZ ;  /* 0x000000021c047210 */ /* 0x000fe20007f7e0ff */
[----:B---3--:R0:W-:Y:S01]  /*417c0*/  STG.E.U16 [R10.64], R5 ;  /* 0x000000050a007986 */ /* 0x0081e2000c101504 */
[----:B------:R-:W-:Y:S01]  /*417d0*/  PRMT R0, R5, 0x7632, R0 ;  /* 0x0000763205007816 */ /* 0x000fe20000000000 */
[----:B0-----:R-:W-:-:S05]  /*417e0*/  IMAD R5, R9, 0x4b, RZ ;  /* 0x0000004b09057824 */ /* 0x001fca00078e02ff */
[----:B------:R-:W-:-:S05]  /*417f0*/  LEA.HI.X.SX32 R5, R5, R3, 0x1, P3 ;  /* 0x0000000305057211 */ /* 0x000fca00018f0eff */
[----:B------:R0:W-:Y:S04]  /*41800*/  STG.E.U16 [R4.64], R0 ;  /* 0x0000000004007986 */ /* 0x0001e8000c101504 */
[----:B0-----:R-:W2:Y:S01]  /*41810*/  LDL.LU R4, [R1+0xf4] ;  /* 0x0000f40001047983 */ /* 0x001ea20000300800 */
[----:B------:R-:W3:Y:S02]  /*41820*/  LDL.LU R5, [R1+0xe4] ;  /* 0x0000e40001057983 */ /* 0x000ee40000300800 */
[C---:B------:R-:W-:Y:S02]  /*41830*/  IMAD R29, R9.reuse, 0x98, RZ ;  /* 0x00000098091d7824 */ /* 0x040fe400078e02ff */
[C---:B------:R-:W-:Y:S02]  /*41840*/  IMAD R10, R9.reuse, 0x9c, RZ ;  /* 0x0000009c090a7824 */ /* 0x040fe400078e02ff */
[----:B------:R-:W-:-:S02]  /*41850*/  IMAD R8, R9, 0x9a, RZ ;  /* 0x0000009a09087824 */ /* 0x000fc400078e02ff */
[----:B------:R-:W-:Y:S01]  /*41860*/  IMAD R7, R9, 0x4c, RZ ;  /* 0x0000004c09077824 */ /* 0x000fe200078e02ff */
[-C--:B------:R-:W-:Y:S02]  /*41870*/  IADD3 R6, P4, R29, R2.reuse, RZ ;  /* 0x000000021d067210 */ /* 0x080fe40007f9e0ff */
[-C--:B------:R-:W-:Y:S01]  /*41880*/  IADD3 R10, P5, R10, R2.reuse, RZ ;  /* 0x000000020a0a7210 */ /* 0x080fe20007fbe0ff */
[----:B------:R-:W-:Y:S01]  /*41890*/  IMAD R9, R9, 0x4d, RZ ;  /* 0x0000004d09097824 */ /* 0x000fe200078e02ff */
[----:B------:R-:W-:Y:S02]  /*418a0*/  IADD3 R8, P3, R8, R2, RZ ;  /* 0x0000000208087210 */ /* 0x000fe40007f7e0ff */
[-C--:B------:R-:W-:Y:S02]  /*418b0*/  LEA.HI.X.SX32 R7, R7, R3.reuse, 0x1, P4 ;  /* 0x0000000307077211 */ /* 0x080fe400020f0eff */
[-C--:B------:R-:W-:Y:S01]  /*418c0*/  LEA.HI.X.SX32 R11, R14, R3.reuse, 0x1, P5 ;  /* 0x000000030e0b7211 */ /* 0x080fe200028f0eff */
[----:B------:R-:W-:Y:S01]  /*418d0*/  MOV R14, c[0x0][0x1c8] ;  /* 0x00007200000e7a02 */ /* 0x000fe20000000f00 */
[----:B------:R-:W-:-:S02]  /*418e0*/  LEA.HI.X.SX32 R9, R9, R3, 0x1, P3 ;  /* 0x0000000309097211 */ /* 0x000fc400018f0eff */
[----:B--2---:R-:W-:Y:S01]  /*418f0*/  PRMT R0, R4, 0x7632, R0 ;  /* 0x0000763204007816 */ /* 0x004fe20000000000 */
[----:B------:R0:W-:Y:S04]  /*41900*/  STG.E.U16 [R6.64], R4 ;  /* 0x0000000406007986 */ /* 0x0001e8000c101504 */
[----:B------:R1:W-:Y:S01]  /*41910*/  STG.E.U16 [R8.64], R0 ;  /* 0x0000000008007986 */ /* 0x0003e2000c101504 */
[----:B---3--:R2:W-:Y:S02]  /*41920*/  STG.E.U16 [R10.64], R5 ;  /* 0x000000050a007986 */ /* 0x0085e4000c101504 */
[C---:B0-----:R-:W-:Y:S02]  /*41930*/  IMAD R4, R14.reuse, 0x9e, RZ ;  /* 0x0000009e0e047824 */ /* 0x041fe400078e02ff */
[C---:B------:R-:W-:Y:S01]  /*41940*/  IMAD R6, R14.reuse, 0xa0, RZ ;  /* 0x000000a00e067824 */ /* 0x040fe200078e02ff */
[----:B-1----:R-:W-:Y:S01]  /*41950*/  PRMT R0, R5, 0x7632, R0 ;  /* 0x0000763205007816 */ /* 0x002fe20000000000 */
[----:B--2---:R-:W-:Y:S01]  /*41960*/  IMAD R5, R14, 0x4f, RZ ;  /* 0x0000004f0e057824 */ /* 0x004fe200078e02ff */
[----:B------:R-:W-:-:S02]  /*41970*/  IADD3 R4, P3, R4, R2, RZ ;  /* 0x0000000204047210 */ /* 0x000fc40007f7e0ff */
[----:B------:R-:W-:Y:S02]  /*41980*/  IADD3 R6, P4, R6, R2, RZ ;  /* 0x0000000206067210 */ /* 0x000fe40007f9e0ff */
[-C--:B------:R-:W-:Y:S02]  /*41990*/  LEA.HI.X.SX32 R5, R5, R3.reuse, 0x1, P3 ;  /* 0x0000000305057211 */ /* 0x080fe400018f0eff */
[----:B------:R-:W-:Y:S02]  /*419a0*/  LEA.HI.X.SX32 R7, R22, R3, 0x1, P4 ;  /* 0x0000000316077211 */ /* 0x000fe400020f0eff */
[----:B------:R-:W2:Y:S04]  /*419b0*/  LDL.LU R22, [R1+0xe8] ;  /* 0x0000e80001167983 */ /* 0x000ea80000300800 */
[----:B------:R0:W-:Y:S04]  /*419c0*/  STG.E.U16 [R4.64], R0 ;  /* 0x0000000004007986 */ /* 0x0001e8000c101504 */
[----:B0-----:R-:W3:Y:S01]  /*419d0*/  LDL.LU R4, [R1+0xd8] ;  /* 0x0000d80001047983 */ /* 0x001ee20000300800 */
[----:B------:R-:W4:Y:S02]  /*419e0*/  LDL.LU R5, [R1+0xc8] ;  /* 0x0000c80001057983 */ /* 0x000f240000300800 */
[C---:B------:R-:W-:Y:S01]  /*419f0*/  IMAD R8, R14.reuse, 0xa2, RZ ;  /* 0x000000a20e087824 */ /* 0x040fe200078e02ff */
[----:B------:R-:W-:Y:S01]  /*41a00*/  MOV R11, c[0x0][0x1c8] ;  /* 0x00007200000b7a02 */ /* 0x000fe20000000f00 */
[----:B------:R-:W-:-:S02]  /*41a10*/  IMAD R10, R14, 0xa4, RZ ;  /* 0x000000a40e0a7824 */ /* 0x000fc400078e02ff */
[----:B------:R-:W-:Y:S01]  /*41a20*/  IMAD R9, R14, 0x51, RZ ;  /* 0x000000510e097824 */ /* 0x000fe200078e02ff */
[-C--:B------:R-:W-:Y:S01]  /*41a30*/  IADD3 R8, P3, R8, R2.reuse, RZ ;  /* 0x0000000208087210 */ /* 0x080fe20007f7e0ff */
[----:B------:R-:W-:Y:S01]  /*41a40*/  IMAD R11, R11, 0x52, RZ ;  /* 0x000000520b0b7824 */ /* 0x000fe200078e02ff */
[----:B------:R-:W-:Y:S02]  /*41a50*/  IADD3 R10, P5, R10, R2, RZ ;  /* 0x000000020a0a7210 */ /* 0x000fe40007fbe0ff */
[-C--:B------:R-:W-:Y:S02]  /*41a60*/  LEA.HI.X.SX32 R9, R9, R3.reuse, 0x1, P3 ;  /* 0x0000000309097211 */ /* 0x080fe400018f0eff */
[----:B------:R-:W-:Y:S02]  /*41a70*/  LEA.HI.X.SX32 R11, R11, R3, 0x1, P5 ;  /* 0x000000030b0b7211 */ /* 0x000fe400028f0eff */
[----:B---3--:R-:W-:Y:S01]  /*41a80*/  PRMT R0, R4, 0x7632, R0 ;  /* 0x0000763204007816 */ /* 0x008fe20000000000 */
[----:B------:R0:W-:Y:S04]  /*41a90*/  STG.E.U16 [R6.64], R4 ;  /* 0x0000000406007986 */ /* 0x0001e8000c101504 */
[----:B------:R1:W-:Y:S01]  /*41aa0*/  STG.E.U16 [R8.64], R0 ;  /* 0x0000000008007986 */ /* 0x0003e2000c101504 */
[----:B----4-:R3:W-:Y:S02]  /*41ab0*/  STG.E.U16 [R10.64], R5 ;  /* 0x000000050a007986 */ /* 0x0107e4000c101504 */
[C---:B0-----:R-:W-:Y:S01]  /*41ac0*/  IMAD R4, R14.reuse, 0xa6, RZ ;  /* 0x000000a60e047824 */ /* 0x041fe200078e02ff */
[----:B-1----:R-:W-:Y:S01]  /*41ad0*/  PRMT R0, R5, 0x7632, R0 ;  /* 0x0000763205007816 */ /* 0x002fe20000000000 */
[----:B---3--:R-:W-:-:S03]  /*41ae0*/  IMAD R5, R14, 0x53, RZ ;  /* 0x000000530e057824 */ /* 0x008fc600078e02ff */
[----:B------:R-:W-:-:S04]  /*41af0*/  IADD3 R4, P3, R4, R2, RZ ;  /* 0x0000000204047210 */ /* 0x000fc80007f7e0ff */
[----:B------:R-:W-:-:S05]  /*41b00*/  LEA.HI.X.SX32 R5, R5, R3, 0x1, P3 ;  /* 0x0000000305057211 */ /* 0x000fca00018f0eff */
[----:B------:R0:W-:Y:S04]  /*41b10*/  STG.E.U16 [R4.64], R0 ;  /* 0x0000000004007986 */ /* 0x0001e8000c101504 */
[----:B0-----:R-:W3:Y:S01]  /*41b20*/  LDL.LU R5, [R1+0xf8] ;  /* 0x0000f80001057983 */ /* 0x001ee20000300800 */
[C---:B------:R-:W-:Y:S02]  /*41b30*/  IMAD R6, R14.reuse, 0xa8, RZ ;  /* 0x000000a80e067824 */ /* 0x040fe400078e02ff */
[----:B------:R-:W-:Y:S02]  /*41b40*/  IMAD.MOV.U32 R9, RZ, RZ, c[0x0][0x1c8] ;  /* 0x00007200ff097624 */ /* 0x000fe400078e00ff */
[----:B------:R-:W-:Y:S02]  /*41b50*/  IMAD R8, R14, 0xaa, RZ ;  /* 0x000000aa0e087824 */ /* 0x000fe400078e02ff */
[----:B------:R-:W-:Y:S01]  /*41b60*/  IMAD R7, R9, 0x54, RZ ;  /* 0x0000005409077824 */ /* 0x000fe200078e02ff */
[----:B------:R-:W-:Y:S01]  /*41b70*/  IADD3 R6, P4, R6, R2, RZ ;  /* 0x0000000206067210 */ /* 0x000fe20007f9e0ff */
[----:B------:R-:W-:-:S02]  /*41b80*/  IMAD R10, R14, 0xac, RZ ;  /* 0x000000ac0e0a7824 */ /* 0x000fc400078e02ff */
[----:B------:R-:W-:Y:S01]  /*41b90*/  IMAD R9, R14, 0x55, RZ ;  /* 0x000000550e097824 */ /* 0x000fe200078e02ff */
[-C--:B------:R-:W-:Y:S02]  /*41ba0*/  IADD3 R8, P3, R8, R2.reuse, RZ ;  /* 0x0000000208087210 */ /* 0x080fe40007f7e0ff */
[-C--:B------:R-:W-:Y:S01]  /*41bb0*/  LEA.HI.X.SX32 R7, R7, R3.reuse, 0x1, P4 ;  /* 0x0000000307077211 */ /* 0x080fe200020f0eff */
[----:B------:R-:W-:Y:S01]  /*41bc0*/  IMAD R4, R14, 0xae, RZ ;  /* 0x000000ae0e047824 */ /* 0x000fe200078e02ff */
[-C--:B------:R-:W-:Y:S02]  /*41bd0*/  IADD3 R10, P5, R10, R2.reuse, RZ ;  /* 0x000000020a0a7210 */ /* 0x080fe40007fbe0ff */
[-C--:B------:R-:W-:Y:S02]  /*41be0*/  LEA.HI.X.SX32 R9, R9, R3.reuse, 0x1, P3 ;  /* 0x0000000309097211 */ /* 0x080fe400018f0eff */
[----:B------:R-:W-:Y:S02]  /*41bf0*/  IADD3 R4, P3, R4, R2, RZ ;  /* 0x0000000204047210 */ /* 0x000fe40007f7e0ff */
[----:B------:R-:W-:-:S02]  /*41c00*/  LEA.HI.X.SX32 R11, R20, R3, 0x1, P5 ;  /* 0x00000003140b7211 */ /* 0x000fc400028f0eff */
[----:B------:R-:W4:Y:S01]  /*41c10*/  LDL.LU R20, [R1+0xcc] ;  /* 0x0000cc0001147983 */ /* 0x000f220000300800 */
[----:B---3--:R-:W-:-:S03]  /*41c20*/  PRMT R0, R5, 0x7632, R0 ;  /* 0x0000763205007816 */ /* 0x008fc60000000000 */
[----:B------:R0:W-:Y:S04]  /*41c30*/  STG.E.U16 [R6.64], R5 ;  /* 0x0000000506007986 */ /* 0x0001e8000c101504 */
[----:B------:R2:W-:Y:S01]  /*41c40*/  STG.E.U16 [R8.64], R0 ;  /* 0x0000000008007986 */ /* 0x0005e2000c101504 */
[C---:B0-----:R-:W-:Y:S02]  /*41c50*/  IMAD R6, R14.reuse, 0xb0, RZ ;  /* 0x000000b00e067824 */ /* 0x041fe400078e02ff */
[----:B------:R-:W-:Y:S01]  /*41c60*/  IMAD R5, R14, 0x57, RZ ;  /* 0x000000570e057824 */ /* 0x000fe200078e02ff */
[----:B--2---:R-:W-:Y:S02]  /*41c70*/  PRMT R0, R22, 0x7632, R0 ;  /* 0x0000763216007816 */ /* 0x004fe40000000000 */
[----:B------:R-:W-:-:S02]  /*41c80*/  IADD3 R6, P4, R6, R2, RZ ;  /* 0x0000000206067210 */ /* 0x000fc40007f9e0ff */
[-C--:B------:R-:W-:Y:S01]  /*41c90*/  LEA.HI.X.SX32 R5, R5, R3.reuse, 0x1, P3 ;  /* 0x0000000305057211 */ /* 0x080fe200018f0eff */
[----:B------:R0:W-:Y:S01]  /*41ca0*/  STG.E.U16 [R10.64], R22 ;  /* 0x000000160a007986 */ /* 0x0001e2000c101504 */
[----:B------:R-:W-:-:S03]  /*41cb0*/  LEA.HI.X.SX32 R7, R21, R3, 0x1, P4 ;  /* 0x0000000315077211 */ /* 0x000fc600020f0eff */
[----:B------:R1:W-:Y:S04]  /*41cc0*/  STG.E.U16 [R4.64], R0 ;  /* 0x0000000004007986 */ /* 0x0003e8000c101504 */
[----:B0-----:R-:W2:Y:S01]  /*41cd0*/  LDL.LU R22, [R1+0xec] ;  /* 0x0000ec0001167983 */ /* 0x001ea20000300800 */
[----:B------:R-:W3:Y:S03]  /*41ce0*/  LDL.LU R21, [R1+0xfc] ;  /* 0x0000fc0001157983 */ /* 0x000ee60000300800 */
[----:B-1----:R-:W5:Y:S01]  /*41cf0*/  LDL.LU R5, [R1+0xdc] ;  /* 0x0000dc0001057983 */ /* 0x002f620000300800 */
        /* <DEDUP_REMOVED lines=8> */
[----:B------:R-:W-:Y:S01]  /*41d80*/  LEA.HI.X.SX32 R11, R11, R3, 0x1, P5 ;  /* 0x000000030b0b7211 */ /* 0x000fe200028f0eff */
[C---:B------:R-:W-:Y:S01]  /*41d90*/  IMAD R4, R14.reuse, 0xb6, RZ ;  /* 0x000000b60e047824 */ /* 0x040fe200078e02ff */
[----:B-----5:R-:W-:Y:S01]  /*41da0*/  PRMT R0, R5, 0x7632, R0 ;  /* 0x0000763205007816 */ /* 0x020fe20000000000 */
[----:B------:R-:W-:Y:S04]  /*41db0*/  STG.E.U16 [R6.64], R5 ;  /* 0x0000000506007986 */ /* 0x000fe8000c101504 */
[----:B------:R-:W-:Y:S01]  /*41dc0*/  STG.E.U16 [R8.64], R0 ;  /* 0x0000000008007986 */ /* 0x000fe2000c101504 */
[----:B----4-:R0:W-:Y:S02]  /*41dd0*/  STG.E.U16 [R10.64], R20 ;  /* 0x000000140a007986 */ /* 0x0101e4000c101504 */
[----:B0-----:R-:W-:Y:S01]  /*41de0*/  IMAD R10, R14, 0xbc, RZ ;  /* 0x000000bc0e0a7824 */ /* 0x001fe200078e02ff */
[----:B------:R-:W-:Y:S01]  /*41df0*/  PRMT R0, R20, 0x7632, R0 ;  /* 0x0000763214007816 */ /* 0x000fe20000000000 */
[----:B------:R-:W-:-:S03]  /*41e00*/  MOV R20, c[0x0][0x1c8] ;  /* 0x0000720000147a02 */ /* 0x000fc60000000f00 */
[-C--:B------:R-:W-:Y:S02]  /*41e10*/  IADD3 R10, P5, R10, R2.reuse, RZ ;  /* 0x000000020a0a7210 */ /* 0x080fe40007fbe0ff */
[----:B------:R-:W-:Y:S02]  /*41e20*/  IMAD R7, R20, 0x5c, RZ ;  /* 0x0000005c14077824 */ /* 0x000fe400078e02ff */
[----:B------:R-:W4:Y:S01]  /*41e30*/  LDL.LU R20, [R1+0x30] ;  /* 0x0000300001147983 */ /* 0x000f220000300800 */
[----:B------:R-:W-:Y:S02]  /*41e40*/  LEA.HI.X.SX32 R11, R13, R3, 0x1, P5 ;  /* 0x000000030d0b7211 */ /* 0x000fe400028f0eff */
[----:B------:R-:W5:Y:S02]  /*41e50*/  LDL.LU R13, [R1+0x100] ;  /* 0x00010000010d7983 */ /* 0x000f640000300800 */
[C---:B------:R-:W-:Y:S02]  /*41e60*/  IMAD R5, R14.reuse, 0x5b, RZ ;  /* 0x0000005b0e057824 */ /* 0x040fe400078e02ff */
[----:B------:R-:W-:Y:S01]  /*41e70*/  IMAD R6, R14, 0xb8, RZ ;  /* 0x000000b80e067824 */ /* 0x000fe200078e02ff */
[----:B------:R-:W-:Y:S01]  /*41e80*/  IADD3 R4, P3, R4, R2, RZ ;  /* 0x0000000204047210 */ /* 0x000fe20007f7e0ff */
[----:B------:R-:W-:-:S02]  /*41e90*/  IMAD R8, R14, 0xba, RZ ;  /* 0x000000ba0e087824 */ /* 0x000fc400078e02ff */
[----:B------:R-:W-:Y:S01]  /*41ea0*/  IMAD R9, R14, 0x5d, RZ ;  /* 0x0000005d0e097824 */ /* 0x000fe200078e02ff */
[-C--:B------:R-:W-:Y:S02]  /*41eb0*/  LEA.HI.X.SX32 R5, R5, R3.reuse, 0x1, P3 ;  /* 0x0000000305057211 */ /* 0x080fe400018f0eff */
[-C--:B------:R-:W-:Y:S02]  /*41ec0*/  IADD3 R6, P4, R6, R2.reuse, RZ ;  /* 0x0000000206067210 */ /* 0x080fe40007f9e0ff */
[----:B------:R-:W-:Y:S02]  /*41ed0*/  IADD3 R8, P3, R8, R2, RZ ;  /* 0x0000000208087210 */ /* 0x000fe40007f7e0ff */
[-C--:B------:R-:W-:Y:S01]  /*41ee0*/  LEA.HI.X.SX32 R7, R7, R3.reuse, 0x1, P4 ;  /* 0x0000000307077211 */ /* 0x080fe200020f0eff */
[----:B------:R0:W-:Y:S01]  /*41ef0*/  STG.E.U16 [R4.64], R0 ;  /* 0x0000000004007986 */ /* 0x0001e2000c101504 */
[----:B------:R-:W-:-:S03]  /*41f00*/  LEA.HI.X.SX32 R9, R9, R3, 0x1, P3 ;  /* 0x0000000309097211 */ /* 0x000fc600018f0eff */
[----:B---3--:R1:W-:Y:S01]  /*41f10*/  STG.E.U16 [R6.64], R21 ;  /* 0x0000001506007986 */ /* 0x0083e2000c101504 */
[----:B0-----:R-:W-:Y:S01]  /*41f20*/  PRMT R0, R21, 0x7632, R0 ;  /* 0x0000763215007816 */ /* 0x001fe20000000000 */
[C---:B------:R-:W-:Y:S02]  /*41f30*/  IMAD R4, R14.reuse, 0xbe, RZ ;  /* 0x000000be0e047824 */ /* 0x040fe400078e02ff */
[C---:B------:R-:W-:Y:S02]  /*41f40*/  IMAD R5, R14.reuse, 0x5f, RZ ;  /* 0x0000005f0e057824 */ /* 0x040fe400078e02ff */
[----:B-1----:R-:W-:Y:S01]  /*41f50*/  IMAD R6, R14, 0xc0, RZ ;  /* 0x000000c00e067824 */ /* 0x002fe200078e02ff */
[----:B------:R0:W-:Y:S01]  /*41f60*/  STG.E.U16 [R8.64], R0 ;  /* 0x0000000008007986 */ /* 0x0001e2000c101504 */
[----:B--2---:R1:W-:Y:S01]  /*41f70*/  STG.E.U16 [R10.64], R22 ;  /* 0x000000160a007986 */ /* 0x0043e2000c101504 */
[-C--:B------:R-:W-:Y:S02]  /*41f80*/  IADD3 R4, P3, R4, R2.reuse, RZ ;  /* 0x0000000204047210 */ /* 0x080fe40007f7e0ff */
[----:B------:R-:W2:Y:S01]  /*41f90*/  LDL.LU R21, [R1+0x20] ;  /* 0x0000200001157983 */ /* 0x000ea20000300800 */
[----:B------:R-:W-:-:S02]  /*41fa0*/  IADD3 R6, P4, R6, R2, RZ ;  /* 0x0000000206067210 */ /* 0x000fc40007f9e0ff */
[-C--:B------:R-:W-:Y:S01]  /*41fb0*/  LEA.HI.X.SX32 R5, R5, R3.reuse, 0x1, P3 ;  /* 0x0000000305057211 */ /* 0x080fe200018f0eff */
[C---:B0-----:R-:W-:Y:S01]  /*41fc0*/  IMAD R8, R14.reuse, 0xc2, RZ ;  /* 0x000000c20e087824 */ /* 0x041fe200078e02ff */
[----:B-1----:R-:W-:Y:S01]  /*41fd0*/  MOV R11, c[0x0][0x1c8] ;  /* 0x00007200000b7a02 */ /* 0x002fe20000000f00 */
[----:B------:R-:W-:Y:S01]  /*41fe0*/  IMAD R10, R14, 0xc4, RZ ;  /* 0x000000c40e0a7824 */ /* 0x000fe200078e02ff */
[----:B------:R-:W-:Y:S01]  /*41ff0*/  PRMT R0, R22, 0x7632, R0 ;  /* 0x0000763216007816 */ /* 0x000fe20000000000 */
[----:B------:R-:W-:Y:S01]  /*42000*/  IMAD R9, R14, 0x61, RZ ;  /* 0x000000610e097824 */ /* 0x000fe200078e02ff */
[-C--:B------:R-:W-:Y:S01]  /*42010*/  IADD3 R8, P3, R8, R2.reuse, RZ ;  /* 0x0000000208087210 */ /* 0x080fe20007f7e0ff */
[----:B------:R-:W-:Y:S01]  /*42020*/  IMAD R11, R11, 0x62, RZ ;  /* 0x000000620b0b7824 */ /* 0x000fe200078e02ff */
[----:B------:R-:W-:Y:S01]  /*42030*/  IADD3 R10, P5, R10, R2, RZ ;  /* 0x000000020a0a7210 */ /* 0x000fe20007fbe0ff */
[----:B------:R-:W3:Y:S01]  /*42040*/  LDL.LU R22, [R1+0x10] ;  /* 0x0000100001167983 */ /* 0x000ee20000300800 */
[----:B------:R-:W-:-:S03]  /*42050*/  LEA.HI.X.SX32 R7, R24, R3, 0x1, P4 ;  /* 0x0000000318077211 */ /* 0x000fc600020f0eff */
[----:B------:R5:W-:Y:S01]  /*42060*/  STG.E.U16 [R4.64], R0 ;  /* 0x0000000004007986 */ /* 0x000be2000c101504 */
[-C--:B------:R-:W-:Y:S02]  /*42070*/  LEA.HI.X.SX32 R9, R9, R3.reuse, 0x1, P3 ;  /* 0x0000000309097211 */ /* 0x080fe400018f0eff */
[----:B------:R-:W-:Y:S02]  /*42080*/  LEA.HI.X.SX32 R11, R11, R3, 0x1, P5 ;  /* 0x000000030b0b7211 */ /* 0x000fe400028f0eff */
[----:B-----5:R-:W-:Y:S01]  /*42090*/  PRMT R0, R13, 0x7632, R0 ;  /* 0x000076320d007816 */ /* 0x020fe20000000000 */
[----:B------:R0:W-:Y:S04]  /*420a0*/  STG.E.U16 [R6.64], R13 ;  /* 0x0000000d06007986 */ /* 0x0001e8000c101504 */
[----:B------:R1:W-:Y:S01]  /*420b0*/  STG.E.U16 [R8.64], R0 ;  /* 0x0000000008007986 */ /* 0x0003e2000c101504 */
[----:B----4-:R4:W-:Y:S03]  /*420c0*/  STG.E.U16 [R10.64], R20 ;  /* 0x000000140a007986 */ /* 0x0109e6000c101504 */
[----:B0-----:R-:W5:Y:S01]  /*420d0*/  LDL.LU R13, [R1+0x104] ;  /* 0x00010400010d7983 */ /* 0x001f620000300800 */
[----:B-1----:R-:W-:Y:S01]  /*420e0*/  PRMT R0, R20, 0x7632, R0 ;  /* 0x0000763214007816 */ /* 0x002fe20000000000 */
[----:B----4-:R-:W-:-:S04]  /*420f0*/  IMAD.MOV.U32 R20, RZ, RZ, c[0x0][0x1c8] ;  /* 0x00007200ff147624 */ /* 0x010fc800078e00ff */
[----:B------:R-:W-:Y:S02]  /*42100*/  IMAD R24, R20, 0x64, RZ ;  /* 0x0000006414187824 */ /* 0x000fe400078e02ff */
[----:B------:R-:W4:Y:S01]  /*42110*/  LDL.LU R20, [R1+0x34] ;  /* 0x0000340001147983 */ /* 0x000f220000300800 */
[C---:B------:R-:W-:Y:S02]  /*42120*/  IMAD R4, R14.reuse, 0xc6, RZ ;  /* 0x000000c60e047824 */ /* 0x040fe400078e02ff */
[C---:B------:R-:W-:Y:S02]  /*42130*/  IMAD R5, R14.reuse, 0x63, RZ ;  /* 0x000000630e057824 */ /* 0x040fe400078e02ff */
[C---:B------:R-:W-:Y:S02]  /*42140*/  IMAD R6, R14.reuse, 0xc8, RZ ;  /* 0x000000c80e067824 */ /* 0x040fe400078e02ff */
[----:B------:R-:W-:Y:S01]  /*42150*/  IMAD R8, R14, 0xca, RZ ;  /* 0x000000ca0e087824 */ /* 0x000fe200078e02ff */
[-C--:B------:R-:W-:Y:S01]  /*42160*/  IADD3 R4, P3, R4, R2.reuse, RZ ;  /* 0x0000000204047210 */ /* 0x080fe20007f7e0ff */
[----:B------:R-:W-:Y:S01]  /*42170*/  IMAD R10, R14, 0xcc, RZ ;  /* 0x000000cc0e0a7824 */ /* 0x000fe200078e02ff */
[-C--:B------:R-:W-:Y:S01]  /*42180*/  IADD3 R6, P4, R6, R2.reuse, RZ ;  /* 0x0000000206067210 */ /* 0x080fe20007f9e0ff */
[----:B------:R-:W-:Y:S01]  /*42190*/  IMAD R9, R14, 0x65, RZ ;  /* 0x000000650e097824 */ /* 0x000fe200078e02ff */
[----:B------:R-:W-:Y:S01]  /*421a0*/  LEA.HI.X.SX32 R5, R5, R3, 0x1, P3 ;  /* 0x0000000305057211 */ /* 0x000fe200018f0eff */
[-C--:B------:R-:W-:Y:S01]  /*421b0*/  IADD3 R8, P3, R8, R2.reuse, RZ ;  /* 0x0000000208087210 */ /* 0x080fe20007f7e0ff */
[----:B------:R-:W-:-:S02]  /*421c0*/  IADD3 R10, P5, R10, R2, RZ ;  /* 0x000000020a0a7210 */ /* 0x000fc40007fbe0ff */
[-C--:B------:R-:W-:Y:S01]  /*421d0*/  LEA.HI.X.SX32 R7, R24, R3.reuse, 0x1, P4 ;  /* 0x0000000318077211 */ /* 0x080fe200020f0eff */
[----:B------:R0:W-:Y:S01]  /*421e0*/  STG.E.U16 [R4.64], R0 ;  /* 0x0000000004007986 */ /* 0x0001e2000c101504 */
[-C--:B------:R-:W-:Y:S02]  /*421f0*/  LEA.HI.X.SX32 R9, R9, R3.reuse, 0x1, P3 ;  /* 0x0000000309097211 */ /* 0x080fe400018f0eff */
[----:B------:R-:W-:Y:S01]  /*42200*/  LEA.HI.X.SX32 R11, R18, R3, 0x1, P5 ;  /* 0x00000003120b7211 */ /* 0x000fe200028f0eff */
[----:B--2---:R1:W-:Y:S01]  /*42210*/  STG.E.U16 [R6.64], R21 ;  /* 0x0000001506007986 */ /* 0x0043e2000c101504 */
[----:B------:R-:W-:Y:S02]  /*42220*/  MOV R24, c[0x0][0x1c8] ;  /* 0x0000720000187a02 */ /* 0x000fe40000000f00 */
[----:B0-----:R-:W-:Y:S01]  /*42230*/  PRMT R0, R21, 0x7632, R0 ;  /* 0x0000763215007816 */ /* 0x001fe20000000000 */
[C---:B------:R-:W-:Y:S02]  /*42240*/  IMAD R4, R14.reuse, 0xce, RZ ;  /* 0x000000ce0e047824 */ /* 0x040fe400078e02ff */
[----:B------:R-:W-:-:S02]  /*42250*/  IMAD R5, R14, 0x67, RZ ;  /* 0x000000670e057824 */ /* 0x000fc400078e02ff */
[----:B-1----:R-:W-:Y:S01]  /*42260*/  IMAD R6, R14, 0xd0, RZ ;  /* 0x000000d00e067824 */ /* 0x002fe200078e02ff */
[----:B------:R-:W2:Y:S04]  /*42270*/  LDL.LU R21, [R1+0x24] ;  /* 0x0000240001157983 */ /* 0x000ea80000300800 */
[----:B------:R0:W-:Y:S01]  /*42280*/  STG.E.U16 [R8.64], R0 ;  /* 0x0000000008007986 */ /* 0x0001e2000c101504 */
[-C--:B------:R-:W-:Y:S01]  /*42290*/  IADD3 R4, P3, R4, R2.reuse, RZ ;  /* 0x0000000204047210 */ /* 0x080fe20007f7e0ff */
[----:B---3--:R1:W-:Y:S01]  /*422a0*/  STG.E.U16 [R10.64], R22 ;  /* 0x000000160a007986 */ /* 0x0083e2000c101504 */
[----:B------:R-:W-:Y:S02]  /*422b0*/  IADD3 R6, P4, R6, R2, RZ ;  /* 0x0000000206067210 */ /* 0x000fe40007f9e0ff */
[----:B------:R-:W-:Y:S01]  /*422c0*/  LEA.HI.X.SX32 R5, R5, R3, 0x1, P3 ;  /* 0x0000000305057211 */ /* 0x000fe200018f0eff */
[----:B------:R-:W-:-:S02]  /*422d0*/  IMAD R24, R24, 0x6a, RZ ;  /* 0x0000006a18187824 */ /* 0x000fc400078e02ff */
[C---:B0-----:R-:W-:Y:S02]  /*422e0*/  IMAD R8, R14.reuse, 0xd2, RZ ;  /* 0x000000d20e087824 */ /* 0x041fe400078e02ff */
[----:B-1----:R-:W-:Y:S01]  /*422f0*/  IMAD R10, R14, 0xd4, RZ ;  /* 0x000000d40e0a7824 */ /* 0x002fe200078e02ff */
[----:B------:R-:W-:Y:S01]  /*42300*/  PRMT R0, R22, 0x7632, R0 ;  /* 0x0000763216007816 */ /* 0x000fe20000000000 */
[----:B------:R-:W-:Y:S01]  /*42310*/  IMAD R9, R14, 0x69, RZ ;  /* 0x000000690e097824 */ /* 0x000fe200078e02ff */
[-C--:B------:R-:W-:Y:S01]  /*42320*/  IADD3 R8, P3, R8, R2.reuse, RZ ;  /* 0x0000000208087210 */ /* 0x080fe20007f7e0ff */
[----:B------:R-:W3:Y:S01]  /*42330*/  LDL.LU R22, [R1+0x14] ;  /* 0x0000140001167983 */ /* 0x000ee20000300800 */
[----:B------:R-:W-:Y:S02]  /*42340*/  IADD3 R10, P5, R10, R2, RZ ;  /* 0x000000020a0a7210 */ /* 0x000fe40007fbe0ff */
[-C--:B------:R-:W-:Y:S01]  /*42350*/  LEA.HI.X.SX32 R7, R23, R3.reuse, 0x1, P4 ;  /* 0x0000000317077211 */ /* 0x080fe200020f0eff */
[----:B------:R5:W-:Y:S01]  /*42360*/  STG.E.U16 [R4.64], R0 ;  /* 0x0000000004007986 */ /* 0x000be2000c101504 */
[----:B------:R-:W-:-:S02]  /*42370*/  LEA.HI.X.SX32 R9, R9, R3, 0x1, P3 ;  /* 0x0000000309097211 */ /* 0x000fc400018f0eff */
[----:B------:R-:W-:Y:S02]  /*42380*/  LEA.HI.X.SX32 R11, R24, R3, 0x1, P5 ;  /* 0x00000003180b7211 */ /* 0x000fe400028f0eff */
[----:B-----5:R-:W-:Y:S01]  /*42390*/  PRMT R0, R13, 0x7632, R0 ;  /* 0x000076320d007816 */ /* 0x020fe20000000000 */
[----:B------:R0:W-:Y:S04]  /*423a0*/  STG.E.U16 [R6.64], R13 ;  /* 0x0000000d06007986 */ /* 0x0001e8000c101504 */
[----:B------:R1:W-:Y:S04]  /*423b0*/  STG.E.U16 [R8.64], R0 ;  /* 0x0000000008007986 */ /* 0x0003e8000c101504 */
[----:B----4-:R4:W-:Y:S04]  /*423c0*/  STG.E.U16 [R10.64], R20 ;  /* 0x000000140a007986 */ /* 0x0109e8000c101504 */
[----:B0-----:R-:W5:Y:S01]  /*423d0*/  LDL.LU R13, [R1+0x108] ;  /* 0x00010800010d7983 */ /* 0x001f620000300800 */
[----:B-1----:R-:W-:-:S02]  /*423e0*/  PRMT R0, R20, 0x7632, R0 ;  /* 0x0000763214007816 */ /* 0x002fc40000000000 */
[----:B----4-:R-:W-:-:S05]  /*423f0*/  MOV R20, c[0x0][0x1c8] ;  /* 0x0000720000147a02 */ /* 0x010fca0000000f00 */
        /* <DEDUP_REMOVED lines=44> */
[----:B0-----:R-:W5:Y:S04]  /*426c0*/  LDL.LU R13, [R1+0x10c] ;  /* 0x00010c00010d7983 */ /* 0x001f680000300800 */
[----:B----4-:R0:W-:Y:S01]  /*426d0*/  STG.E.U16 [R10.64], R20 ;  /* 0x000000140a007986 */ /* 0x0101e2000c101504 */
[----:B-1----:R-:W-:Y:S01]  /*426e0*/  PRMT R0, R20, 0x7632, R0 ;  /* 0x0000763214007816 */ /* 0x002fe20000000000 */
[----:B0-----:R-:W-:-:S04]  /*426f0*/  IMAD.MOV.U32 R20, RZ, RZ, c[0x0][0x1c8] ;  /* 0x00007200ff147624 */ /* 0x001fc800078e00ff */
        /* <DEDUP_REMOVED lines=16> */
[-C--:B------:R-:W-:Y:S01]  /*42800*/  LEA.HI.X.SX32 R11, R17, R3.reuse, 0x1, P5 ;  /* 0x00000003110b7211 */ /* 0x080fe200028f0eff */
[----:B--2---:R1:W-:Y:S01]  /*42810*/  STG.E.U16 [R6.64], R21 ;  /* 0x0000001506007986 */ /* 0x0043e2000c101504 */
[----:B------:R-:W-:Y:S02]  /*42820*/  MOV R24, c[0x0][0x1c8] ;  /* 0x0000720000187a02 */ /* 0x000fe40000000f00 */
[----:B0-----:R-:W-:Y:S01]  /*42830*/  PRMT R0, R21, 0x7632, R0 ;  /* 0x0000763215007816 */ /* 0x001fe20000000000 */
[C---:B------:R-:W-:Y:S02]  /*42840*/  IMAD R4, R14.reuse, 0xee, RZ ;  /* 0x000000ee0e047824 */ /* 0x040fe400078e02ff */
[C---:B------:R-:W-:Y:S01]  /*42850*/  IMAD R5, R14.reuse, 0x77, RZ ;  /* 0x000000770e057824 */ /* 0x040fe200078e02ff */
[----:B-1----:R-:W2:Y:S04]  /*42860*/  LDL.LU R21, [R1+0x2c] ;  /* 0x00002c0001157983 */ /* 0x002ea80000300800 */
[----:B------:R0:W-:Y:S01]  /*42870*/  STG.E.U16 [R8.64], R0 ;  /* 0x0000000008007986 */ /* 0x0001e2000c101504 */
[----:B------:R-:W-:Y:S01]  /*42880*/  IMAD R6, R14, 0xf0, RZ ;  /* 0x000000f00e067824 */ /* 0x000fe200078e02ff */
[----:B------:R-:W-:Y:S01]  /*42890*/  IADD3 R4, P3, R4, R2, RZ ;  /* 0x0000000204047210 */ /* 0x000fe20007f7e0ff */
[----:B---3--:R1:W-:Y:S02]  /*428a0*/  STG.E.U16 [R10.64], R22 ;  /* 0x000000160a007986 */ /* 0x0083e4000c101504 */
[----:B------:R-:W-:Y:S01]  /*428b0*/  IMAD R24, R24, 0x7a, RZ ;  /* 0x0000007a18187824 */ /* 0x000fe200078e02ff */
[----:B------:R-:W-:-:S02]  /*428c0*/  LEA.HI.X.SX32 R5, R5, R3, 0x1, P3 ;  /* 0x0000000305057211 */ /* 0x000fc400018f0eff */
[-C--:B------:R-:W-:Y:S01]  /*428d0*/  IADD3 R6, P4, R6, R2.reuse, RZ ;  /* 0x0000000206067210 */ /* 0x080fe20007f9e0ff */
[----:B0-----:R-:W-:Y:S01]  /*428e0*/  IMAD R8, R14, 0xf2, RZ ;  /* 0x000000f20e087824 */ /* 0x001fe200078e02ff */
[----:B------:R-:W-:Y:S01]  /*428f0*/  PRMT R0, R22, 0x7632, R0 ;  /* 0x0000763216007816 */ /* 0x000fe20000000000 */
[C---:B-1----:R-:W-:Y:S01]  /*42900*/  IMAD R10, R14.reuse, 0xf4, RZ ;  /* 0x000000f40e0a7824 */ /* 0x042fe200078e02ff */
[----:B------:R-:W3:Y:S01]  /*42910*/  LDL.LU R22, [R1+0x1c] ;  /* 0x00001c0001167983 */ /* 0x000ee20000300800 */
[----:B------:R-:W-:Y:S01]  /*42920*/  IMAD R9, R14, 0x79, RZ ;  /* 0x000000790e097824 */ /* 0x000fe200078e02ff */
[-C--:B------:R-:W-:Y:S02]  /*42930*/  IADD3 R8, P3, R8, R2.reuse, RZ ;  /* 0x0000000208087210 */ /* 0x080fe40007f7e0ff */
        /* <DEDUP_REMOVED lines=8> */
[----:B0-----:R-:W5:Y:S01]  /*429c0*/  LDL.LU R13, [R1] ;  /* 0x00000000010d7983 */ /* 0x001f620000300800 */
[----:B----4-:R-:W-:-:S03]  /*429d0*/  PRMT R0, R20, 0x7632, R0 ;  /* 0x0000763214007816 */ /* 0x010fc60000000000 */
[----:B------:R0:W-:Y:S02]  /*429e0*/  STG.E.U16 [R10.64], R20 ;  /* 0x000000140a007986 */ /* 0x0001e4000c101504 */
[----:B0-----:R-:W-:-:S05]  /*429f0*/  MOV R20, c[0x0][0x1c8] ;  /* 0x0000720000147a02 */ /* 0x001fca0000000f00 */
[----:B------:R-:W-:Y:S02]  /*42a00*/  IMAD R24, R20, 0x7c, RZ ;  /* 0x0000007c14187824 */ /* 0x000fe400078e02ff */
[----:B------:R-:W4:Y:S01]  /*42a10*/  LDL.LU R20, [R1+0x360] ;  /* 0x0003600001147983 */ /* 0x000f220000300800 */
[C---:B------:R-:W-:Y:S02]  /*42a20*/  IMAD R4, R14.reuse, 0xf6, RZ ;  /* 0x000000f60e047824 */ /* 0x040fe400078e02ff */
[C---:B------:R-:W-:Y:S02]  /*42a30*/  IMAD R6, R14.reuse, 0xf8, RZ ;  /* 0x000000f80e067824 */ /* 0x040fe400078e02ff */
[C---:B------:R-:W-:Y:S02]  /*42a40*/  IMAD R5, R14.reuse, 0x7b, RZ ;  /* 0x0000007b0e057824 */ /* 0x040fe400078e02ff */
[----:B------:R-:W-:Y:S01]  /*42a50*/  IMAD R8, R14, 0xfa, RZ ;  /* 0x000000fa0e087824 */ /* 0x000fe200078e02ff */
[----:B------:R-:W-:-:S02]  /*42a60*/  IADD3 R4, P3, R4, R2, RZ ;  /* 0x0000000204047210 */ /* 0x000fc40007f7e0ff */
[-C--:B------:R-:W-:Y:S01]  /*42a70*/  IADD3 R6, P4, R6, R2.reuse, RZ ;  /* 0x0000000206067210 */ /* 0x080fe20007f9e0ff */
[C---:B------:R-:W-:Y:S02]  /*42a80*/  IMAD R10, R14.reuse, 0xfc, RZ ;  /* 0x000000fc0e0a7824 */ /* 0x040fe400078e02ff */
[----:B------:R-:W-:Y:S01]  /*42a90*/  IMAD R9, R14, 0x7d, RZ ;  /* 0x0000007d0e097824 */ /* 0x000fe200078e02ff */
[-C--:B------:R-:W-:Y:S02]  /*42aa0*/  LEA.HI.X.SX32 R5, R5, R3.reuse, 0x1, P3 ;  /* 0x0000000305057211 */ /* 0x080fe400018f0eff */
[-C--:B------:R-:W-:Y:S01]  /*42ab0*/  LEA.HI.X.SX32 R7, R24, R3.reuse, 0x1, P4 ;  /* 0x0000000318077211 */ /* 0x080fe200020f0eff */
[-C--:B------:R-:W-:Y:S01]  /*42ac0*/  IADD3 R8, P3, R8, R2.reuse, RZ ;  /* 0x0000000208087210 */ /* 0x080fe20007f7e0ff */
[----:B------:R-:W-:Y:S01]  /*42ad0*/  IADD3 R10, P5, R10, R2, RZ ;  /* 0x000000020a0a7210 */ /* 0x000fe20007fbe0ff */
[----:B------:R0:W-:Y:S02]  /*42ae0*/  STG.E.U16 [R4.64], R0 ;  /* 0x0000000004007986 */ /* 0x0001e4000c101504 */
[-C--:B------:R-:W-:Y:S01]  /*42af0*/  LEA.HI.X.SX32 R9, R9, R3.reuse, 0x1, P3 ;  /* 0x0000000309097211 */ /* 0x080fe200018f0eff */
[----:B--2---:R1:W-:Y:S01]  /*42b00*/  STG.E.U16 [R6.64], R21 ;  /* 0x0000001506007986 */ /* 0x0043e2000c101504 */
[----:B------:R-:W-:-:S02]  /*42b10*/  LEA.HI.X.SX32 R11, R12, R3, 0x1, P5 ;  /* 0x000000030c0b7211 */ /* 0x000fc400028f0eff */
[----:B0-----:R-:W-:Y:S02]  /*42b20*/  PRMT R0, R21, 0x7632, R0 ;  /* 0x0000763215007816 */ /* 0x001fe40000000000 */
[----:B-1----:R-:W2:Y:S01]  /*42b30*/  LDL.LU R21, [R1+0x350] ;  /* 0x0003500001157983 */ /* 0x002ea20000300800 */
[----:B------:R-:W-:-:S03]  /*42b40*/  IMAD R4, R14, 0xfe, RZ ;  /* 0x000000fe0e047824 */ /* 0x000fc600078e02ff */
[----:B------:R0:W-:Y:S01]  /*42b50*/  STG.E.U16 [R8.64], R0 ;  /* 0x0000000008007986 */ /* 0x0001e2000c101504 */
[----:B---3--:R1:W-:Y:S02]  /*42b60*/  STG.E.U16 [R10.64], R22 ;  /* 0x000000160a007986 */ /* 0x0083e4000c101504 */
[C---:B------:R-:W-:Y:S01]  /*42b70*/  IMAD R5, R14.reuse, 0x7f, RZ ;  /* 0x0000007f0e057824 */ /* 0x040fe200078e02ff */
[----:B------:R-:W-:Y:S02]  /*42b80*/  SHF.L.U32 R7, R14, 0x7, RZ ;  /* 0x000000070e077819 */ /* 0x000fe400000006ff */
[-C--:B------:R-:W-:Y:S02]  /*42b90*/  IADD3 R4, P3, R4, R2.reuse, RZ ;  /* 0x0000000204047210 */ /* 0x080fe40007f7e0ff */
[----:B------:R-:W-:Y:S02]  /*42ba0*/  LEA R6, P4, R14, R2, 0x8 ;  /* 0x000000020e067211 */ /* 0x000fe400078840ff */
[----:B0-----:R-:W-:-:S02]  /*42bb0*/  PRMT R0, R22, 0x7632, R0 ;  /* 0x0000763216007816 */ /* 0x001fc40000000000 */
[----:B-1----:R-:W3:Y:S01]  /*42bc0*/  LDL.LU R22, [R1+0x340] ;  /* 0x0003400001167983 */ /* 0x002ee20000300800 */
[C---:B------:R-:W-:Y:S02]  /*42bd0*/  IMAD R8, R14.reuse, 0x102, RZ ;  /* 0x000001020e087824 */ /* 0x040fe400078e02ff */
[C---:B------:R-:W-:Y:S01]  /*42be0*/  IMAD R10, R14.reuse, 0x104, RZ ;  /* 0x000001040e0a7824 */ /* 0x040fe200078e02ff */
[-C--:B------:R-:W-:Y:S01]  /*42bf0*/  LEA.HI.X.SX32 R5, R5, R3.reuse, 0x1, P3 ;  /* 0x0000000305057211 */ /* 0x080fe200018f0eff */
[----:B------:R-:W-:Y:S01]  /*42c00*/  IMAD R9, R14, 0x81, RZ ;  /* 0x000000810e097824 */ /* 0x000fe200078e02ff */
[-C--:B------:R-:W-:Y:S02]  /*42c10*/  LEA.HI.X.SX32 R7, R7, R3.reuse, 0x1, P4 ;  /* 0x0000000307077211 */ /* 0x080fe400020f0eff */
[-C--:B------:R-:W-:Y:S02]  /*42c20*/  IADD3 R8, P3, R8, R2.reuse, RZ ;  /* 0x0000000208087210 */ /* 0x080fe40007f7e0ff */
[----:B------:R-:W-:Y:S01]  /*42c30*/  IADD3 R10, P5, R10, R2, RZ ;  /* 0x000000020a0a7210 */ /* 0x000fe20007fbe0ff */
        /* <DEDUP_REMOVED lines=8> */
[----:B-1----:R-:W-:-:S03]  /*42cc0*/  PRMT R0, R20, 0x7632, R0 ;  /* 0x0000763214007816 */ /* 0x002fc60000000000 */
[----:B0-----:R-:W4:Y:S01]  /*42cd0*/  LDL.LU R20, [R1+0x364] ;  /* 0x0003640001147983 */ /* 0x001f220000300800 */
[C---:B------:R-:W-:Y:S02]  /*42ce0*/  IMAD R4, R14.reuse, 0x106, RZ ;  /* 0x000001060e047824 */ /* 0x040fe400078e02ff */
[C---:B------:R-:W-:Y:S02]  /*42cf0*/  IMAD R6, R14.reuse, 0x108, RZ ;  /* 0x000001080e067824 */ /* 0x040fe400078e02ff */
[----:B------:R-:W-:Y:S02]  /*42d00*/  IMAD.MOV.U32 R24, RZ, RZ, c[0x0][0x1c8] ;  /* 0x00007200ff187624 */ /* 0x000fe400078e00ff */
[C---:B------:R-:W-:Y:S02]  /*42d10*/  IMAD R5, R14.reuse, 0x83, RZ ;  /* 0x000000830e057824 */ /* 0x040fe400078e02ff */
[----:B------:R-:W-:Y:S01]  /*42d20*/  IMAD R8, R14, 0x10a, RZ ;  /* 0x0000010a0e087824 */ /* 0x000fe200078e02ff */
[-C--:B------:R-:W-:Y:S01]  /*42d30*/  IADD3 R4, P3, R4, R2.reuse, RZ ;  /* 0x0000000204047210 */ /* 0x080fe20007f7e0ff */
[----:B------:R-:W-:Y:S01]  /*42d40*/  IMAD R24, R24, 0x84, RZ ;  /* 0x0000008418187824 */ /* 0x000fe200078e02ff */
[----:B------:R-:W-:Y:S01]  /*42d50*/  IADD3 R6, P4, R6, R2, RZ ;  /* 0x0000000206067210 */ /* 0x000fe20007f9e0ff */
[C---:B------:R-:W-:Y:S01]  /*42d60*/  IMAD R10, R14.reuse, 0x10c, RZ ;  /* 0x0000010c0e0a7824 */ /* 0x040fe200078e02ff */
[-C--:B------:R-:W-:Y:S01]  /*42d70*/  LEA.HI.X.SX32 R5, R5, R3.reuse, 0x1, P3 ;  /* 0x0000000305057211 */ /* 0x080fe200018f0eff */
[----:B------:R-:W-:Y:S01]  /*42d80*/  IMAD R9, R14, 0x85, RZ ;  /* 0x000000850e097824 */ /* 0x000fe200078e02ff */
[----:B------:R-:W-:-:S02]  /*42d90*/  LEA.HI.X.SX32 R7, R24, R3, 0x1, P4 ;  /* 0x0000000318077211 */ /* 0x000fc400020f0eff */
[-C--:B------:R-:W-:Y:S02]  /*42da0*/  IADD3 R8, P3, R8, R2.reuse, RZ ;  /* 0x0000000208087210 */ /* 0x080fe40007f7e0ff */
[----:B------:R-:W-:Y:S01]  /*42db0*/  IADD3 R10, P5, R10, R2, RZ ;  /* 0x000000020a0a7210 */ /* 0x000fe20007fbe0ff */
[----:B------:R0:W-:Y:S01]  /*42dc0*/  STG.E.U16 [R4.64], R0 ;  /* 0x0000000004007986 */ /* 0x0001e2000c101504 */
[----:B--2---:R1:W-:Y:S01]  /*42dd0*/  STG.E.U16 [R6.64], R21 ;  /* 0x0000001506007986 */ /* 0x0043e2000c101504 */
[-C--:B------:R-:W-:Y:S02]  /*42de0*/  LEA.HI.X.SX32 R9, R9, R3.reuse, 0x1, P3 ;  /* 0x0000000309097211 */ /* 0x080fe400018f0eff */
[----:B------:R-:W-:Y:S02]  /*42df0*/  LEA.HI.X.SX32 R11, R19, R3, 0x1, P5 ;  /* 0x00000003130b7211 */ /* 0x000fe400028f0eff */
[----:B------:R-:W-:Y:S02]  /*42e00*/  MOV R24, c[0x0][0x1c8] ;  /* 0x0000720000187a02 */ /* 0x000fe40000000f00 */
[----:B0-----:R-:W-:-:S02]  /*42e10*/  PRMT R0, R21, 0x7632, R0 ;  /* 0x0000763215007816 */ /* 0x001fc40000000000 */
[----:B-1----:R-:W2:Y:S01]  /*42e20*/  LDL.LU R21, [R1+0x354] ;  /* 0x0003540001157983 */ /* 0x002ea20000300800 */
[----:B------:R-:W-:-:S03]  /*42e30*/  IMAD R4, R14, 0x10e, RZ ;  /* 0x0000010e0e047824 */ /* 0x000fc600078e02ff */
[----:B------:R0:W-:Y:S01]  /*42e40*/  STG.E.U16 [R8.64], R0 ;  /* 0x0000000008007986 */ /* 0x0001e2000c101504 */
[----:B---3--:R1:W-:Y:S02]  /*42e50*/  STG.E.U16 [R10.64], R22 ;  /* 0x000000160a007986 */ /* 0x0083e4000c101504 */
[C---:B------:R-:W-:Y:S02]  /*42e60*/  IMAD R5, R14.reuse, 0x87, RZ ;  /* 0x000000870e057824 */ /* 0x040fe400078e02ff */
[----:B------:R-:W-:Y:S01]  /*42e70*/  IMAD R6, R14, 0x110, RZ ;  /* 0x000001100e067824 */ /* 0x000fe200078e02ff */
[----:B------:R-:W-:Y:S01]  /*42e80*/  IADD3 R4, P3, R4, R2, RZ ;  /* 0x0000000204047210 */ /* 0x000fe20007f7e0ff */
[----:B------:R-:W-:Y:S01]  /*42e90*/  IMAD R18, R24, 0x88, RZ ;  /* 0x0000008818127824 */ /* 0x000fe200078e02ff */
[----:B0-----:R-:W-:Y:S02]  /*42ea0*/  PRMT R0, R22, 0x7632, R0 ;  /* 0x0000763216007816 */ /* 0x001fe40000000000 */
[----:B-1----:R-:W3:Y:S01]  /*42eb0*/  LDL.LU R22, [R1+0x344] ;  /* 0x0003440001167983 */ /* 0x002ee20000300800 */
[----:B------:R-:W-:-:S02]  /*42ec0*/  IMAD R8, R14, 0x112, RZ ;  /* 0x000001120e087824 */ /* 0x000fc400078e02ff */
[----:B------:R-:W-:Y:S01]  /*42ed0*/  IMAD R10, R14, 0x114, RZ ;  /* 0x000001140e0a7824 */ /* 0x000fe200078e02ff */
[-C--:B------:R-:W-:Y:S02]  /*42ee0*/  LEA.HI.X.SX32 R5, R5, R3.reuse, 0x1, P3 ;  /* 0x0000000305057211 */ /* 0x080fe400018f0eff */
[-C--:B------:R-:W-:Y:S01]  /*42ef0*/  IADD3 R6, P4, R6, R2.reuse, RZ ;  /* 0x0000000206067210 */ /* 0x080fe20007f9e0ff */
[----:B------:R-:W-:Y:S01]  /*42f00*/  IMAD R9, R14, 0x89, RZ ;  /* 0x000000890e097824 */ /* 0x000fe200078e02ff */
[-C--:B------:R-:W-:Y:S01]  /*42f10*/  IADD3 R8, P3, R8, R2.reuse, RZ ;  /* 0x0000000208087210 */ /* 0x080fe20007f7e0ff */
[----:B------:R-:W-:Y:S01]  /*42f20*/  IMAD R24, R24, 0x8a, RZ ;  /* 0x0000008a18187824 */ /* 0x000fe200078e02ff */
[----:B------:R-:W-:Y:S02]  /*42f30*/  IADD3 R10, P5, R10, R2, RZ ;  /* 0x000000020a0a7210 */ /* 0x000fe40007fbe0ff */
[-C--:B------:R-:W-:Y:S01]  /*42f40*/  LEA.HI.X.SX32 R7, R18, R3.reuse, 0x1, P4 ;  /* 0x0000000312077211 */ /* 0x080fe200020f0eff */
[----:B------:R5:W-:Y:S01]  /*42f50*/  STG.E.U16 [R4.64], R0 ;  /* 0x0000000004007986 */ /* 0x000be2000c101504 */
[----:B------:R-:W-:-:S02]  /*42f60*/  LEA.HI.X.SX32 R9, R9, R3, 0x1, P3 ;  /* 0x0000000309097211 */ /* 0x000fc400018f0eff */
[----:B------:R-:W-:Y:S02]  /*42f70*/  LEA.HI.X.SX32 R11, R24, R3, 0x1, P5 ;  /* 0x00000003180b7211 */ /* 0x000fe400028f0eff */
[----:B-----5:R-:W-:Y:S01]  /*42f80*/  PRMT R0, R13, 0x7632, R0 ;  /* 0x000076320d007816 */ /* 0x020fe20000000000 */
[----:B------:R-:W-:Y:S04]  /*42f90*/  STG.E.U16 [R6.64], R13 ;  /* 0x0000000d06007986 */ /* 0x000fe8000c101504 */
[----:B------:R0:W-:Y:S04]  /*42fa0*/  STG.E.U16 [R8.64], R0 ;  /* 0x0000000008007986 */ /* 0x0001e8000c101504 */
[----:B----4-:R1:W-:Y:S01]  /*42fb0*/  STG.E.U16 [R10.64], R20 ;  /* 0x000000140a007986 */ /* 0x0103e2000c101504 */
[----:B0-----:R-:W-:-:S03]  /*42fc0*/  PRMT R0, R20, 0x7632, R0 ;  /* 0x0000763214007816 */ /* 0x001fc60000000000 */
[----:B-1----:R-:W4:Y:S01]  /*42fd0*/  LDL.LU R20, [R1+0x8] ;  /* 0x0000080001147983 */ /* 0x002f220000300800 */
[C---:B------:R-:W-:Y:S02]  /*42fe0*/  IMAD R4, R14.reuse, 0x116, RZ ;  /* 0x000001160e047824 */ /* 0x040fe400078e02ff */
[C---:B------:R-:W-:Y:S01]  /*42ff0*/  IMAD R5, R14.reuse, 0x8b, RZ ;  /* 0x0000008b0e057824 */ /* 0x040fe200078e02ff */
[----:B------:R-:W-:Y:S01]  /*43000*/  MOV R13, c[0x0][0x1c8] ;  /* 0x00007200000d7a02 */ /* 0x000fe20000000f00 */
[C---:B------:R-:W-:Y:S02]  /*43010*/  IMAD R6, R14.reuse, 0x118, RZ ;  /* 0x000001180e067824 */ /* 0x040fe400078e02ff */
[----:B------:R-:W-:Y:S01]  /*43020*/  IMAD R8, R14, 0x11a, RZ ;  /* 0x0000011a0e087824 */ /* 0x000fe200078e02ff */
[-C--:B------:R-:W-:Y:S01]  /*43030*/  IADD3 R4, P3, R4, R2.reuse, RZ ;  /* 0x0000000204047210 */ /* 0x080fe20007f7e0ff */
[----:B------:R-:W-:Y:S02]  /*43040*/  IMAD R10, R14, 0x11c, RZ ;  /* 0x0000011c0e0a7824 */ /* 0x000fe400078e02ff */
[----:B------:R-:W-:Y:S01]  /*43050*/  IMAD R13, R13, 0x8c, RZ ;  /* 0x0000008c0d0d7824 */ /* 0x000fe200078e02ff */
[----:B------:R-:W-:-:S02]  /*43060*/  IADD3 R6, P4, R6, R2, RZ ;  /* 0x0000000206067210 */ /* 0x000fc40007f9e0ff */
[-C--:B------:R-:W-:Y:S01]  /*43070*/  LEA.HI.X.SX32 R5, R5, R3.reuse, 0x1, P3 ;  /* 0x0000000305057211 */ /* 0x080fe200018f0eff */
[----:B------:R-:W-:Y:S01]  /*43080*/  IMAD R9, R14, 0x8d, RZ ;  /* 0x0000008d0e097824 */ /* 0x000fe200078e02ff */
[-C--:B------:R-:W-:Y:S02]  /*43090*/  IADD3 R8, P3, R8, R2.reuse, RZ ;  /* 0x0000000208087210 */ /* 0x080fe40007f7e0ff */
[----:B------:R-:W-:Y:S02]  /*430a0*/  IADD3 R10, P5, R10, R2, RZ ;  /* 0x000000020a0a7210 */ /* 0x000fe40007fbe0ff */
[-C--:B------:R-:W-:Y:S01]  /*430b0*/  LEA.HI.X.SX32 R7, R13, R3.reuse, 0x1, P4 ;  /* 0x000000030d077211 */ /* 0x080fe200020f0eff */
[----:B------:R0:W-:Y:S01]  /*430c0*/  STG.E.U16 [R4.64], R0 ;  /* 0x0000000004007986 */ /* 0x0001e2000c101504 */
[-C--:B------:R-:W-:Y:S02]  /*430d0*/  LEA.HI.X.SX32 R9, R9, R3.reuse, 0x1, P3 ;  /* 0x0000000309097211 */ /* 0x080fe400018f0eff */
[----:B------:R-:W-:Y:S01]  /*430e0*/  LEA.HI.X.SX32 R11, R15, R3, 0x1, P5 ;  /* 0x000000030f0b7211 */ /* 0x000fe200028f0eff */
[----:B------:R-:W5:Y:S04]  /*430f0*/  LDL.LU R24, [R1+0x368] ;  /* 0x0003680001187983 */ /* 0x000f680000300800 */
[----:B--2---:R1:W-:Y:S01]  /*43100*/  STG.E.U16 [R6.64], R21 ;  /* 0x0000001506007986 */ /* 0x0043e2000c101504 */
[----:B0-----:R-:W-:Y:S01]  /*43110*/  PRMT R0, R21, 0x7632, R0 ;  /* 0x0000763215007816 */ /* 0x001fe20000000000 */
[----:B------:R-:W-:-:S02]  /*43120*/  IMAD R4, R14, 0x11e, RZ ;  /* 0x0000011e0e047824 */ /* 0x000fc400078e02ff */
[C---:B-1----:R-:W-:Y:S02]  /*43130*/  IMAD R6, R14.reuse, 0x120, RZ ;  /* 0x000001200e067824 */ /* 0x042fe400078e02ff */
[----:B------:R0:W-:Y:S01]  /*43140*/  STG.E.U16 [R8.64], R0 ;  /* 0x0000000008007986 */ /* 0x0001e2000c101504 */
[----:B---3--:R1:W-:Y:S02]  /*43150*/  STG.E.U16 [R10.64], R22 ;  /* 0x000000160a007986 */ /* 0x0083e4000c101504 */
[----:B------:R-:W-:Y:S01]  /*43160*/  IMAD R5, R14, 0x8f, RZ ;  /* 0x0000008f0e057824 */ /* 0x000fe200078e02ff */
[----:B------:R-:W2:Y:S01]  /*43170*/  LDL.LU R21, [R1+0x358] ;  /* 0x0003580001157983 */ /* 0x000ea20000300800 */
[-C--:B------:R-:W-:Y:S02]  /*43180*/  IADD3 R4, P3, R4, R2.reuse, RZ ;  /* 0x0000000204047210 */ /* 0x080fe40007f7e0ff */
[----:B------:R-:W-:Y:S02]  /*43190*/  IADD3 R6, P4, R6, R2, RZ ;  /* 0x0000000206067210 */ /* 0x000fe40007f9e0ff */
[----:B0-----:R-:W-:Y:S01]  /*431a0*/  PRMT R0, R22, 0x7632, R0 ;  /* 0x0000763216007816 */ /* 0x001fe20000000000 */
[----:B-1----:R-:W-:-:S05]  /*431b0*/  MOV R22, c[0x0][0x1c8] ;  /* 0x0000720000167a02 */ /* 0x002fca0000000f00 */
[----:B------:R-:W-:Y:S01]  /*431c0*/  IMAD R22, R22, 0x90, RZ ;  /* 0x0000009016167824 */ /* 0x000fe200078e02ff */
[----:B------:R-:W-:Y:S01]  /*431d0*/  LEA.HI.X.SX32 R5, R5, R3, 0x1, P3 ;  /* 0x0000000305057211 */ /* 0x000fe200018f0eff */
[----:B------:R-:W-:-:S03]  /*431e0*/  IMAD R9, R14, 0x124, RZ ;  /* 0x000001240e097824 */ /* 0x000fc600078e02ff */
[----:B------:R-:W-:Y:S01]  /*431f0*/  LEA.HI.X.SX32 R7, R22, R3, 0x1, P4 ;  /* 0x0000000316077211 */ /* 0x000fe200020f0eff */
[----:B------:R-:W-:Y:S01]  /*43200*/  IMAD.MOV.U32 R22, RZ, RZ, c[0x0][0x1c8] ;  /* 0x00007200ff167624 */ /* 0x000fe200078e00ff */
[----:B------:R0:W-:Y:S03]  /*43210*/  STG.E.U16 [R4.64], R0 ;  /* 0x0000000004007986 */ /* 0x0001e6000c101504 */
[----:B------:R-:W-:Y:S01]  /*43220*/  IMAD R22, R22, 0x92, RZ ;  /* 0x0000009216167824 */ /* 0x000fe200078e02ff */
[----:B0-----:R-:W-:-:S04]  /*43230*/  IADD3 R4, P4, R9, R2, RZ ;  /* 0x0000000209047210 */ /* 0x001fc80007f9e0ff */
[----:B------:R-:W-:Y:S02]  /*43240*/  LEA.HI.X.SX32 R5, R22, R3, 0x1, P4 ;  /* 0x0000000316057211 */ /* 0x000fe400020f0eff */
[----:B----4-:R-:W-:Y:S01]  /*43250*/  PRMT R0, R20, 0x7632, R0 ;  /* 0x0000763214007816 */ /* 0x010fe20000000000 */
[----:B------:R0:W-:Y:S04]  /*43260*/  STG.E.U16 [R6.64], R20 ;  /* 0x0000001406007986 */ /* 0x0001e8000c101504 */
[----:B0-----:R-:W3:Y:S01]  /*43270*/  LDL.LU R20, [R1+0x348] ;  /* 0x0003480001147983 */ /* 0x001ee20000300800 */
[----:B------:R-:W4:Y:S02]  /*43280*/  LDL.LU R22, [R1+0xc] ;  /* 0x00000c0001167983 */ /* 0x000f240000300800 */
[----:B------:R-:W-:-:S02]  /*43290*/  IMAD R8, R14, 0x122, RZ ;  /* 0x000001220e087824 */ /* 0x000fc400078e02ff */
[----:B------:R-:W-:-:S03]  /*432a0*/  IMAD R10, R14, 0x91, RZ ;  /* 0x000000910e0a7824 */ /* 0x000fc600078e02ff */
[----:B------:R-:W-:-:S04]  /*432b0*/  IADD3 R8, P3, R8, R2, RZ ;  /* 0x0000000208087210 */ /* 0x000fc80007f7e0ff */
[----:B------:R-:W-:Y:S01]  /*432c0*/  LEA.HI.X.SX32 R9, R10, R3, 0x1, P3 ;  /* 0x000000030a097211 */ /* 0x000fe200018f0eff */
[----:B------:R-:W-:Y:S01]  /*432d0*/  IMAD R6, R14, 0x126, RZ ;  /* 0x000001260e067824 */ /* 0x000fe200078e02ff */
[----:B------:R-:W-:-:S03]  /*432e0*/  MOV R13, c[0x0][0x1c8] ;  /* 0x00007200000d7a02 */ /* 0x000fc60000000f00 */
[----:B------:R0:W-:Y:S01]  /*432f0*/  STG.E.U16 [R8.64], R0 ;  /* 0x0000000008007986 */ /* 0x0001e2000c101504 */
[----:B------:R-:W-:Y:S01]  /*43300*/  IMAD R7, R14, 0x93, RZ ;  /* 0x000000930e077824 */ /* 0x000fe200078e02ff */
[----:B------:R-:W-:Y:S01]  /*43310*/  IADD3 R6, P3, R6, R2, RZ ;  /* 0x0000000206067210 */ /* 0x000fe20007f7e0ff */
[----:B-----5:R1:W-:Y:S02]  /*43320*/  STG.E.U16 [R4.64], R24 ;  /* 0x0000001804007986 */ /* 0x0203e4000c101504 */
[----:B------:R-:W-:Y:S02]  /*43330*/  IMAD R13, R13, 0x94, RZ ;  /* 0x000000940d0d7824 */ /* 0x000fe400078e02ff */
[C---:B0-----:R-:W-:Y:S02]  /*43340*/  IMAD R0, R14.reuse, 0x128, RZ ;  /* 0x000001280e007824 */ /* 0x041fe400078e02ff */
[----:B------:R-:W-:Y:S01]  /*43350*/  IMAD R8, R14, 0x12a, RZ ;  /* 0x0000012a0e087824 */ /* 0x000fe200078e02ff */
[----:B------:R-:W-:-:S02]  /*43360*/  LEA.HI.X.SX32 R7, R7, R3, 0x1, P3 ;  /* 0x0000000307077211 */ /* 0x000fc400018f0eff */
[-C--:B-1----:R-:W-:Y:S01]  /*43370*/  IADD3 R4, P4, R0, R2.reuse, RZ ;  /* 0x0000000200047210 */ /* 0x082fe20007f9e0ff */
[----:B------:R-:W-:Y:S02]  /*43380*/  PRMT R0, R24, 0x7632, R0 ;  /* 0x0000763218007816 */ /* 0x000fe40000000000 */
[----:B------:R-:W-:Y:S01]  /*43390*/  IMAD R9, R14, 0x95, RZ ;  /* 0x000000950e097824 */ /* 0x000fe200078e02ff */
[----:B------:R-:W-:Y:S02]  /*433a0*/  IADD3 R8, P3, R8, R2, RZ ;  /* 0x0000000208087210 */ /* 0x000fe40007f7e0ff */
[-C--:B------:R-:W-:Y:S01]  /*433b0*/  LEA.HI.X.SX32 R5, R13, R3.reuse, 0x1, P4 ;  /* 0x000000030d057211 */ /* 0x080fe200020f0eff */
[----:B------:R0:W-:Y:S01]  /*433c0*/  STG.E.U16 [R6.64], R0 ;  /* 0x0000000006007986 */ /* 0x0001e2000c101504 */
[----:B------:R-:W-:-:S03]  /*433d0*/  LEA.HI.X.SX32 R9, R9, R3, 0x1, P3 ;  /* 0x0000000309097211 */ /* 0x000fc600018f0eff */
[----:B--2---:R1:W-:Y:S02]  /*433e0*/  STG.E.U16 [R4.64], R21 ;  /* 0x0000001504007986 */ /* 0x0043e4000c101504 */
[C---:B------:R-:W-:Y:S01]  /*433f0*/  IMAD R10, R14.reuse, 0x132, RZ ;  /* 0x000001320e0a7824 */ /* 0x040fe200078e02ff */
[----:B0-----:R-:W-:Y:S01]  /*43400*/  PRMT R0, R21, 0x7632, R0 ;  /* 0x0000763215007816 */ /* 0x001fe20000000000 */
[C---:B-1----:R-:W-:Y:S02]  /*43410*/  IMAD R4, R14.reuse, 0x12c, RZ ;  /* 0x0000012c0e047824 */ /* 0x042fe400078e02ff */
[----:B------:R-:W-:Y:S02]  /*43420*/  IMAD R6, R14, 0x12e, RZ ;  /* 0x0000012e0e067824 */ /* 0x000fe400078e02ff */
[----:B------:R0:W-:Y:S01]  /*43430*/  STG.E.U16 [R8.64], R0 ;  /* 0x0000000008007986 */ /* 0x0001e2000c101504 */
[-C--:B------:R-:W-:Y:S02]  /*43440*/  IADD3 R4, P3, R4, R2.reuse, RZ ;  /* 0x0000000204047210 */ /* 0x080fe40007f7e0ff */
[----:B------:R-:W-:Y:S01]  /*43450*/  IADD3 R6, P4, R6, R2, RZ ;  /* 0x0000000206067210 */ /* 0x000fe20007f9e0ff */
[----:B------:R-:W-:Y:S01]  /*43460*/  IMAD R11, R14, 0x99, RZ ;  /* 0x000000990e0b7824 */ /* 0x000fe200078e02ff */
[----:B------:R-:W-:Y:S01]  /*43470*/  LEA.HI.X.SX32 R5, R28, R3, 0x1, P3 ;  /* 0x000000031c057211 */ /* 0x000fe200018f0eff */
[----:B0-----:R-:W-:-:S02]  /*43480*/  IMAD R8, R14, 0x130, RZ ;  /* 0x000001300e087824 */ /* 0x001fc400078e02ff */
[----:B------:R-:W-:Y:S01]  /*43490*/  IMAD R0, R14, 0x97, RZ ;  /* 0x000000970e007824 */ /* 0x000fe200078e02ff */
[-C--:B------:R-:W-:Y:S02]  /*434a0*/  IADD3 R10, P5, R10, R2.reuse, RZ ;  /* 0x000000020a0a7210 */ /* 0x080fe40007fbe0ff */
[----:B------:R-:W-:Y:S02]  /*434b0*/  IADD3 R8, P3, R8, R2, RZ ;  /* 0x0000000208087210 */ /* 0x000fe40007f7e0ff */
[-C--:B------:R-:W-:Y:S02]  /*434c0*/  LEA.HI.X.SX32 R7, R0, R3.reuse, 0x1, P4 ;  /* 0x0000000300077211 */ /* 0x080fe400020f0eff */
[-C--:B------:R-:W-:Y:S02]  /*434d0*/  LEA.HI.X.SX32 R11, R11, R3.reuse, 0x1, P5 ;  /* 0x000000030b0b7211 */ /* 0x080fe400028f0eff */
[----:B------:R-:W-:Y:S01]  /*434e0*/  LEA.HI.X.SX32 R9, R29, R3, 0x1, P3 ;  /* 0x000000031d097211 */ /* 0x000fe200018f0eff */
[----:B------:R-:W-:-:S02]  /*434f0*/  IMAD R12, R14, 0x9d, RZ ;  /* 0x0000009d0e0c7824 */ /* 0x000fc400078e02ff */
[C---:B------:R-:W-:Y:S02]  /*43500*/  IMAD R15, R14.reuse, 0x9f, RZ ;  /* 0x0000009f0e0f7824 */ /* 0x040fe400078e02ff */
[----:B------:R-:W-:Y:S01]  /*43510*/  IMAD R18, R14, 0xa1, RZ ;  /* 0x000000a10e127824 */ /* 0x000fe200078e02ff */
[----:B---3--:R-:W-:Y:S01]  /*43520*/  PRMT R0, R20, 0x7632, R0 ;  /* 0x0000763214007816 */ /* 0x008fe20000000000 */
[----:B------:R0:W-:Y:S04]  /*43530*/  STG.E.U16 [R4.64], R20 ;  /* 0x0000001404007986 */ /* 0x0001e8000c101504 */
[----:B------:R1:W-:Y:S01]  /*43540*/  STG.E.U16 [R6.64], R0 ;  /* 0x0000000006007986 */ /* 0x0003e2000c101504 */
[----:B----4-:R-:W-:Y:S01]  /*43550*/  STG.E.U16 [R8.64], R22 ;  /* 0x0000001608007986 */ /* 0x010fe2000c101504 */
[----:B0-----:R-:W-:-:S05]  /*43560*/  PRMT R4, R22, 0x7632, R4 ;  /* 0x0000763216047816 */ /* 0x001fca0000000004 */
[----:B------:R0:W-:Y:S01]  /*43570*/  STG.E.U16 [R10.64], R4 ;  /* 0x000000040a007986 */ /* 0x0001e2000c101504 */
[C---:B-1----:R-:W-:Y:S02]  /*43580*/  IMAD R0, R14.reuse, 0x134, RZ ;  /* 0x000001340e007824 */ /* 0x042fe400078e02ff */
[C---:B0-----:R-:W-:Y:S02]  /*43590*/  IMAD R10, R14.reuse, 0x140, RZ ;  /* 0x000001400e0a7824 */ /* 0x041fe400078e02ff */
[----:B------:R-:W-:-:S05]  /*435a0*/  IMAD R11, R14, 0x142, RZ ;  /* 0x000001420e0b7824 */ /* 0x000fca00078e02ff */
[----:B------:R0:W-:Y:S01]  /*435b0*/  STL.64 [R1+0xfd0], R10 ;  /* 0x000fd00a01007387 */ /* 0x0001e20000100a00 */
[C---:B------:R-:W-:Y:S02]  /*435c0*/  IMAD R9, R14.reuse, 0x9b, RZ ;  /* 0x0000009b0e097824 */ /* 0x040fe400078e02ff */
[C---:B------:R-:W-:Y:S02]  /*435d0*/  IMAD R4, R14.reuse, 0x136, RZ ;  /* 0x000001360e047824 */ /* 0x040fe400078e02ff */
[C---:B------:R-:W-:Y:S02]  /*435e0*/  IMAD R5, R14.reuse, 0x138, RZ ;  /* 0x000001380e057824 */ /* 0x040fe400078e02ff */
[C---:B------:R-:W-:Y:S02]  /*435f0*/  IMAD R6, R14.reuse, 0x13a, RZ ;  /* 0x0000013a0e067824 */ /* 0x040fe400078e02ff */
[C---:B------:R-:W-:Y:S02]  /*43600*/  IMAD R7, R14.reuse, 0x13c, RZ ;  /* 0x0000013c0e077824 */ /* 0x040fe400078e02ff */
[----:B------:R-:W-:Y:S01]  /*43610*/  IMAD R8, R14, 0x13e, RZ ;  /* 0x0000013e0e087824 */ /* 0x000fe200078e02ff */
[----:B0-----:R-:W-:-:S05]  /*43620*/  MOV R11, c[0x0][0x1c8] ;  /* 0x00007200000b7a02 */ /* 0x001fca0000000f00 */
[C---:B------:R-:W-:Y:S02]  /*43630*/  IMAD R13, R11.reuse, 0x144, RZ ;  /* 0x000001440b0d7824 */ /* 0x040fe400078e02ff */
[C---:B------:R-:W-:Y:S02]  /*43640*/  IMAD R14, R11.reuse, 0x146, RZ ;  /* 0x000001460b0e7824 */ /* 0x040fe400078e02ff */
[C---:B------:R-:W-:Y:S02]  /*43650*/  IMAD R16, R11.reuse, 0x148, RZ ;  /* 0x000001480b107824 */ /* 0x040fe400078e02ff */
[----:B------:R-:W-:Y:S01]  /*43660*/  IMAD R17, R11, 0x14a, RZ ;  /* 0x0000014a0b117824 */ /* 0x000fe200078e02ff */
[----:B------:R-:W-:Y:S01]  /*43670*/  STL.64 [R1+0xfd8], R12 ;  /* 0x000fd80c01007387 */ /* 0x000fe20000100a00 */
[----:B------:R-:W-:Y:S03]  /*43680*/  STL.64 [R1+0xfe0], R14 ;  /* 0x000fe00e01007387 */ /* 0x000fe60000100a00 */
[----:B------:R0:W-:Y:S02]  /*43690*/  STL.64 [R1+0xfc8], R16 ;  /* 0x000fc81001007387 */ /* 0x0001e40000100a00 */
[----:B0-----:R-:W-:-:S05]  /*436a0*/  MOV R16, c[0x0][0x1c8] ;  /* 0x0000720000107a02 */ /* 0x001fca0000000f00 */
[----:B------:R-:W-:-:S05]  /*436b0*/  IMAD R19, R16, 0x14c, RZ ;  /* 0x0000014c10137824 */ /* 0x000fca00078e02ff */
[----:B------:R0:W-:Y:S01]  /*436c0*/  STL.64 [R1+0xfe8], R18 ;  /* 0x000fe81201007387 */ /* 0x0001e20000100a00 */
[----:B------:R-:W-:Y:S01]  /*436d0*/  IADD3 R10, P3, R5, R2, RZ ;  /* 0x00000002050a7210 */ /* 0x000fe20007f7e0ff */
[C---:B------:R-:W-:Y:S02]  /*436e0*/  IMAD R27, R16.reuse, 0xa7, RZ ;  /* 0x000000a7101b7824 */ /* 0x040fe400078e02ff */
[C---:B------:R-:W-:Y:S02]  /*436f0*/  IMAD R20, R16.reuse, 0x14e, RZ ;  /* 0x0000014e10147824 */ /* 0x040fe400078e02ff */
[C---:B------:R-:W-:Y:S02]  /*43700*/  IMAD R22, R16.reuse, 0x150, RZ ;  /* 0x0000015010167824 */ /* 0x040fe400078e02ff */
[C---:B------:R-:W-:Y:S02]  /*43710*/  IMAD R23, R16.reuse, 0x152, RZ ;  /* 0x0000015210177824 */ /* 0x040fe400078e02ff */
[----:B------:R-:W-:-:S02]  /*43720*/  IMAD R25, R16, 0x154, RZ ;  /* 0x0000015410197824 */ /* 0x000fc400078e02ff */
[----:B------:R-:W-:Y:S01]  /*43730*/  IMAD R26, R16, 0x156, RZ ;  /* 0x00000156101a7824 */ /* 0x000fe200078e02ff */
[-C--:B0-----:R-:W-:Y:S01]  /*43740*/  IADD3 R18, P5, R0, R2.reuse, RZ ;  /* 0x0000000200127210 */ /* 0x081fe20007fbe0ff */
[----:B------:R-:W-:Y:S02]  /*43750*/  IMAD R0, R11, 0x9a, RZ ;  /* 0x0000009a0b007824 */ /* 0x000fe400078e02ff */
[C---:B------:R-:W-:Y:S02]  /*43760*/  IMAD R28, R16.reuse, 0x158, RZ ;  /* 0x00000158101c7824 */ /* 0x040fe400078e02ff */
[----:B------:R-:W-:Y:S01]  /*43770*/  IMAD R29, R16, 0x15a, RZ ;  /* 0x0000015a101d7824 */ /* 0x000fe200078e02ff */
[----:B------:R-:W-:Y:S02]  /*43780*/  IADD3 R12, P6, R4, R2, RZ ;  /* 0x00000002040c7210 */ /* 0x000fe40007fde0ff */
[----:B------:R-:W-:Y:S01]  /*43790*/  MOV R5, R19 ;  /* 0x0000001300057202 */ /* 0x000fe20000000f00 */
[----:B------:R-:W-:-:S02]  /*437a0*/  LEA.HI.X.SX32 R5, R0, R3, 0x1, P5 ;  /* 0x0000000300057211 */ /* 0x000fc400028f0eff */
[----:B------:R-:W-:Y:S01]  /*437b0*/  IMAD R16, R16, 0x9c, RZ ;  /* 0x0000009c10107824 */ /* 0x000fe200078e02ff */
[-C--:B------:R-:W-:Y:S01]  /*437c0*/  IADD3 R14, P4, R6, R2.reuse, RZ ;  /* 0x00000002060e7210 */ /* 0x080fe20007f9e0ff */
[----:B------:R0:W-:Y:S01]  /*437d0*/  STL [R1+0x168], R18 ;  /* 0x0001681201007387 */ /* 0x0001e20000100800 */
[----:B------:R-:W-:Y:S01]  /*437e0*/  IMAD.MOV.U32 R4, RZ, RZ, R18 ;  /* 0x000000ffff047224 */ /* 0x000fe200078e0012 */
[-C--:B------:R-:W-:Y:S01]  /*437f0*/  LEA.HI.X.SX32 R13, R9, R3.reuse, 0x1, P6 ;  /* 0x00000003090d7211 */ /* 0x080fe200030f0eff */
[C---:B------:R-:W-:Y:S02]  /*43800*/  IMAD R21, R11.reuse, 0xa3, RZ ;  /* 0x000000a30b157824 */ /* 0x040fe400078e02ff */
[----:B------:R-:W-:Y:S01]  /*43810*/  IMAD R24, R11, 0xa5, RZ ;  /* 0x000000a50b187824 */ /* 0x000fe200078e02ff */
[----:B------:R-:W-:Y:S02]  /*43820*/  IADD3 R4, P5, R7, R2, RZ ;  /* 0x0000000207047210 */ /* 0x000fe40007fbe0ff */
[----:B------:R-:W-:-:S02]  /*43830*/  LEA.HI.X.SX32 R11, R16, R3, 0x1, P3 ;  /* 0x00000003100b7211 */ /* 0x000fc400018f0eff */
[----:B------:R-:W-:Y:S01]  /*43840*/  MOV R6, R14 ;  /* 0x0000000e00067202 */ /* 0x000fe20000000f00 */
[----:B------:R-:W-:Y:S01]  /*43850*/  MOV R7, R15 ;  /* 0x0000000f00077202 */ /* 0x000fe20000000f00 */
[----:B0-----:R-:W2:Y:S01]  /*43860*/  LDL.LU.64 R18, [R1+0xfe8] ;  /* 0x000fe80001127983 */ /* 0x001ea20000300a00 */
[----:B------:R-:W-:Y:S02]  /*43870*/  STL [R1+0x16c], R5 ;  /* 0x00016c0501007387 */ /* 0x000fe40000100800 */
[----:B------:R0:W-:Y:S02]  /*43880*/  STL [R1+0x150], R14 ;  /* 0x0001500e01007387 */ /* 0x0001e40000100800 */
[----:B0-----:R-:W3:Y:S01]  /*43890*/  LDL.LU.64 R14, [R1+0xfe0] ;  /* 0x000fe000010e7983 */ /* 0x001ee20000300a00 */
[----:B------:R0:W-:Y:S03]  /*438a0*/  STL.64 [R1+0x160], R12 ;  /* 0x0001600c01007387 */ /* 0x0001e60000100a00 */
[----:B0-----:R-:W4:Y:S01]  /*438b0*/  LDL.LU.64 R12, [R1+0xfd8] ;  /* 0x000fd800010c7983 */ /* 0x001f220000300a00 */
[----:B------:R0:W-:Y:S03]  /*438c0*/  STL.64 [R1+0x158], R10 ;  /* 0x0001580a01007387 */ /* 0x0001e60000100a00 */
[----:B0-----:R-:W5:Y:S01]  /*438d0*/  LDL.LU.64 R10, [R1+0xfd0] ;  /* 0x000fd000010a7983 */ /* 0x001f620000300a00 */
[----:B------:R-:W-:Y:S01]  /*438e0*/  IMAD.MOV.U32 R0, RZ, RZ, c[0x0][0x1c8] ;  /* 0x00007200ff007624 */ /* 0x000fe200078e00ff */
[----:B----4-:R-:W-:-:S05]  /*438f0*/  LEA.HI.X.SX32 R7, R12, R3, 0x1, P4 ;  /* 0x000000030c077211 */ /* 0x010fca00020f0eff */
[----:B------:R-:W-:Y:S01]  /*43900*/  STL [R1+0x154], R7 ;  /* 0x0001540701007387 */ /* 0x000fe20000100800 */
[-C--:B-----5:R-:W-:Y:S02]  /*43910*/  IADD3 R16, P3, R10, R2.reuse, RZ ;  /* 0x000000020a107210 */ /* 0x0a0fe40007f7e0ff */
[----:B------:R-:W-:Y:S01]  /*43920*/  IADD3 R6, P4, R11, R2, RZ ;  /* 0x000000020b067210 */ /* 0x000fe20007f9e0ff */
[----:B------:R-:W-:Y:S01]  /*43930*/  MOV R11, R17 ;  /* 0x00000011000b7202 */ /* 0x000fe20000000f00 */
[----:B------:R-:W-:Y:S01]  /*43940*/  MOV R10, R16 ;  /* 0x00000010000a7202 */ /* 0x000fe20000000f00 */
[----:B------:R0:W-:Y:S04]  /*43950*/  STL [R1+0x138], R16 ;  /* 0x0001381001007387 */ /* 0x0001e80000100800 */
[----:B0-----:R-:W4:Y:S01]  /*43960*/  LDL.LU.64 R16, [R1+0xfc8] ;  /* 0x000fc80001107983 */ /* 0x001f220000300a00 */
[----:B------:R-:W-:-:S02]  /*43970*/  IMAD R5, R0, 0x9e, RZ ;  /* 0x0000009e00057824 */ /* 0x000fc400078e02ff */
[----:B------:R-:W-:Y:S01]  /*43980*/  IMAD R12, R0, 0xa0, RZ ;  /* 0x000000a0000c7824 */ /* 0x000fe200078e02ff */
[----:B------:R-:W-:Y:S02]  /*43990*/  IADD3 R8, P6, R8, R2, RZ ;  /* 0x0000000208087210 */ /* 0x000fe40007fde0ff */
[-C--:B------:R-:W-:Y:S02]  /*439a0*/  LEA.HI.X.SX32 R5, R5, R3.reuse, 0x1, P5 ;  /* 0x0000000305057211 */ /* 0x080fe400028f0eff */
[-C--:B------:R-:W-:Y:S01]  /*439b0*/  LEA.HI.X.SX32 R11, R12, R3.reuse, 0x1, P3 ;  /* 0x000000030c0b7211 */ /* 0x080fe200018f0eff */
[----:B------:R-:W-:Y:S01]  /*439c0*/  IMAD R12, R0, 0xa2, RZ ;  /* 0x000000a2000c7824 */ /* 0x000fe200078e02ff */
[-C--:B---3--:R-:W-:Y:S01]  /*439d0*/  LEA.HI.X.SX32 R9, R15, R3.reuse, 0x1, P6 ;  /* 0x000000030f097211 */ /* 0x088fe200030f0eff */
[----:B------:R0:W-:Y:S01]  /*439e0*/  STL.64 [R1+0x148], R4 ;  /* 0x0001480401007387 */ /* 0x0001e20000100a00 */
[----:B--2---:R-:W-:-:S03]  /*439f0*/  LEA.HI.X.SX32 R7, R18, R3, 0x1, P4 ;  /* 0x0000000312077211 */ /* 0x004fc600020f0eff */
[----:B------:R1:W-:Y:S02]  /*43a00*/  STL.64 [R1+0x140], R8 ;  /* 0x0001400801007387 */ /* 0x0003e40000100a00 */
[----:B------:R-:W-:Y:S01]  /*43a10*/  STL [R1+0x13c], R11 ;  /* 0x00013c0b01007387 */ /* 0x000fe20000100800 */
[----:B0-----:R-:W-:-:S04]  /*43a20*/  IADD3 R4, P5, R13, R2, RZ ;  /* 0x000000020d047210 */ /* 0x001fc80007fbe0ff */
[-C--:B------:R-:W-:Y:S01]  /*43a30*/  LEA.HI.X.SX32 R5, R12, R3.reuse, 0x1, P5 ;  /* 0x000000030c057211 */ /* 0x080fe200028f0eff */
[----:B------:R-:W-:Y:S01]  /*43a40*/  IMAD R12, R0, 0xa4, RZ ;  /* 0x000000a4000c7824 */ /* 0x000fe200078e02ff */
[----:B-1----:R-:W-:Y:S01]  /*43a50*/  IADD3 R8, P6, R14, R2, RZ ;  /* 0x000000020e087210 */ /* 0x002fe20007fde0ff */
[----:B------:R-:W-:Y:S02]  /*43a60*/  STL.64 [R1+0x130], R6 ;  /* 0x0001300601007387 */ /* 0x000fe40000100a00 */
[----:B------:R0:W-:Y:S01]  /*43a70*/  STL.64 [R1+0x128], R4 ;  /* 0x0001280401007387 */ /* 0x0001e20000100a00 */
[----:B------:R-:W-:-:S05]  /*43a80*/  LEA.HI.X.SX32 R9, R21, R3, 0x1, P6 ;  /* 0x0000000315097211 */ /* 0x000fca00030f0eff */
[----:B------:R1:W-:Y:S01]  /*43a90*/  STL.64 [R1+0x120], R8 ;  /* 0x0001200801007387 */ /* 0x0003e20000100a00 */
[-C--:B0-----:R-:W-:Y:S02]  /*43aa0*/  IADD3 R4, P5, R19, R2.reuse, RZ ;  /* 0x0000000213047210 */ /* 0x081fe40007fbe0ff */
[----:B-1----:R-:W-:-:S04]  /*43ab0*/  IADD3 R8, P6, R20, R2, RZ ;  /* 0x0000000214087210 */ /* 0x002fc80007fde0ff */
[----:B------:R-:W-:Y:S02]  /*43ac0*/  LEA.HI.X.SX32 R9, R27, R3, 0x1, P6 ;  /* 0x000000031b097211 */ /* 0x000fe400030f0eff */
[----:B----4-:R-:W-:-:S04]  /*43ad0*/  IADD3 R10, P3, R16, R2, RZ ;  /* 0x00000002100a7210 */ /* 0x010fc80007f7e0ff */
[----:B------:R-:W-:Y:S01]  /*43ae0*/  LEA.HI.X.SX32 R11, R12, R3, 0x1, P3 ;  /* 0x000000030c0b7211 */ /* 0x000fe200018f0eff */
[----:B------:R-:W-:Y:S01]  /*43af0*/  IMAD R12, R0, 0xa6, RZ ;  /* 0x000000a6000c7824 */ /* 0x000fe200078e02ff */
[----:B------:R-:W-:-:S03]  /*43b00*/  IADD3 R6, P4, R17, R2, RZ ;  /* 0x0000000211067210 */ /* 0x000fc60007f9e0ff */
[----:B------:R0:W-:Y:S01]  /*43b10*/  STL.64 [R1+0x118], R10 ;  /* 0x0001180a01007387 */ /* 0x0001e20000100a00 */
[-C--:B------:R-:W-:Y:S01]  /*43b20*/  LEA.HI.X.SX32 R5, R12, R3.reuse, 0x1, P5 ;  /* 0x000000030c057211 */ /* 0x080fe200028f0eff */
[----:B------:R-:W-:Y:S01]  /*43b30*/  IMAD R12, R0, 0xa8, RZ ;  /* 0x000000a8000c7824 */ /* 0x000fe200078e02ff */
[----:B------:R-:W-:Y:S02]  /*43b40*/  LEA.HI.X.SX32 R7, R24, R3, 0x1, P4 ;  /* 0x0000000318077211 */ /* 0x000fe400020f0eff */
[----:B0-----:R-:W-:-:S03]  /*43b50*/  IADD3 R10, P3, R22, R2, RZ ;  /* 0x00000002160a7210 */ /* 0x001fc60007f7e0ff */
[----:B------:R0:W-:Y:S01]  /*43b60*/  STL.64 [R1+0x110], R6 ;  /* 0x0001100601007387 */ /* 0x0001e20000100a00 */
[----:B------:R-:W-:-:S03]  /*43b70*/  LEA.HI.X.SX32 R11, R12, R3, 0x1, P3 ;  /* 0x000000030c0b7211 */ /* 0x000fc600018f0eff */
[----:B------:R1:W-:Y:S01]  /*43b80*/  STL.64 [R1+0x108], R4 ;  /* 0x0001080401007387 */ /* 0x0003e20000100a00 */
[----:B------:R-:W-:Y:S03]  /*43b90*/  STL.64 [R1+0x100], R8 ;  /* 0x0001000801007387 */ /* 0x000fe60000100a00 */
[----:B------:R2:W-:Y:S01]  /*43ba0*/  STL.64 [R1+0xf8], R10 ;  /* 0x0000f80a01007387 */ /* 0x0005e20000100a00 */
[-C--:B0-----:R-:W-:Y:S02]  /*43bb0*/  IADD3 R6, P4, R23, R2.reuse, RZ ;  /* 0x0000000217067210 */ /* 0x081fe40007f9e0ff */
[----:B-1----:R-:W-:Y:S01]  /*43bc0*/  IADD3 R4, P5, R25, R2, RZ ;  /* 0x0000000219047210 */ /* 0x002fe20007fbe0ff */
[C---:B--2---:R-:W-:Y:S02]  /*43bd0*/  IMAD R11, R0.reuse, 0xa9, RZ ;  /* 0x000000a9000b7824 */ /* 0x044fe400078e02ff */
[----:B------:R-:W-:-:S03]  /*43be0*/  IMAD R10, R0, 0xaa, RZ ;  /* 0x000000aa000a7824 */ /* 0x000fc600078e02ff */
[-C--:B------:R-:W-:Y:S02]  /*43bf0*/  LEA.HI.X.SX32 R7, R11, R3.reuse, 0x1, P4 ;  /* 0x000000030b077211 */ /* 0x080fe400020f0eff */
[----:B------:R-:W-:Y:S02]  /*43c00*/  LEA.HI.X.SX32 R5, R10, R3, 0x1, P5 ;  /* 0x000000030a057211 */ /* 0x000fe400028f0eff */
[-C--:B------:R-:W-:Y:S01]  /*43c10*/  IADD3 R8, P6, R26, R2.reuse, RZ ;  /* 0x000000021a087210 */ /* 0x080fe20007fde0ff */
[----:B------:R-:W-:Y:S02]  /*43c20*/  STL.64 [R1+0xf0], R6 ;  /* 0x0000f00601007387 */ /* 0x000fe40000100a00 */
[----:B------:R0:W-:Y:S01]  /*43c30*/  STL.64 [R1+0xe8], R4 ;  /* 0x0000e80401007387 */ /* 0x0001e20000100a00 */
[----:B------:R-:W-:Y:S01]  /*43c40*/  IADD3 R12, P3, R28, R2, RZ ;  /* 0x000000021c0c7210 */ /* 0x000fe20007f7e0ff */
[----:B0-----:R-:W-:-:S05]  /*43c50*/  IMAD R5, R0, 0xab, RZ ;  /* 0x000000ab00057824 */ /* 0x001fca00078e02ff */
[----:B------:R-:W-:Y:S01]  /*43c60*/  LEA.HI.X.SX32 R9, R5, R3, 0x1, P6 ;  /* 0x0000000305097211 */ /* 0x000fe200030f0eff */
[----:B------:R-:W-:Y:S01]  /*43c70*/  IMAD R5, R0, 0xac, RZ ;  /* 0x000000ac00057824 */ /* 0x000fe200078e02ff */
[----:B------:R-:W-:-:S03]  /*43c80*/  IADD3 R6, P4, R29, R2, RZ ;  /* 0x000000021d067210 */ /* 0x000fc60007f9e0ff */
[----:B------:R0:W-:Y:S01]  /*43c90*/  STL.64 [R1+0xe0], R8 ;  /* 0x0000e00801007387 */ /* 0x0001e20000100a00 */
[-C--:B------:R-:W-:Y:S01]  /*43ca0*/  LEA.HI.X.SX32 R13, R5, R3.reuse, 0x1, P3 ;  /* 0x00000003050d7211 */ /* 0x080fe200018f0eff */
[C---:B------:R-:W-:Y:S02]  /*43cb0*/  IMAD R10, R0.reuse, 0x15c, RZ ;  /* 0x0000015c000a7824 */ /* 0x040fe400078e02ff */
[C---:B0-----:R-:W-:Y:S02]  /*43cc0*/  IMAD R9, R0.reuse, 0xad, RZ ;  /* 0x000000ad00097824 */ /* 0x041fe400078e02ff */
[----:B------:R-:W-:Y:S03]  /*43cd0*/  STL.64 [R1+0xd8], R12 ;  /* 0x0000d80c01007387 */ /* 0x000fe60000100a00 */
[----:B------:R-:W-:Y:S01]  /*43ce0*/  LEA.HI.X.SX32 R7, R9, R3, 0x1, P4 ;  /* 0x0000000309077211 */ /* 0x000fe200020f0eff */
[----:B------:R-:W-:Y:S01]  /*43cf0*/  IMAD R4, R0, 0x15e, RZ ;  /* 0x0000015e00047824 */ /* 0x000fe200078e02ff */
[----:B------:R-:W-:-:S03]  /*43d00*/  IADD3 R10, P5, R10, R2, RZ ;  /* 0x000000020a0a7210 */ /* 0x000fc60007fbe0ff */
[----:B------:R0:W-:Y:S01]  /*43d10*/  STL.64 [R1+0xd0], R6 ;  /* 0x0000d00601007387 */ /* 0x0001e20000100a00 */
[----:B------:R-:W-:Y:S01]  /*43d20*/  IADD3 R14, P6, R4, R2, RZ ;  /* 0x00000002040e7210 */ /* 0x000fe20007fde0ff */
[C---:B------:R-:W-:Y:S02]  /*43d30*/  IMAD R4, R0.reuse, 0x160, RZ ;  /* 0x0000016000047824 */ /* 0x040fe400078e02ff */
[----:B0-----:R-:W-:-:S05]  /*43d40*/  IMAD R7, R0, 0xae, RZ ;  /* 0x000000ae00077824 */ /* 0x001fca00078e02ff */
[----:B------:R-:W-:Y:S01]  /*43d50*/  LEA.HI.X.SX32 R11, R7, R3, 0x1, P5 ;  /* 0x00000003070b7211 */ /* 0x000fe200028f0eff */
[----:B------:R-:W-:Y:S01]  /*43d60*/  IMAD R7, R0, 0xaf, RZ ;  /* 0x000000af00077824 */ /* 0x000fe200078e02ff */
[----:B------:R-:W-:-:S03]  /*43d70*/  IADD3 R4, P3, R4, R2, RZ ;  /* 0x0000000204047210 */ /* 0x000fc60007f7e0ff */
[----:B------:R0:W-:Y:S01]  /*43d80*/  STL.64 [R1+0xc8], R10 ;  /* 0x0000c80a01007387 */ /* 0x0001e20000100a00 */
[-C--:B------:R-:W-:Y:S01]  /*43d90*/  LEA.HI.X.SX32 R15, R7, R3.reuse, 0x1, P6 ;  /* 0x00000003070f7211 */ /* 0x080fe200030f0eff */
[C---:B------:R-:W-:Y:S02]  /*43da0*/  IMAD R9, R0.reuse, 0x162, RZ ;  /* 0x0000016200097824 */ /* 0x040fe400078e02ff */
[----:B0-----:R-:W-:Y:S02]  /*43db0*/  IMAD R10, R0, 0xb0, RZ ;  /* 0x000000b0000a7824 */ /* 0x001fe400078e02ff */
        /* <DEDUP_REMOVED lines=67> */
[C---:B------:R-:W-:Y:S02]  /*441f0*/  IMAD R10, R0.reuse, 0x180, RZ ;  /* 0x00000180000a7824 */ /* 0x040fe400078e02ff */
[----:B0-----:R-:W-:-:S05]  /*44200*/  IMAD R5, R0, 0xbd, RZ ;  /* 0x000000bd00057824 */ /* 0x001fca00078e02ff */
[-C--:B------:R-:W-:Y:S02]  /*44210*/  LEA.HI.X.SX32 R9, R5, R3.reuse, 0x1, P4 ;  /* 0x0000000305097211 */ /* 0x080fe400020f0eff */
[-C--:B------:R-:W-:Y:S01]  /*44220*/  IADD3 R6, P6, R6, R2.reuse, RZ ;  /* 0x0000000206067210 */ /* 0x080fe20007fde0ff */
[----:B------:R-:W-:Y:S02]  /*44230*/  IMAD R5, R0, 0xbe, RZ ;  /* 0x000000be00057824 */ /* 0x000fe400078e02ff */
[----:B------:R0:W-:Y:S01]  /*44240*/  STL.64 [R1+0x50], R8 ;  /* 0x0000500801007387 */ /* 0x0001e20000100a00 */
[----:B------:R-:W-:Y:S01]  /*44250*/  IADD3 R10, P3, R10, R2, RZ ;  /* 0x000000020a0a7210 */ /* 0x000fe20007f7e0ff */
[C---:B------:R-:W-:Y:S01]  /*44260*/  IMAD R4, R0.reuse, 0x182, RZ ;  /* 0x0000018200047824 */ /* 0x040fe200078e02ff */
[----:B------:R-:W-:Y:S01]  /*44270*/  LEA.HI.X.SX32 R13, R5, R3, 0x1, P5 ;  /* 0x00000003050d7211 */ /* 0x000fe200028f0eff */
[C---:B0-----:R-:W-:Y:S02]  /*44280*/  IMAD R9, R0.reuse, 0xbf, RZ ;  /* 0x000000bf00097824 */ /* 0x041fe400078e02ff */
[----:B------:R-:W-:-:S03]  /*44290*/  IMAD R8, R0, 0xc0, RZ ;  /* 0x000000c000087824 */ /* 0x000fc600078e02ff */
[-C--:B------:R-:W-:Y:S02]  /*442a0*/  LEA.HI.X.SX32 R7, R9, R3.reuse, 0x1, P6 ;  /* 0x0000000309077211 */ /* 0x080fe400030f0eff */
[----:B------:R-:W-:Y:S02]  /*442b0*/  LEA.HI.X.SX32 R11, R8, R3, 0x1, P3 ;  /* 0x00000003080b7211 */ /* 0x000fe400018f0eff */
[-C--:B------:R-:W-:Y:S01]  /*442c0*/  IADD3 R14, P4, R4, R2.reuse, RZ ;  /* 0x00000002040e7210 */ /* 0x080fe20007f9e0ff */
[----:B------:R-:W-:Y:S01]  /*442d0*/  IMAD R4, R0, 0x184, RZ ;  /* 0x0000018400047824 */ /* 0x000fe200078e02ff */
[----:B------:R-:W-:Y:S01]  /*442e0*/  STL.64 [R1+0x40], R6 ;  /* 0x0000400601007387 */ /* 0x000fe20000100a00 */
[----:B------:R-:W-:Y:S02]  /*442f0*/  STL.64 [R1+0x48], R12 ;  /* 0x0000480c01007387 */ /* 0x000fe40000100a00 */
[----:B------:R0:W-:Y:S01]  /*44300*/  STL.64 [R1+0x38], R10 ;  /* 0x0000380a01007387 */ /* 0x0001e20000100a00 */
[----:B------:R-:W-:Y:S01]  /*44310*/  IADD3 R4, P5, R4, R2, RZ ;  /* 0x0000000204047210 */ /* 0x000fe20007fbe0ff */
[----:B0-----:R-:W-:-:S02]  /*44320*/  IMAD R11, R0, 0xc1, RZ ;  /* 0x000000c1000b7824 */ /* 0x001fc400078e02ff */
[C---:B------:R-:W-:Y:S02]  /*44330*/  IMAD R10, R0.reuse, 0xc2, RZ ;  /* 0x000000c2000a7824 */ /* 0x040fe400078e02ff */
[----:B------:R-:W-:Y:S01]  /*44340*/  IMAD R6, R0, 0x186, RZ ;  /* 0x0000018600067824 */ /* 0x000fe200078e02ff */
[-C--:B------:R-:W-:Y:S02]  /*44350*/  LEA.HI.X.SX32 R15, R11, R3.reuse, 0x1, P4 ;  /* 0x000000030b0f7211 */ /* 0x080fe400020f0eff */
[----:B------:R-:W-:Y:S01]  /*44360*/  LEA.HI.X.SX32 R5, R10, R3, 0x1, P5 ;  /* 0x000000030a057211 */ /* 0x000fe200028f0eff */
[----:B------:R-:W-:Y:S02]  /*44370*/  IMAD R9, R0, 0x188, RZ ;  /* 0x0000018800097824 */ /* 0x000fe400078e02ff */
[----:B------:R-:W-:Y:S02]  /*44380*/  STL.64 [R1+0x30], R14 ;  /* 0x0000300e01007387 */ /* 0x000fe40000100a00 */
[----:B------:R0:W-:Y:S01]  /*44390*/  STL.64 [R1+0x28], R4 ;  /* 0x0000280401007387 */ /* 0x0001e20000100a00 */
[----:B------:R-:W-:-:S02]  /*443a0*/  IADD3 R6, P6, R6, R2, RZ ;  /* 0x0000000206067210 */ /* 0x000fc40007fde0ff */
[----:B------:R-:W-:Y:S01]  /*443b0*/  IADD3 R8, P3, R9, R2, RZ ;  /* 0x0000000209087210 */ /* 0x000fe20007f7e0ff */
[C---:B0-----:R-:W-:Y:S02]  /*443c0*/  IMAD R5, R0.reuse, 0xc3, RZ ;  /* 0x000000c300057824 */ /* 0x041fe400078e02ff */
[C---:B------:R-:W-:Y:S02]  /*443d0*/  IMAD R15, R0.reuse, 0xc4, RZ ;  /* 0x000000c4000f7824 */ /* 0x040fe400078e02ff */
[C---:B------:R-:W-:Y:S01]  /*443e0*/  IMAD R4, R0.reuse, 0x18e, RZ ;  /* 0x0000018e00047824 */ /* 0x040fe200078e02ff */
[-C--:B------:R-:W-:Y:S02]  /*443f0*/  LEA.HI.X.SX32 R7, R5, R3.reuse, 0x1, P6 ;  /* 0x0000000305077211 */ /* 0x080fe400030f0eff */
[----:B------:R-:W-:Y:S01]  /*44400*/  LEA.HI.X.SX32 R9, R15, R3, 0x1, P3 ;  /* 0x000000030f097211 */ /* 0x000fe200018f0eff */
[C---:B------:R-:W-:Y:S01]  /*44410*/  IMAD R12, R0.reuse, 0x18a, RZ ;  /* 0x0000018a000c7824 */ /* 0x040fe200078e02ff */
[----:B------:R-:W-:Y:S01]  /*44420*/  MOV R5, c[0x0][0x1c8] ;  /* 0x0000720000057a02 */ /* 0x000fe20000000f00 */
[----:B------:R0:W-:Y:S01]  /*44430*/  STL.64 [R1+0x20], R6 ;  /* 0x0000200601007387 */ /* 0x0001e20000100a00 */
[----:B------:R-:W-:-:S02]  /*44440*/  IMAD R10, R0, 0x18c, RZ ;  /* 0x0000018c000a7824 */ /* 0x000fc400078e02ff */
[----:B------:R1:W-:Y:S01]  /*44450*/  STL.64 [R1+0x18], R8 ;  /* 0x0000180801007387 */ /* 0x0003e20000100a00 */
[-C--:B------:R-:W-:Y:S02]  /*44460*/  IADD3 R12, P4, R12, R2.reuse, RZ ;  /* 0x000000020c0c7210 */ /* 0x080fe40007f9e0ff */
[-C--:B0-----:R-:W-:Y:S01]  /*44470*/  IADD3 R6, P6, R4, R2.reuse, RZ ;  /* 0x0000000204067210 */ /* 0x081fe20007fde0ff */
[C---:B------:R-:W-:Y:S02]  /*44480*/  IMAD R4, R0.reuse, 0x190, RZ ;  /* 0x0000019000047824 */ /* 0x040fe400078e02ff */
[C---:B-1----:R-:W-:Y:S02]  /*44490*/  IMAD R8, R0.reuse, 0xc5, RZ ;  /* 0x000000c500087824 */ /* 0x042fe400078e02ff */
[----:B------:R-:W-:Y:S02]  /*444a0*/  IMAD R9, R0, 0x192, RZ ;  /* 0x0000019200097824 */ /* 0x000fe400078e02ff */
[----:B------:R-:W-:Y:S01]  /*444b0*/  IMAD R0, R5, 0xc6, RZ ;  /* 0x000000c605007824 */ /* 0x000fe200078e02ff */
[----:B------:R-:W-:-:S02]  /*444c0*/  IADD3 R10, P5, R10, R2, RZ ;  /* 0x000000020a0a7210 */ /* 0x000fc40007fbe0ff */
[-C--:B------:R-:W-:Y:S01]  /*444d0*/  IADD3 R28, P3, R4, R2.reuse, RZ ;  /* 0x00000002041c7210 */ /* 0x080fe20007f7e0ff */
[----:B------:R-:W-:Y:S01]  /*444e0*/  IMAD.MOV.U32 R4, RZ, RZ, c[0x0][0x1c8] ;  /* 0x00007200ff047624 */ /* 0x000fe200078e00ff */
[-C--:B------:R-:W-:Y:S01]  /*444f0*/  LEA.HI.X.SX32 R13, R8, R3.reuse, 0x1, P4 ;  /* 0x00000003080d7211 */ /* 0x080fe200020f0eff */
[----:B------:R-:W-:Y:S02]  /*44500*/  IADD3 R22, P4, R9, R2, RZ ;  /* 0x0000000209167210 */ /* 0x000fe40007f9e0ff */
[----:B------:R-:W-:Y:S01]  /*44510*/  IMAD R9, R5, 0x194, RZ ;  /* 0x0000019405097824 */ /* 0x000fe200078e02ff */
[-C--:B------:R-:W-:Y:S01]  /*44520*/  LEA.HI.X.SX32 R11, R0, R3.reuse, 0x1, P5 ;  /* 0x00000003000b7211 */ /* 0x080fe200028f0eff */
[C---:B------:R-:W-:Y:S02]  /*44530*/  IMAD R5, R4.reuse, 0xc7, RZ ;  /* 0x000000c704057824 */ /* 0x040fe400078e02ff */
[C---:B------:R-:W-:Y:S02]  /*44540*/  IMAD R0, R4.reuse, 0x196, RZ ;  /* 0x0000019604007824 */ /* 0x040fe400078e02ff */
[----:B------:R-:W-:Y:S01]  /*44550*/  IMAD R4, R4, 0xc8, RZ ;  /* 0x000000c804047824 */ /* 0x000fe200078e02ff */
[----:B------:R-:W-:-:S02]  /*44560*/  LEA.HI.X.SX32 R7, R5, R3, 0x1, P6 ;  /* 0x0000000305077211 */ /* 0x000fc400030f0eff */
[----:B------:R-:W-:Y:S01]  /*44570*/  IADD3 R24, P6, R0, R2, RZ ;  /* 0x0000000200187210 */ /* 0x000fe20007fde0ff */
[----:B------:R-:W-:Y:S02]  /*44580*/  MOV R0, c[0x0][0x1c8] ;  /* 0x0000720000007a02 */ /* 0x000fe40000000f00 */
[----:B------:R-:W-:-:S03]  /*44590*/  LEA.HI.X.SX32 R29, R4, R3, 0x1, P3 ;  /* 0x00000003041d7211 */ /* 0x000fc600018f0eff */
[C---:B------:R-:W-:Y:S02]  /*445a0*/  IMAD R4, R0.reuse, 0x198, RZ ;  /* 0x0000019800047824 */ /* 0x040fe400078e02ff */
[----:B------:R-:W-:-:S05]  /*445b0*/  IMAD R0, R0, 0xc9, RZ ;  /* 0x000000c900007824 */ /* 0x000fca00078e02ff */
[----:B------:R-:W-:Y:S01]  /*445c0*/  LEA.HI.X.SX32 R23, R0, R3, 0x1, P4 ;  /* 0x0000000300177211 */ /* 0x000fe200020f0eff */
[----:B------:R-:W-:Y:S01]  /*445d0*/  MOV R0, c[0x0][0x1c8] ;  /* 0x0000720000007a02 */ /* 0x000fe20000000f00 */
[-C--:B------:R-:W-:Y:S02]  /*445e0*/  IADD3 R20, P3, R4, R2.reuse, RZ ;  /* 0x0000000204147210 */ /* 0x080fe40007f7e0ff */
[-C--:B------:R-:W-:Y:S02]  /*445f0*/  IADD3 R26, P5, R9, R2.reuse, RZ ;  /* 0x00000002091a7210 */ /* 0x080fe40007fbe0ff */
[C---:B------:R-:W-:Y:S02]  /*44600*/  IMAD R5, R0.reuse, 0x19a, RZ ;  /* 0x0000019a00057824 */ /* 0x040fe400078e02ff */
[----:B------:R-:W-:Y:S01]  /*44610*/  IMAD R4, R0, 0xca, RZ ;  /* 0x000000ca00047824 */ /* 0x000fe200078e02ff */
[----:B------:R-:W-:Y:S02]  /*44620*/  STL.64 [R1+0x10], R12 ;  /* 0x0000100c01007387 */ /* 0x000fe40000100a00 */
[----:B------:R-:W-:-:S02]  /*44630*/  IADD3 R14, P4, R5, R2, RZ ;  /* 0x00000002050e7210 */ /* 0x000fc40007f9e0ff */
[-C--:B------:R-:W-:Y:S01]  /*44640*/  LEA.HI.X.SX32 R27, R4, R3.reuse, 0x1, P5 ;  /* 0x00000003041b7211 */ /* 0x080fe200028f0eff */
[C---:B------:R-:W-:Y:S02]  /*44650*/  IMAD R5, R0.reuse, 0x19c, RZ ;  /* 0x0000019c00057824 */ /* 0x040fe400078e02ff */
[----:B------:R-:W-:Y:S01]  /*44660*/  IMAD R4, R0, 0xcb, RZ ;  /* 0x000000cb00047824 */ /* 0x000fe200078e02ff */
[----:B------:R-:W-:Y:S01]  /*44670*/  STL.64 [R1+0x8], R10 ;  /* 0x0000080a01007387 */ /* 0x000fe20000100a00 */
[----:B------:R0:W-:Y:S01]  /*44680*/  STL.64 [R1], R6 ;  /* 0x0000000601007387 */ /* 0x0001e20000100a00 */
[----:B------:R-:W-:Y:S02]  /*44690*/  IADD3 R18, P5, R5, R2, RZ ;  /* 0x0000000205127210 */ /* 0x000fe40007fbe0ff */
[----:B------:R-:W-:Y:S01]  /*446a0*/  LEA.HI.X.SX32 R25, R4, R3, 0x1, P6 ;  /* 0x0000000304197211 */ /* 0x000fe200030f0eff */
[C---:B------:R-:W-:Y:S02]  /*446b0*/  IMAD R5, R0.reuse, 0x19e, RZ ;  /* 0x0000019e00057824 */ /* 0x040fe400078e02ff */
[----:B------:R-:W-:-:S02]  /*446c0*/  IMAD R4, R0, 0xcc, RZ ;  /* 0x000000cc00047824 */ /* 0x000fc400078e02ff */
[----:B0-----:R-:W-:Y:S01]  /*446d0*/  IMAD R6, R0, 0xce, RZ ;  /* 0x000000ce00067824 */ /* 0x001fe200078e02ff */
[-C--:B------:R-:W-:Y:S02]  /*446e0*/  IADD3 R16, P6, R5, R2.reuse, RZ ;  /* 0x0000000205107210 */ /* 0x080fe40007fde0ff */
[-C--:B------:R-:W-:Y:S02]  /*446f0*/  LEA.HI.X.SX32 R21, R4, R3.reuse, 0x1, P3 ;  /* 0x0000000304157211 */ /* 0x080fe400018f0eff */
[-C--:B------:R-:W-:Y:S01]  /*44700*/  LEA.HI.X.SX32 R19, R6, R3.reuse, 0x1, P5 ;  /* 0x0000000306137211 */ /* 0x080fe200028f0eff */
[C---:B------:R-:W-:Y:S02]  /*44710*/  IMAD R6, R0.reuse, 0xcf, RZ ;  /* 0x000000cf00067824 */ /* 0x040fe400078e02ff */
[C---:B------:R-:W-:Y:S02]  /*44720*/  IMAD R5, R0.reuse, 0x1a0, RZ ;  /* 0x000001a000057824 */ /* 0x040fe400078e02ff */
[----:B------:R-:W-:Y:S01]  /*44730*/  IMAD R4, R0, 0xcd, RZ ;  /* 0x000000cd00047824 */ /* 0x000fe200078e02ff */
[----:B------:R-:W-:Y:S01]  /*44740*/  STL [R1+0xe60], R28 ;  /* 0x000e601c01007387 */ /* 0x000fe20000100800 */
[----:B------:R-:W-:Y:S01]  /*44750*/  STL [R1+0xe90], R28 ;  /* 0x000e901c01007387 */ /* 0x000fe20000100800 */
[----:B------:R-:W-:Y:S01]  /*44760*/  LEA.HI.X.SX32 R17, R6, R3, 0x1, P6 ;  /* 0x0000000306117211 */ /* 0x000fe200030f0eff */
[----:B------:R-:W-:Y:S01]  /*44770*/  IMAD R6, R0, 0xd0, RZ ;  /* 0x000000d000067824 */ /* 0x000fe200078e02ff */
[----:B------:R0:W-:Y:S01]  /*44780*/  STL [R1+0xeb8], R28 ;  /* 0x000eb81c01007387 */ /* 0x0001e20000100800 */
[----:B------:R-:W-:-:S02]  /*44790*/  IADD3 R10, P3, R5, R2, RZ ;  /* 0x00000002050a7210 */ /* 0x000fc40007f7e0ff */
[-C--:B------:R-:W-:Y:S01]  /*447a0*/  LEA.HI.X.SX32 R15, R4, R3.reuse, 0x1, P4 ;  /* 0x00000003040f7211 */ /* 0x080fe200020f0eff */
[----:B------:R-:W-:Y:S02]  /*447b0*/  STL [R1+0xe54], R29 ;  /* 0x000e541d01007387 */ /* 0x000fe40000100800 */
[----:B------:R-:W-:Y:S01]  /*447c0*/  IMAD R4, R0, 0x1a2, RZ ;  /* 0x000001a200047824 */ /* 0x000fe200078e02ff */
[----:B------:R-:W-:Y:S01]  /*447d0*/  STL [R1+0xe70], R22 ;  /* 0x000e701601007387 */ /* 0x000fe20000100800 */
[----:B------:R-:W-:Y:S02]  /*447e0*/  STL [R1+0xe50], R23 ;  /* 0x000e501701007387 */ /* 0x000fe40000100800 */
[----:B------:R-:W-:Y:S01]  /*447f0*/  STL [R1+0xf30], R23 ;  /* 0x000f301701007387 */ /* 0x000fe20000100800 */
[----:B------:R-:W-:Y:S01]  /*44800*/  LEA.HI.X.SX32 R11, R6, R3, 0x1, P3 ;  /* 0x00000003060b7211 */ /* 0x000fe200018f0eff */
[----:B------:R-:W-:Y:S01]  /*44810*/  STL [R1+0xf58], R23 ;  /* 0x000f581701007387 */ /* 0x000fe20000100800 */
[----:B------:R-:W-:-:S02]  /*44820*/  IMAD R6, R0, 0xd1, RZ ;  /* 0x000000d100067824 */ /* 0x000fc400078e02ff */
[----:B------:R-:W-:Y:S01]  /*44830*/  STL [R1+0xe4c], R27 ;  /* 0x000e4c1b01007387 */ /* 0x000fe20000100800 */
[-C--:B------:R-:W-:Y:S01]  /*44840*/  IADD3 R4, P4, R4, R2.reuse, RZ ;  /* 0x0000000204047210 */ /* 0x080fe20007f9e0ff */
[----:B------:R-:W-:Y:S01]  /*44850*/  STL.64 [R1+0xe58], R26 ;  /* 0x000e581a01007387 */ /* 0x000fe20000100a00 */
[----:B------:R-:W-:Y:S02]  /*44860*/  STL [R1+0xea0], R24 ;  /* 0x000ea01801007387 */ /* 0x000fe40000100800 */
[----:B------:R-:W-:Y:S02]  /*44870*/  IMAD R7, R0, 0x1a4, RZ ;  /* 0x000001a400077824 */ /* 0x000fe400078e02ff */
[----:B------:R-:W-:Y:S01]  /*44880*/  STL [R1+0xe48], R25 ;  /* 0x000e481901007387 */ /* 0x000fe20000100800 */
[----:B------:R-:W-:Y:S01]  /*44890*/  STL.64 [R1+0xe68], R20 ;  /* 0x000e681401007387 */ /* 0x000fe20000100a00 */
[----:B------:R-:W-:Y:S01]  /*448a0*/  LEA.HI.X.SX32 R5, R6, R3, 0x1, P4 ;  /* 0x0000000306057211 */ /* 0x000fe200020f0eff */
[----:B------:R-:W-:Y:S02]  /*448b0*/  STL.64 [R1+0xe78], R14 ;  /* 0x000e780e01007387 */ /* 0x000fe40000100a00 */
[----:B------:R-:W-:Y:S01]  /*448c0*/  STL.64 [R1+0xe80], R18 ;  /* 0x000e801201007387 */ /* 0x000fe20000100a00 */
[----:B------:R-:W-:Y:S01]  /*448d0*/  IADD3 R8, P5, R7, R2, RZ ;  /* 0x0000000207087210 */ /* 0x000fe20007fbe0ff */
[----:B------:R-:W-:Y:S01]  /*448e0*/  STL.64 [R1+0xe88], R16 ;  /* 0x000e881001007387 */ /* 0x000fe20000100a00 */
[----:B------:R-:W-:-:S02]  /*448f0*/  IMAD R7, R0, 0x1a6, RZ ;  /* 0x000001a600077824 */ /* 0x000fc400078e02ff */
[----:B------:R-:W-:Y:S02]  /*44900*/  STL.64 [R1+0xe98], R10 ;  /* 0x000e980a01007387 */ /* 0x000fe40000100a00 */
[----:B------:R1:W-:Y:S02]  /*44910*/  STL.64 [R1+0x170], R4 ;  /* 0x0001700401007387 */ /* 0x0003e40000100a00 */
[C---:B------:R-:W-:Y:S02]  /*44920*/  IMAD R6, R0.reuse, 0x1aa, RZ ;  /* 0x000001aa00067824 */ /* 0x040fe400078e02ff */
[C---:B0-----:R-:W-:Y:S01]  /*44930*/  IMAD R28, R0.reuse, 0x1ac, RZ ;  /* 0x000001ac001c7824 */ /* 0x041fe200078e02ff */
[----:B------:R-:W-:Y:S01]  /*44940*/  IADD3 R12, P6, R7, R2, RZ ;  /* 0x00000002070c7210 */ /* 0x000fe20007fde0ff */
[C---:B------:R-:W-:Y:S01]  /*44950*/  IMAD R7, R0.reuse, 0x1a8, RZ ;  /* 0x000001a800077824 */ /* 0x040fe200078e02ff */
[----:B-1----:R-:W-:Y:S01]  /*44960*/  MOV R4, c[0x0][0x1c8] ;  /* 0x0000720000047a02 */ /* 0x002fe20000000f00 */
[----:B------:R-:W-:-:S04]  /*44970*/  IMAD R5, R0, 0xd2, RZ ;  /* 0x000000d200057824 */ /* 0x000fc800078e02ff */
[----:B------:R-:W-:Y:S01]  /*44980*/  IMAD R0, R4, 0xd3, RZ ;  /* 0x000000d304007824 */ /* 0x000fe200078e02ff */
[-C--:B------:R-:W-:Y:S01]  /*44990*/  LEA.HI.X.SX32 R9, R5, R3.reuse, 0x1, P5 ;  /* 0x0000000305097211 */ /* 0x080fe200028f0eff */
[----:B------:R-:W-:Y:S01]  /*449a0*/  IMAD.MOV.U32 R5, RZ, RZ, c[0x0][0x1c8] ;  /* 0x00007200ff057624 */ /* 0x000fe200078e00ff */
[-C--:B------:R-:W-:Y:S02]  /*449b0*/  IADD3 R18, P3, R7, R2.reuse, RZ ;  /* 0x0000000207127210 */ /* 0x080fe40007f7e0ff */
[-C--:B------:R-:W-:Y:S01]  /*449c0*/  LEA.HI.X.SX32 R13, R0, R3.reuse, 0x1, P6 ;  /* 0x00000003000d7211 */ /* 0x080fe200030f0eff */
[C---:B------:R-:W-:Y:S01]  /*449d0*/  IMAD R0, R5.reuse, 0xd4, RZ ;  /* 0x000000d405007824 */ /* 0x040fe200078e02ff */
[-C--:B------:R-:W-:Y:S01]  /*449e0*/  IADD3 R16, P5, R28, R2.reuse, RZ ;  /* 0x000000021c107210 */ /* 0x080fe20007fbe0ff */
[----:B------:R-:W-:Y:S01]  /*449f0*/  IMAD R28, R5, 0xd5, RZ ;  /* 0x000000d5051c7824 */ /* 0x000fe200078e02ff */
[----:B------:R-:W-:Y:S02]  /*44a00*/  IADD3 R6, P4, R6, R2, RZ ;  /* 0x0000000206067210 */ /* 0x000fe40007f9e0ff */
[----:B------:R-:W-:Y:S01]  /*44a10*/  LEA.HI.X.SX32 R19, R0, R3, 0x1, P3 ;  /* 0x0000000300137211 */ /* 0x000fe200018f0eff */
[----:B------:R-:W-:-:S02]  /*44a20*/  MOV R0, c[0x0][0x1c8] ;  /* 0x0000720000007a02 */ /* 0x000fc40000000f00 */
[----:B------:R-:W-:Y:S01]  /*44a30*/  IMAD R4, R4, 0x1ae, RZ ;  /* 0x000001ae04047824 */ /* 0x000fe200078e02ff */
[-C--:B------:R-:W-:Y:S02]  /*44a40*/  LEA.HI.X.SX32 R7, R28, R3.reuse, 0x1, P4 ;  /* 0x000000031c077211 */ /* 0x080fe400020f0eff */
[C---:B------:R-:W-:Y:S02]  /*44a50*/  IMAD R22, R0.reuse, 0x1b2, RZ ;  /* 0x000001b200167824 */ /* 0x040fe400078e02ff */
[C---:B------:R-:W-:Y:S02]  /*44a60*/  IMAD R29, R0.reuse, 0xd6, RZ ;  /* 0x000000d6001d7824 */ /* 0x040fe400078e02ff */
[----:B------:R-:W-:Y:S01]  /*44a70*/  IMAD R28, R0, 0x1b4, RZ ;  /* 0x000001b4001c7824 */ /* 0x000fe200078e02ff */
[----:B------:R-:W-:Y:S01]  /*44a80*/  IADD3 R10, P6, R4, R2, RZ ;  /* 0x00000002040a7210 */ /* 0x000fe20007fde0ff */
[----:B------:R-:W-:Y:S01]  /*44a90*/  IMAD R4, R5, 0x1b0, RZ ;  /* 0x000001b005047824 */ /* 0x000fe200078e02ff */
[----:B------:R0:W-:Y:S01]  /*44aa0*/  STL.64 [R1+0xea8], R8 ;  /* 0x000ea80801007387 */ /* 0x0001e20000100a00 */
[----:B------:R1:W-:Y:S01]  /*44ab0*/  STL.64 [R1+0xeb0], R12 ;  /* 0x000eb00c01007387 */ /* 0x0003e20000100a00 */
[----:B------:R-:W-:-:S02]  /*44ac0*/  LEA.HI.X.SX32 R17, R29, R3, 0x1, P5 ;  /* 0x000000031d117211 */ /* 0x000fc400028f0eff */
[-C--:B------:R-:W-:Y:S02]  /*44ad0*/  IADD3 R4, P3, R4, R2.reuse, RZ ;  /* 0x0000000204047210 */ /* 0x080fe40007f7e0ff */
[-C--:B0-----:R-:W-:Y:S02]  /*44ae0*/  IADD3 R8, P4, R22, R2.reuse, RZ ;  /* 0x0000000216087210 */ /* 0x081fe40007f9e0ff */
[----:B-1----:R-:W-:Y:S01]  /*44af0*/  IADD3 R12, P5, R28, R2, RZ ;  /* 0x000000021c0c7210 */ /* 0x002fe20007fbe0ff */
[C---:B------:R-:W-:Y:S02]  /*44b00*/  IMAD R22, R0.reuse, 0xd7, RZ ;  /* 0x000000d700167824 */ /* 0x040fe400078e02ff */
[----:B------:R-:W-:Y:S01]  /*44b10*/  IMAD R28, R0, 0xd8, RZ ;  /* 0x000000d8001c7824 */ /* 0x000fe200078e02ff */
[----:B------:R-:W-:Y:S02]  /*44b20*/  STL.64 [R1+0x178], R18 ;  /* 0x0001781201007387 */ /* 0x000fe40000100a00 */
[----:B------:R-:W-:-:S02]  /*44b30*/  LEA.HI.X.SX32 R11, R22, R3, 0x1, P6 ;  /* 0x00000003160b7211 */ /* 0x000fc400030f0eff */
[----:B------:R-:W-:Y:S01]  /*44b40*/  LEA.HI.X.SX32 R5, R28, R3, 0x1, P3 ;  /* 0x000000031c057211 */ /* 0x000fe200018f0eff */
[----:B------:R-:W-:Y:S01]  /*44b50*/  STL.64 [R1+0xec0], R6 ;  /* 0x000ec00601007387 */ /* 0x000fe20000100a00 */
[----:B------:R-:W-:Y:S02]  /*44b60*/  STL.64 [R1+0x248], R16 ;  /* 0x0002481001007387 */ /* 0x000fe40000100a00 */
[----:B------:R-:W-:Y:S01]  /*44b70*/  STL.64 [R1+0x240], R10 ;  /* 0x0002400a01007387 */ /* 0x000fe20000100a00 */
[----:B------:R0:W-:Y:S01]  /*44b80*/  STL.64 [R1+0x238], R4 ;  /* 0x0002380401007387 */ /* 0x0001e20000100a00 */
[C---:B------:R-:W-:Y:S02]  /*44b90*/  IMAD R28, R0.reuse, 0x1b8, RZ ;  /* 0x000001b8001c7824 */ /* 0x040fe400078e02ff */
[C---:B------:R-:W-:Y:S02]  /*44ba0*/  IMAD R29, R0.reuse, 0x1b6, RZ ;  /* 0x000001b6001d7824 */ /* 0x040fe400078e02ff */
[----:B0-----:R-:W-:Y:S01]  /*44bb0*/  IMAD R5, R0, 0xd9, RZ ;  /* 0x000000d900057824 */ /* 0x001fe200078e02ff */
[----:B------:R-:W-:Y:S01]  /*44bc0*/  IADD3 R10, P3, R28, R2, RZ ;  /* 0x000000021c0a7210 */ /* 0x000fe20007f7e0ff */
[----:B------:R-:W-:-:S03]  /*44bd0*/  IMAD R28, R0, 0xdb, RZ ;  /* 0x000000db001c7824 */ /* 0x000fc600078e02ff */
[-C--:B------:R-:W-:Y:S01]  /*44be0*/  LEA.HI.X.SX32 R9, R5, R3.reuse, 0x1, P4 ;  /* 0x0000000305097211 */ /* 0x080fe200020f0eff */
[C---:B------:R-:W-:Y:S01]  /*44bf0*/  IMAD R5, R0.reuse, 0xda, RZ ;  /* 0x000000da00057824 */ /* 0x040fe200078e02ff */
[----:B------:R-:W-:Y:S01]  /*44c00*/  IADD3 R6, P6, R29, R2, RZ ;  /* 0x000000021d067210 */ /* 0x000fe20007fde0ff */
[C---:B------:R-:W-:Y:S02]  /*44c10*/  IMAD R4, R0.reuse, 0x1ba, RZ ;  /* 0x000001ba00047824 */ /* 0x040fe400078e02ff */
[----:B------:R-:W-:Y:S01]  /*44c20*/  IMAD R22, R0, 0x1be, RZ ;  /* 0x000001be00167824 */ /* 0x000fe200078e02ff */
[-C--:B------:R-:W-:Y:S02]  /*44c30*/  LEA.HI.X.SX32 R13, R5, R3.reuse, 0x1, P5 ;  /* 0x00000003050d7211 */ /* 0x080fe400028f0eff */
[----:B------:R-:W-:Y:S01]  /*44c40*/  LEA.HI.X.SX32 R7, R28, R3, 0x1, P6 ;  /* 0x000000031c077211 */ /* 0x000fe200030f0eff */
[C---:B------:R-:W-:Y:S01]  /*44c50*/  IMAD R29, R0.reuse, 0xdc, RZ ;  /* 0x000000dc001d7824 */ /* 0x040fe200078e02ff */
[----:B------:R0:W-:Y:S01]  /*44c60*/  STL.64 [R1+0x230], R8 ;  /* 0x0002300801007387 */ /* 0x0001e20000100a00 */
[----:B------:R-:W-:-:S02]  /*44c70*/  IMAD R28, R0, 0x1c0, RZ ;  /* 0x000001c0001c7824 */ /* 0x000fc400078e02ff */
[----:B------:R1:W-:Y:S02]  /*44c80*/  STL.64 [R1+0x228], R12 ;  /* 0x0002280c01007387 */ /* 0x0003e40000100a00 */
[----:B------:R2:W-:Y:S01]  /*44c90*/  STL.64 [R1+0x220], R6 ;  /* 0x0002200601007387 */ /* 0x0005e20000100a00 */
[----:B------:R-:W-:Y:S02]  /*44ca0*/  LEA.HI.X.SX32 R11, R29, R3, 0x1, P3 ;  /* 0x000000031d0b7211 */ /* 0x000fe400018f0eff */
[-C--:B0-----:R-:W-:Y:S01]  /*44cb0*/  IADD3 R8, P4, R4, R2.reuse, RZ ;  /* 0x0000000204087210 */ /* 0x081fe20007f9e0ff */
[----:B------:R-:W-:Y:S01]  /*44cc0*/  IMAD R4, R0, 0x1bc, RZ ;  /* 0x000001bc00047824 */ /* 0x000fe200078e02ff */
[-C--:B-1----:R-:W-:Y:S02]  /*44cd0*/  IADD3 R12, P3, R28, R2.reuse, RZ ;  /* 0x000000021c0c7210 */ /* 0x082fe40007f7e0ff */
[----:B--2---:R-:W-:Y:S01]  /*44ce0*/  IADD3 R6, P6, R22, R2, RZ ;  /* 0x0000000216067210 */ /* 0x004fe20007fde0ff */
[----:B------:R-:W-:-:S02]  /*44cf0*/  IMAD R22, R0, 0xdd, RZ ;  /* 0x000000dd00167824 */ /* 0x000fc400078e02ff */
[----:B------:R-:W-:Y:S01]  /*44d00*/  IMAD R28, R0, 0xde, RZ ;  /* 0x000000de001c7824 */ /* 0x000fe200078e02ff */
[----:B------:R-:W-:Y:S02]  /*44d10*/  IADD3 R4, P5, R4, R2, RZ ;  /* 0x0000000204047210 */ /* 0x000fe40007fbe0ff */
[-C--:B------:R-:W-:Y:S02]  /*44d20*/  LEA.HI.X.SX32 R9, R22, R3.reuse, 0x1, P4 ;  /* 0x0000000316097211 */ /* 0x080fe400020f0eff */
[----:B------:R-:W-:Y:S01]  /*44d30*/  LEA.HI.X.SX32 R5, R28, R3, 0x1, P5 ;  /* 0x000000031c057211 */ /* 0x000fe200028f0eff */
[----:B------:R-:W-:Y:S02]  /*44d40*/  STL.64 [R1+0x218], R10 ;  /* 0x0002180a01007387 */ /* 0x000fe40000100a00 */
[----:B------:R-:W-:Y:S02]  /*44d50*/  STL.64 [R1+0x210], R8 ;  /* 0x0002100801007387 */ /* 0x000fe40000100a00 */
[C---:B------:R-:W-:Y:S01]  /*44d60*/  IMAD R28, R0.reuse, 0x1c4, RZ ;  /* 0x000001c4001c7824 */ /* 0x040fe200078e02ff */
[----:B------:R0:W-:Y:S01]  /*44d70*/  STL.64 [R1+0x208], R4 ;  /* 0x0002080401007387 */ /* 0x0001e20000100a00 */
[----:B------:R-:W-:-:S02]  /*44d80*/  IMAD R29, R0, 0x1c2, RZ ;  /* 0x000001c2001d7824 */ /* 0x000fc400078e02ff */
        /* <DEDUP_REMOVED lines=31> */
[-C--:B------:R-:W-:Y:S02]  /*44f80*/  IADD3 R6, P3, R28, R2.reuse, RZ ;  /* 0x000000021c067210 */ /* 0x080fe40007f7e0ff */
[----:B------:R-:W-:Y:S01]  /*44f90*/  IADD3 R10, P6, R29, R2, RZ ;  /* 0x000000021d0a7210 */ /* 0x000fe20007fde0ff */
[C---:B------:R-:W-:Y:S01]  /*44fa0*/  IMAD R28, R0.reuse, 0xe7, RZ ;  /* 0x000000e7001c7824 */ /* 0x040fe200078e02ff */
[-C--:B------:R-:W-:Y:S01]  /*44fb0*/  LEA.HI.X.SX32 R9, R5, R3.reuse, 0x1, P4 ;  /* 0x0000000305097211 */ /* 0x080fe200020f0eff */
[C---:B------:R-:W-:Y:S02]  /*44fc0*/  IMAD R5, R0.reuse, 0xe6, RZ ;  /* 0x000000e600057824 */ /* 0x040fe400078e02ff */
[C---:B------:R-:W-:Y:S02]  /*44fd0*/  IMAD R29, R0.reuse, 0xe8, RZ ;  /* 0x000000e8001d7824 */ /* 0x040fe400078e02ff */
[----:B------:R-:W-:Y:S01]  /*44fe0*/  IMAD R4, R0, 0x1d2, RZ ;  /* 0x000001d200047824 */ /* 0x000fe200078e02ff */
[----:B------:R-:W-:-:S02]  /*44ff0*/  LEA.HI.X.SX32 R11, R28, R3, 0x1, P6 ;  /* 0x000000031c0b7211 */ /* 0x000fc400030f0eff */
[-C--:B------:R-:W-:Y:S01]  /*45000*/  LEA.HI.X.SX32 R13, R5, R3.reuse, 0x1, P5 ;  /* 0x00000003050d7211 */ /* 0x080fe200028f0eff */
[C---:B------:R-:W-:Y:S01]  /*45010*/  IMAD R22, R0.reuse, 0x1d6, RZ ;  /* 0x000001d600167824 */ /* 0x040fe200078e02ff */
[----:B------:R-:W-:Y:S01]  /*45020*/  LEA.HI.X.SX32 R7, R29, R3, 0x1, P3 ;  /* 0x000000031d077211 */ /* 0x000fe200018f0eff */
[----:B------:R0:W-:Y:S01]  /*45030*/  STL.64 [R1+0x1d0], R8 ;  /* 0x0001d00801007387 */ /* 0x0001e20000100a00 */
[----:B------:R-:W-:Y:S02]  /*45040*/  IMAD R28, R0, 0x1d8, RZ ;  /* 0x000001d8001c7824 */ /* 0x000fe400078e02ff */
[----:B------:R1:W-:Y:S02]  /*45050*/  STL.64 [R1+0x1c8], R12 ;  /* 0x0001c80c01007387 */ /* 0x0003e40000100a00 */
[----:B------:R-:W-:Y:S01]  /*45060*/  STL.64 [R1+0x1c0], R10 ;  /* 0x0001c00a01007387 */ /* 0x000fe20000100a00 */
[----:B------:R2:W-:Y:S01]  /*45070*/  STL.64 [R1+0x1b8], R6 ;  /* 0x0001b80601007387 */ /* 0x0005e20000100a00 */
[-C--:B0-----:R-:W-:Y:S01]  /*45080*/  IADD3 R8, P4, R4, R2.reuse, RZ ;  /* 0x0000000204087210 */ /* 0x081fe20007f9e0ff */
[----:B------:R-:W-:Y:S01]  /*45090*/  IMAD R4, R0, 0x1d4, RZ ;  /* 0x000001d400047824 */ /* 0x000fe200078e02ff */
[-C--:B-1----:R-:W-:Y:S01]  /*450a0*/  IADD3 R12, P6, R22, R2.reuse, RZ ;  /* 0x00000002160c7210 */ /* 0x082fe20007fde0ff */
[----:B------:R-:W-:Y:S01]  /*450b0*/  IMAD R22, R0, 0xe9, RZ ;  /* 0x000000e900167824 */ /* 0x000fe200078e02ff */
[-C--:B--2---:R-:W-:Y:S01]  /*450c0*/  IADD3 R6, P3, R28, R2.reuse, RZ ;  /* 0x000000021c067210 */ /* 0x084fe20007f7e0ff */
[----:B------:R-:W-:Y:S01]  /*450d0*/  IMAD R28, R0, 0xea, RZ ;  /* 0x000000ea001c7824 */ /* 0x000fe200078e02ff */
[----:B------:R-:W-:-:S02]  /*450e0*/  IADD3 R4, P5, R4, R2, RZ ;  /* 0x0000000204047210 */ /* 0x000fc40007fbe0ff */
[-C--:B------:R-:W-:Y:S02]  /*450f0*/  LEA.HI.X.SX32 R9, R22, R3.reuse, 0x1, P4 ;  /* 0x0000000316097211 */ /* 0x080fe400020f0eff */
[----:B------:R-:W-:Y:S01]  /*45100*/  LEA.HI.X.SX32 R5, R28, R3, 0x1, P5 ;  /* 0x000000031c057211 */ /* 0x000fe200028f0eff */
[C---:B------:R-:W-:Y:S02]  /*45110*/  IMAD R28, R0.reuse, 0x1dc, RZ ;  /* 0x000001dc001c7824 */ /* 0x040fe400078e02ff */
[----:B------:R-:W-:Y:S02]  /*45120*/  STL.64 [R1+0x1b0], R8 ;  /* 0x0001b00801007387 */ /* 0x000fe40000100a00 */
[----:B------:R0:W-:Y:S02]  /*45130*/  STL.64 [R1+0x250], R4 ;  /* 0x0002500401007387 */ /* 0x0001e40000100a00 */
[C---:B------:R-:W-:Y:S02]  /*45140*/  IMAD R29, R0.reuse, 0x1da, RZ ;  /* 0x000001da001d7824 */ /* 0x040fe400078e02ff */
[----:B------:R-:W-:-:S03]  /*45150*/  IMAD R22, R0, 0xec, RZ ;  /* 0x000000ec00167824 */ /* 0x000fc600078e02ff */
[-C--:B------:R-:W-:Y:S01]  /*45160*/  IADD3 R10, P4, R29, R2.reuse, RZ ;  /* 0x000000021d0a7210 */ /* 0x080fe20007f9e0ff */
[----:B0-----:R-:W-:Y:S01]  /*45170*/  IMAD R5, R0, 0xeb, RZ ;  /* 0x000000eb00057824 */ /* 0x001fe200078e02ff */
[----:B------:R-:W-:Y:S01]  /*45180*/  IADD3 R8, P5, R28, R2, RZ ;  /* 0x000000021c087210 */ /* 0x000fe20007fbe0ff */
[----:B------:R-:W-:Y:S01]  /*45190*/  IMAD R28, R0, 0xed, RZ ;  /* 0x000000ed001c7824 */ /* 0x000fe200078e02ff */
[-C--:B------:R-:W-:Y:S02]  /*451a0*/  LEA.HI.X.SX32 R7, R22, R3.reuse, 0x1, P3 ;  /* 0x0000000316077211 */ /* 0x080fe400018f0eff */
[-C--:B------:R-:W-:Y:S01]  /*451b0*/  LEA.HI.X.SX32 R13, R5, R3.reuse, 0x1, P6 ;  /* 0x00000003050d7211 */ /* 0x080fe200030f0eff */
[----:B------:R-:W-:Y:S01]  /*451c0*/  IMAD R29, R0, 0x1e0, RZ ;  /* 0x000001e0001d7824 */ /* 0x000fe200078e02ff */
[----:B------:R-:W-:Y:S01]  /*451d0*/  LEA.HI.X.SX32 R11, R28, R3, 0x1, P4 ;  /* 0x000000031c0b7211 */ /* 0x000fe200020f0eff */
[C---:B------:R-:W-:Y:S02]  /*451e0*/  IMAD R22, R0.reuse, 0x1e2, RZ ;  /* 0x000001e200167824 */ /* 0x040fe400078e02ff */
[----:B------:R-:W-:Y:S01]  /*451f0*/  STL.64 [R1+0x270], R12 ;  /* 0x0002700c01007387 */ /* 0x000fe20000100a00 */
[----:B------:R0:W-:Y:S02]  /*45200*/  STL.64 [R1+0x268], R6 ;  /* 0x0002680601007387 */ /* 0x0001e40000100a00 */
[----:B------:R-:W-:-:S02]  /*45210*/  IMAD R4, R0, 0x1de, RZ ;  /* 0x000001de00047824 */ /* 0x000fc400078e02ff */
[----:B------:R1:W-:Y:S02]  /*45220*/  STL.64 [R1+0x260], R10 ;  /* 0x0002600a01007387 */ /* 0x0003e40000100a00 */
[----:B------:R-:W-:Y:S01]  /*45230*/  IMAD R28, R0, 0xee, RZ ;  /* 0x000000ee001c7824 */ /* 0x000fe200078e02ff */
[-C--:B0-----:R-:W-:Y:S01]  /*45240*/  IADD3 R6, P3, R29, R2.reuse, RZ ;  /* 0x000000021d067210 */ /* 0x081fe20007f7e0ff */
[----:B------:R-:W-:Y:S01]  /*45250*/  MOV R29, c[0x0][0x1c8] ;  /* 0x00007200001d7a02 */ /* 0x000fe20000000f00 */
[-C--:B-1----:R-:W-:Y:S02]  /*45260*/  IADD3 R10, P4, R22, R2.reuse, RZ ;  /* 0x00000002160a7210 */ /* 0x082fe40007f9e0ff */
[----:B------:R-:W-:Y:S02]  /*45270*/  IADD3 R4, P6, R4, R2, RZ ;  /* 0x0000000204047210 */ /* 0x000fe40007fde0ff */
[----:B------:R-:W-:Y:S01]  /*45280*/  IMAD R22, R29, 0xef, RZ ;  /* 0x000000ef1d167824 */ /* 0x000fe200078e02ff */
[----:B------:R-:W-:Y:S01]  /*45290*/  LEA.HI.X.SX32 R9, R28, R3, 0x1, P5 ;  /* 0x000000031c097211 */ /* 0x000fe200028f0eff */
[----:B------:R-:W-:-:S02]  /*452a0*/  IMAD R23, R0, 0x1e4, RZ ;  /* 0x000001e400177824 */ /* 0x000fc400078e02ff */
[C---:B------:R-:W-:Y:S02]  /*452b0*/  IMAD R0, R29.reuse, 0x1e6, RZ ;  /* 0x000001e61d007824 */ /* 0x040fe400078e02ff */
[----:B------:R-:W-:Y:S01]  /*452c0*/  IMAD R29, R29, 0xf0, RZ ;  /* 0x000000f01d1d7824 */ /* 0x000fe200078e02ff */
[-C--:B------:R-:W-:Y:S02]  /*452d0*/  LEA.HI.X.SX32 R5, R22, R3.reuse, 0x1, P6 ;  /* 0x0000000316057211 */ /* 0x080fe400030f0eff */
[----:B------:R-:W-:Y:S01]  /*452e0*/  MOV R28, c[0x0][0x1c8] ;  /* 0x00007200001c7a02 */ /* 0x000fe20000000f00 */
[----:B------:R-:W-:Y:S02]  /*452f0*/  STL.64 [R1+0x278], R8 ;  /* 0x0002780801007387 */ /* 0x000fe40000100a00 */
[----:B------:R0:W-:Y:S01]  /*45300*/  STL.64 [R1+0x298], R4 ;  /* 0x0002980401007387 */ /* 0x0001e20000100a00 */
[----:B------:R-:W-:Y:S01]  /*45310*/  LEA.HI.X.SX32 R7, R29, R3, 0x1, P3 ;  /* 0x000000031d077211 */ /* 0x000fe200018f0eff */
[----:B------:R-:W-:-:S04]  /*45320*/  IMAD R29, R28, 0xf1, RZ ;  /* 0x000000f11c1d7824 */ /* 0x000fc800078e02ff */
[----:B------:R1:W-:Y:S01]  /*45330*/  STL.64 [R1+0x290], R6 ;  /* 0x0002900601007387 */ /* 0x0003e20000100a00 */
[----:B------:R-:W2:Y:S01]  /*45340*/  LDL.LU R20, [R1+0x374] ;  /* 0x0003740001147983 */ /* 0x000ea20000300800 */
[----:B0-----:R-:W-:Y:S01]  /*45350*/  IADD3 R4, P6, R0, R2, RZ ;  /* 0x0000000200047210 */ /* 0x001fe20007fde0ff */
[C---:B------:R-:W-:Y:S02]  /*45360*/  IMAD R0, R28.reuse, 0x1e8, RZ ;  /* 0x000001e81c007824 */ /* 0x040fe400078e02ff */
[----:B------:R-:W-:-:S03]  /*45370*/  IMAD R28, R28, 0x1ea, RZ ;  /* 0x000001ea1c1c7824 */ /* 0x000fc600078e02ff */
[-C--:B-1----:R-:W-:Y:S01]  /*45380*/  IADD3 R6, P3, R0, R2.reuse, RZ ;  /* 0x0000000200067210 */ /* 0x082fe20007f7e0ff */
[----:B------:R-:W-:Y:S01]  /*45390*/  IMAD.MOV.U32 R0, RZ, RZ, c[0x0][0x1c8] ;  /* 0x00007200ff007624 */ /* 0x000fe200078e00ff */
[-C--:B------:R-:W-:Y:S02]  /*453a0*/  LEA.HI.X.SX32 R11, R29, R3.reuse, 0x1, P4 ;  /* 0x000000031d0b7211 */ /* 0x080fe400020f0eff */
[-C--:B------:R-:W-:Y:S01]  /*453b0*/  IADD3 R8, P5, R23, R2.reuse, RZ ;  /* 0x0000000217087210 */ /* 0x080fe20007fbe0ff */
[----:B------:R-:W-:Y:S02]  /*453c0*/  IADD3 R12, P4, R28, R2, RZ ;  /* 0x000000021c0c7210 */ /* 0x000fe40007f9e0ff */
[C---:B------:R-:W-:Y:S02]  /*453d0*/  IMAD R22, R0.reuse, 0xf2, RZ ;  /* 0x000000f200167824 */ /* 0x040fe400078e02ff */
[C---:B------:R-:W-:Y:S02]  /*453e0*/  IMAD R28, R0.reuse, 0xf3, RZ ;  /* 0x000000f3001c7824 */ /* 0x040fe400078e02ff */
[----:B------:R-:W-:Y:S01]  /*453f0*/  IMAD R29, R0, 0x1ec, RZ ;  /* 0x000001ec001d7824 */ /* 0x000fe200078e02ff */
[----:B------:R-:W-:-:S02]  /*45400*/  LEA.HI.X.SX32 R9, R22, R3, 0x1, P5 ;  /* 0x0000000316097211 */ /* 0x000fc400028f0eff */
[----:B------:R-:W-:Y:S01]  /*45410*/  LEA.HI.X.SX32 R5, R28, R3, 0x1, P6 ;  /* 0x000000031c057211 */ /* 0x000fe200030f0eff */
[----:B------:R0:W-:Y:S02]  /*45420*/  STL.64 [R1+0x288], R10 ;  /* 0x0002880a01007387 */ /* 0x0001e40000100a00 */
[----:B------:R1:W-:Y:S02]  /*45430*/  STL.64 [R1+0x2a0], R8 ;  /* 0x0002a00801007387 */ /* 0x0003e40000100a00 */
[----:B------:R-:W3:Y:S01]  /*45440*/  LDL.LU.64 R24, [R1+0x168] ;  /* 0x0001680001187983 */ /* 0x000ee20000300a00 */
[----:B------:R4:W-:Y:S01]  /*45450*/  STL.64 [R1+0x2b8], R4 ;  /* 0x0002b80401007387 */ /* 0x0009e20000100a00 */
[----:B0-----:R-:W-:-:S03]  /*45460*/  IADD3 R10, P5, R29, R2, RZ ;  /* 0x000000021d0a7210 */ /* 0x001fc60007fbe0ff */
[----:B------:R-:W5:Y:S01]  /*45470*/  LDL.LU R29, [R1+0x36c] ;  /* 0x00036c00011d7983 */ /* 0x000f620000300800 */
[----:B------:R-:W2:Y:S02]  /*45480*/  LDL.LU.64 R26, [R1+0x160] ;  /* 0x00016000011a7983 */ /* 0x000ea40000300a00 */
[----:B------:R-:W2:Y:S02]  /*45490*/  LDL.LU R28, [R1+0x35c] ;  /* 0x00035c00011c7983 */ /* 0x000ea40000300800 */
[----:B------:R-:W2:Y:S02]  /*454a0*/  LDL.LU.64 R22, [R1+0x158] ;  /* 0x0001580001167983 */ /* 0x000ea40000300a00 */
[----:B------:R-:W-:-:S05]  /*454b0*/  IMAD R0, R0, 0x1ee, RZ ;  /* 0x000001ee00007824 */ /* 0x000fca00078e02ff */
[----:B-1----:R-:W-:Y:S01]  /*454c0*/  IADD3 R8, P6, R0, R2, RZ ;  /* 0x0000000200087210 */ /* 0x002fe20007fde0ff */
[----:B------:R-:W-:-:S05]  /*454d0*/  MOV R0, c[0x0][0x1c8] ;  /* 0x0000720000007a02 */ /* 0x000fca0000000f00 */
[C---:B----4-:R-:W-:Y:S02]  /*454e0*/  IMAD R5, R0.reuse, 0xf4, RZ ;  /* 0x000000f400057824 */ /* 0x050fe400078e02ff */
[----:B------:R-:W-:-:S03]  /*454f0*/  IMAD R4, R0, 0x1f0, RZ ;  /* 0x000001f000047824 */ /* 0x000fc600078e02ff */
[-C--:B------:R-:W-:Y:S01]  /*45500*/  LEA.HI.X.SX32 R7, R5, R3.reuse, 0x1, P3 ;  /* 0x0000000305077211 */ /* 0x080fe200018f0eff */
[C---:B------:R-:W-:Y:S02]  /*45510*/  IMAD R5, R0.reuse, 0xf5, RZ ;  /* 0x000000f500057824 */ /* 0x040fe400078e02ff */
[C---:B------:R-:W-:Y:S02]  /*45520*/  IMAD R21, R0.reuse, 0xf6, RZ ;  /* 0x000000f600157824 */ /* 0x040fe400078e02ff */
[C---:B------:R-:W-:Y:S02]  /*45530*/  IMAD R19, R0.reuse, 0x1f4, RZ ;  /* 0x000001f400137824 */ /* 0x040fe400078e02ff */
[----:B------:R-:W-:Y:S01]  /*45540*/  IMAD R15, R0, 0xf7, RZ ;  /* 0x000000f7000f7824 */ /* 0x000fe200078e02ff */
[-C--:B------:R-:W-:Y:S01]  /*45550*/  LEA.HI.X.SX32 R13, R5, R3.reuse, 0x1, P4 ;  /* 0x00000003050d7211 */ /* 0x080fe200020f0eff */
[----:B------:R0:W-:Y:S01]  /*45560*/  STL.64 [R1+0x2b0], R6 ;  /* 0x0002b00601007387 */ /* 0x0001e20000100a00 */
[----:B------:R-:W-:-:S02]  /*45570*/  LEA.HI.X.SX32 R11, R21, R3, 0x1, P5 ;  /* 0x00000003150b7211 */ /* 0x000fc400028f0eff */
[----:B------:R-:W-:Y:S01]  /*45580*/  LEA.HI.X.SX32 R9, R15, R3, 0x1, P6 ;  /* 0x000000030f097211 */ /* 0x000fe200030f0eff */
[----:B------:R1:W-:Y:S01]  /*45590*/  STL.64 [R1+0x2a8], R12 ;  /* 0x0002a80c01007387 */ /* 0x0003e20000100a00 */
[C---:B------:R-:W-:Y:S02]  /*455a0*/  IMAD R21, R0.reuse, 0x1f6, RZ ;  /* 0x000001f600157824 */ /* 0x040fe400078e02ff */
[----:B------:R-:W-:Y:S01]  /*455b0*/  IMAD R15, R0, 0xf8, RZ ;  /* 0x000000f8000f7824 */ /* 0x000fe200078e02ff */
[-C--:B0-----:R-:W-:Y:S01]  /*455c0*/  IADD3 R6, P3, R4, R2.reuse, RZ ;  /* 0x0000000204067210 */ /* 0x081fe20007f7e0ff */
[C---:B------:R-:W-:Y:S01]  /*455d0*/  IMAD R4, R0.reuse, 0x1f2, RZ ;  /* 0x000001f200047824 */ /* 0x040fe200078e02ff */
[-C--:B-1----:R-:W-:Y:S01]  /*455e0*/  IADD3 R12, P5, R19, R2.reuse, RZ ;  /* 0x00000002130c7210 */ /* 0x082fe20007fbe0ff */
[C---:B------:R-:W-:Y:S02]  /*455f0*/  IMAD R19, R0.reuse, 0x1f8, RZ ;  /* 0x000001f800137824 */ /* 0x040fe400078e02ff */
[----:B------:R-:W-:Y:S01]  /*45600*/  IMAD R0, R0, 0xf9, RZ ;  /* 0x000000f900007824 */ /* 0x000fe200078e02ff */
[----:B------:R-:W-:-:S02]  /*45610*/  IADD3 R4, P4, R4, R2, RZ ;  /* 0x0000000204047210 */ /* 0x000fc40007f9e0ff */
[-C--:B------:R-:W-:Y:S01]  /*45620*/  LEA.HI.X.SX32 R7, R15, R3.reuse, 0x1, P3 ;  /* 0x000000030f077211 */ /* 0x080fe200018f0eff */
[----:B------:R0:W-:Y:S01]  /*45630*/  STL.64 [R1+0x280], R10 ;  /* 0x0002800a01007387 */ /* 0x0001e20000100a00 */
[----:B------:R-:W-:Y:S02]  /*45640*/  MOV R15, c[0x0][0x1c8] ;  /* 0x00007200000f7a02 */ /* 0x000fe40000000f00 */
[----:B------:R-:W-:Y:S01]  /*45650*/  LEA.HI.X.SX32 R5, R0, R3, 0x1, P4 ;  /* 0x0000000300057211 */ /* 0x000fe200020f0eff */
[----:B------:R1:W-:Y:S01]  /*45660*/  STL.64 [R1+0x258], R8 ;  /* 0x0002580801007387 */ /* 0x0003e20000100a00 */
[----:B------:R-:W-:Y:S03]  /*45670*/  STL.64 [R1+0x1a8], R6 ;  /* 0x0001a80601007387 */ /* 0x000fe60000100a00 */
[----:B------:R4:W-:Y:S01]  /*45680*/  STL.64 [R1+0x1a0], R4 ;  /* 0x0001a00401007387 */ /* 0x0009e20000100a00 */
[-C--:B0-----:R-:W-:Y:S01]  /*45690*/  IADD3 R10, P6, R21, R2.reuse, RZ ;  /* 0x00000002150a7210 */ /* 0x081fe20007fde0ff */
[----:B------:R-:W-:Y:S01]  /*456a0*/  MOV R21, c[0x0][0x1c8] ;  /* 0x0000720000157a02 */ /* 0x000fe20000000f00 */
[----:B-1----:R-:W-:Y:S01]  /*456b0*/  IADD3 R8, P3, R19, R2, RZ ;  /* 0x0000000213087210 */ /* 0x002fe20007f7e0ff */
[----:B------:R-:W-:-:S02]  /*456c0*/  IMAD R19, R15, 0x1fa, RZ ;  /* 0x000001fa0f137824 */ /* 0x000fc400078e02ff */
[C---:B----4-:R-:W-:Y:S02]  /*456d0*/  IMAD R5, R15.reuse, 0xfa, RZ ;  /* 0x000000fa0f057824 */ /* 0x050fe400078e02ff */
[C---:B------:R-:W-:Y:S02]  /*456e0*/  IMAD R4, R15.reuse, 0x1fc, RZ ;  /* 0x000001fc0f047824 */ /* 0x040fe400078e02ff */
[----:B------:R-:W-:Y:S02]  /*456f0*/  IMAD R15, R15, 0xfb, RZ ;  /* 0x000000fb0f0f7824 */ /* 0x000fe400078e02ff */
[----:B------:R-:W-:Y:S01]  /*45700*/  IMAD R0, R21, 0x1fe, RZ ;  /* 0x000001fe15007824 */ /* 0x000fe200078e02ff */
[-C--:B------:R-:W-:Y:S02]  /*45710*/  IADD3 R6, P4, R19, R2.reuse, RZ ;  /* 0x0000000213067210 */ /* 0x080fe40007f9e0ff */
[-C--:B------:R-:W-:Y:S01]  /*45720*/  LEA.HI.X.SX32 R13, R5, R3.reuse, 0x1, P5 ;  /* 0x00000003050d7211 */ /* 0x080fe200028f0eff */
[-C--:B------:R-:W-:Y:S01]  /*45730*/  IADD3 R4, P5, R4, R2.reuse, RZ ;  /* 0x0000000204047210 */ /* 0x080fe20007fbe0ff */
[----:B------:R-:W-:Y:S01]  /*45740*/  LEA.HI.X.SX32 R11, R15, R3, 0x1, P6 ;  /* 0x000000030f0b7211 */ /* 0x000fe200030f0eff */
[----:B------:R-:W-:-:S02]  /*45750*/  IADD3 R2, P6, R0, R2, RZ ;  /* 0x0000000200027210 */ /* 0x000fc40007fde0ff */
[C---:B------:R-:W-:Y:S02]  /*45760*/  IMAD R15, R21.reuse, 0xfc, RZ ;  /* 0x000000fc150f7824 */ /* 0x040fe400078e02ff */
[C---:B------:R-:W-:Y:S02]  /*45770*/  IMAD R5, R21.reuse, 0xfd, RZ ;  /* 0x000000fd15057824 */ /* 0x040fe400078e02ff */
[C---:B------:R-:W-:Y:S02]  /*45780*/  IMAD R0, R21.reuse, 0xff, RZ ;  /* 0x000000ff15007824 */ /* 0x040fe400078e02ff */
[----:B------:R-:W-:Y:S01]  /*45790*/  IMAD R21, R21, 0xfe, RZ ;  /* 0x000000fe15157824 */ /* 0x000fe200078e02ff */
[-C--:B------:R-:W-:Y:S02]  /*457a0*/  LEA.HI.X.SX32 R9, R15, R3.reuse, 0x1, P3 ;  /* 0x000000030f097211 */ /* 0x080fe400018f0eff */
[-C--:B------:R-:W-:Y:S02]  /*457b0*/  LEA.HI.X.SX32 R7, R5, R3.reuse, 0x1, P4 ;  /* 0x0000000305077211 */ /* 0x080fe400020f0eff */
[-C--:B------:R-:W-:Y:S01]  /*457c0*/  LEA.HI.X.SX32 R5, R21, R3.reuse, 0x1, P5 ;  /* 0x0000000315057211 */ /* 0x080fe200028f0eff */
[----:B------:R-:W-:Y:S01]  /*457d0*/  STL.64 [R1+0x198], R12 ;  /* 0x0001980c01007387 */ /* 0x000fe20000100a00 */
[----:B------:R-:W-:Y:S01]  /*457e0*/  LEA.HI.X.SX32 R3, R0, R3, 0x1, P6 ;  /* 0x0000000300037211 */ /* 0x000fe200030f0eff */
[----:B------:R-:W-:Y:S02]  /*457f0*/  STL.64 [R1+0x190], R10 ;  /* 0x0001900a01007387 */ /* 0x000fe40000100a00 */
[----:B------:R-:W-:Y:S01]  /*45800*/  STL.64 [R1+0x188], R8 ;  /* 0x0001880801007387 */ /* 0x000fe20000100a00 */
[----:B------:R-:W-:Y:S01]  /*45810*/  STL.64 [R1+0xd90], R4 ;  /* 0x000d900401007387 */ /* 0x000fe20000100a00 */
[----:B------:R-:W-:Y:S02]  /*45820*/  STL.64 [R1+0x180], R6 ;  /* 0x0001800601007387 */ /* 0x000fe40000100a00 */
[----:B------:R-:W-:Y:S02]  /*45830*/  STL.64 [R1+0xd98], R2 ;  /* 0x000d980201007387 */ /* 0x000fe40000100a00 */
[----:B------:R-:W-:Y:S01]  /*45840*/  STL.64 [R1+0xf38], R2 ;  /* 0x000f380201007387 */ /* 0x000fe20000100a00 */
[----:B-----5:R-:W-:Y:S01]  /*45850*/  PRMT R0, R29, 0x7632, R0 ;  /* 0x000076321d007816 */ /* 0x020fe20000000000 */
[----:B---3--:R0:W-:Y:S01]  /*45860*/  STG.E.U16 [R24.64], R29 ;  /* 0x0000001d18007986 */ /* 0x0081e2000c101504 */
[----:B--2---:R-:W-:-:S03]  /*45870*/  PRMT R14, R28, 0x7632, R14 ;  /* 0x000076321c0e7816 */ /* 0x004fc6000000000e */
[----:B------:R1:W-:Y:S01]  /*45880*/  STG.E.U16 [R26.64], R0 ;  /* 0x000000001a007986 */ /* 0x0003e2000c101504 */
[----:B------:R2:W-:Y:S03]  /*45890*/  STG.E.U16 [R22.64], R28 ;  /* 0x0000001c16007986 */ /* 0x0005e6000c101504 */
[----:B0-----:R-:W3:Y:S04]  /*458a0*/  LDL.LU.64 R24, [R1+0x150] ;  /* 0x0001500001187983 */ /* 0x001ee80000300a00 */
[----:B-1----:R-:W4:Y:S01]  /*458b0*/  LDL.LU.64 R26, [R1+0x148] ;  /* 0x00014800011a7983 */ /* 0x002f220000300a00 */
[----:B--2---:R-:W2:Y:S02]  /*458c0*/  LDL.LU R28, [R1+0x34c] ;  /* 0x00034c00011c7983 */ /* 0x004ea40000300800 */
[----:B------:R-:W5:Y:S02]  /*458d0*/  LDL.LU R23, [R1+0x300] ;  /* 0x0003000001177983 */ /* 0x000f640000300800 */
[----:B-----5:R0:W-:Y:S04]  /*458e0*/  STL [R1+0xf78], R23 ;  /* 0x000f781701007387 */ /* 0x0201e80000100800 */
[----:B0-----:R-:W5:Y:S04]  /*458f0*/  LDL.LU R23, [R1+0x310] ;  /* 0x0003100001177983 */ /* 0x001f680000300800 */
[----:B-----5:R0:W-:Y:S04]  /*45900*/  STL [R1+0xf90], R23 ;  /* 0x000f901701007387 */ /* 0x0201e80000100800 */
[----:B0-----:R-:W5:Y:S04]  /*45910*/  LDL.LU R23, [R1+0x320] ;  /* 0x0003200001177983 */ /* 0x001f680000300800 */
[----:B-----5:R0:W-:Y:S04]  /*45920*/  STL [R1+0xfb0], R23 ;  /* 0x000fb01701007387 */ /* 0x0201e80000100800 */
[----:B0-----:R-:W5:Y:S01]  /*45930*/  LDL.LU R23, [R1+0x330] ;  /* 0x0003300001177983 */ /* 0x001f620000300800 */
[----:B------:R-:W2:Y:S03]  /*45940*/  LDL.LU.64 R2, [R1+0xf0] ;  /* 0x0000f00001027983 */ /* 0x000ea60000300a00 */
[----:B--2---:R0:W-:Y:S04]  /*45950*/  STL [R1+0xf40], R3 ;  /* 0x000f400301007387 */ /* 0x0041e80000100800 */
[----:B0-----:R-:W2:Y:S04]  /*45960*/  LDL.LU R3, [R1+0x334] ;  /* 0x0003340001037983 */ /* 0x001ea80000300800 */
[----:B--2---:R0:W-:Y:S04]  /*45970*/  STL.64 [R1+0xf50], R2 ;  /* 0x000f500201007387 */ /* 0x0041e80000100a00 */
[----:B0-----:R-:W2:Y:S04]  /*45980*/  LDL.LU.64 R2, [R1+0x100] ;  /* 0x0001000001027983 */ /* 0x001ea80000300a00 */
[----:B--2---:R0:W-:Y:S04]  /*45990*/  STL.64 [R1+0xf60], R2 ;  /* 0x000f600201007387 */ /* 0x0041e80000100a00 */
[----:B0-----:R-:W2:Y:S04]  /*459a0*/  LDL.LU.64 R2, [R1+0x108] ;  /* 0x0001080001027983 */ /* 0x001ea80000300a00 */
[----:B--2---:R-:W-:Y:S01]  /*459b0*/  STL [R1+0xf68], R3 ;  /* 0x000f680301007387 */ /* 0x004fe20000100800 */
[----:B------:R0:W-:Y:S03]  /*459c0*/  STL.64 [R1+0xf88], R2 ;  /* 0x000f880201007387 */ /* 0x0001e60000100a00 */
[----:B0-----:R-:W2:Y:S04]  /*459d0*/  LDL.LU.64 R2, [R1+0x120] ;  /* 0x0001200001027983 */ /* 0x001ea80000300a00 */
[----:B--2---:R0:W-:Y:S04]  /*459e0*/  STL.64 [R1+0xf98], R2 ;  /* 0x000f980201007387 */ /* 0x0041e80000100a00 */
[----:B0-----:R-:W2:Y:S04]  /*459f0*/  LDL.LU.64 R2, [R1+0x128] ;  /* 0x0001280001027983 */ /* 0x001ea80000300a00 */
[----:B--2---:R-:W-:Y:S01]  /*45a00*/  STL [R1+0xfa0], R3 ;  /* 0x000fa00301007387 */ /* 0x004fe20000100800 */
[----:B------:R0:W-:Y:S03]  /*45a10*/  STL.64 [R1+0xfc0], R2 ;  /* 0x000fc00201007387 */ /* 0x0001e60000100a00 */
[----:B0-----:R-:W2:Y:S01]  /*45a20*/  LDL.LU.64 R2, [R1+0x140] ;  /* 0x0001400001027983 */ /* 0x001ea20000300a00 */
[----:B------:R-:W2:Y:S03]  /*45a30*/  LDL.LU.64 R4, [R1+0xe8] ;  /* 0x0000e80001047983 */ /* 0x000ea60000300a00 */
[----:B--2---:R0:W-:Y:S04]  /*45a40*/  STL.64 [R1+0xf48], R4 ;  /* 0x000f480401007387 */ /* 0x0041e80000100a00 */
[----:B0-----:R-:W2:Y:S04]  /*45a50*/  LDL.LU.64 R4, [R1+0xf8] ;  /* 0x0000f80001047983 */ /* 0x001ea80000300a00 */
[----:B--2---:R0:W-:Y:S04]  /*45a60*/  STL.64 [R1+0xf70], R4 ;  /* 0x000f700401007387 */ /* 0x0041e80000100a00 */
[----:B0-----:R-:W2:Y:S04]  /*45a70*/  LDL.LU.64 R4, [R1+0x110] ;  /* 0x0001100001047983 */ /* 0x001ea80000300a00 */
[----:B--2---:R0:W-:Y:S04]  /*45a80*/  STL.64 [R1+0xf80], R4 ;  /* 0x000f800401007387 */ /* 0x0041e80000100a00 */
[----:B0-----:R-:W2:Y:S04]  /*45a90*/  LDL.LU.64 R4, [R1+0x118] ;  /* 0x0001180001047983 */ /* 0x001ea80000300a00 */
[----:B--2---:R0:W-:Y:S04]  /*45aa0*/  STL.64 [R1+0xfa8], R4 ;  /* 0x000fa80401007387 */ /* 0x0041e80000100a00 */
[----:B0-----:R-:W2:Y:S01]  /*45ab0*/  LDL.LU.64 R4, [R1+0x130] ;  /* 0x0001300001047983 */ /* 0x001ea20000300a00 */
[----:B------:R-:W-:-:S02]  /*45ac0*/  FSETP.NEU.AND P3, PT, R20, RZ, PT ;  /* 0x000000ff1400720b */ /* 0x000fc40003f6d000 */
[----:B------:R-:W-:Y:S01]  /*45ad0*/  PRMT R0, R28, 0x7632, R0 ;  /* 0x000076321c007816 */ /* 0x000fe20000000000 */
[----:B---3--:R-:W-:Y:S01]  /*45ae0*/  STG.E.U16 [R24.64], R14 ;  /* 0x0000000e18007986 */ /* 0x008fe2000c101504 */
[----:B----4-:R-:W-:Y:S03]  /*45af0*/  STG.E.U16 [R26.64], R28 ;  /* 0x0000001c1a007986 */ /* 0x010fe6000c101504 */
[----:B--2---:R0:W-:Y:S04]  /*45b00*/  STL.64 [R1+0xfb8], R4 ;  /* 0x000fb80401007387 */ /* 0x0041e80000100a00 */
[----:B0-----:R-:W5:Y:S01]  /*45b10*/  LDL.LU.64 R4, [R1+0x138] ;  /* 0x0001380001047983 */ /* 0x001f620000300a00 */
[----:B------:R-:W2:Y:S02]  /*45b20*/  LDL.LU R8, [R1+0x324] ;  /* 0x0003240001087983 */ /* 0x000ea40000300800 */
[----:B------:R-:W3:Y:S02]  /*45b30*/  LDL.LU.64 R6, [R1+0xe0] ;  /* 0x0000e00001067983 */ /* 0x000ee40000300a00 */
[----:B------:R-:W4:Y:S01]  /*45b40*/  LDL.LU.64 R12, [R1+0xd8] ;  /* 0x0000d800010c7983 */ /* 0x000f220000300a00 */
[----:B------:R-:W4:Y:S01]  /*45b50*/  LDL.LU R9, [R1+0x314] ;  /* 0x0003140001097983 */ /* 0x000f220000300800 */
[----:B------:R-:W2:Y:S02]  /*45b60*/  LDL.LU.64 R10, [R1+0xd0] ;  /* 0x0000d000010a7983 */ /* 0x000ea40000300a00 */
[----:B------:R-:W2:Y:S02]  /*45b70*/  LDL.LU.64 R16, [R1+0xc8] ;  /* 0x0000c80001107983 */ /* 0x000ea40000300a00 */
[----:B------:R-:W2:Y:S01]  /*45b80*/  LDL.LU R20, [R1+0x304] ;  /* 0x0003040001147983 */ /* 0x000ea20000300800 */
[----:B------:R-:W2:Y:S01]  /*45b90*/  LDL.LU.64 R18, [R1+0xc0] ;  /* 0x0000c00001127983 */ /* 0x000ea20000300a00 */
[----:B------:R-:W2:Y:S02]  /*45ba0*/  LDL.LU R21, [R1+0x338] ;  /* 0x0003380001157983 */ /* 0x000ea40000300800 */
[----:B------:R-:W2:Y:S02]  /*45bb0*/  LDL.LU R22, [R1+0x328] ;  /* 0x0003280001167983 */ /* 0x000ea40000300800 */
[----:B------:R-:W2:Y:S01]  /*45bc0*/  LDL.LU.64 R14, [R1+0xb8] ;  /* 0x0000b800010e7983 */ /* 0x000ea20000300a00 */
[----:B------:R-:W2:Y:S01]  /*45bd0*/  LDL.LU.64 R24, [R1+0xb0] ;  /* 0x0000b00001187983 */ /* 0x000ea20000300a00 */
[----:B------:R-:W2:Y:S02]  /*45be0*/  LDL.LU.64 R26, [R1+0xa8] ;  /* 0x0000a800011a7983 */ /* 0x000ea40000300a00 */
[----:B------:R-:W2:Y:S01]  /*45bf0*/  LDL.LU.64 R28, [R1+0xa0] ;  /* 0x0000a000011c7983 */ /* 0x000ea20000300a00 */
[----:B------:R0:W-:Y:S04]  /*45c00*/  STG.E.U16 [R2.64], R0 ;  /* 0x0000000002007986 */ /* 0x0001e8000c101504 */
[----:B0-----:R-:W2:Y:S04]  /*45c10*/  LDL.LU.64 R2, [R1+0xfc0] ;  /* 0x000fc00001027983 */ /* 0x001ea80000300a00 */
[----:B-----5:R0:W-:Y:S04]  /*45c20*/  STG.E.U16 [R4.64], R23 ;  /* 0x0000001704007986 */ /* 0x0201e8000c101504 */
[----:B0-----:R-:W5:Y:S01]  /*45c30*/  LDL.LU.64 R4, [R1+0xfb8] ;  /* 0x000fb80001047983 */ /* 0x001f620000300a00 */
[----:B--2---:R-:W-:-:S03]  /*45c40*/  PRMT R3, R23, 0x7632, R3 ;  /* 0x0000763217037816 */ /* 0x004fc60000000003 */
[----:B------:R-:W2:Y:S04]  /*45c50*/  LDL.LU R23, [R1+0xfb0] ;  /* 0x000fb00001177983 */ /* 0x000ea80000300800 */
[----:B-----5:R0:W-:Y:S04]  /*45c60*/  STG.E.U16 [R4.64], R3 ;  /* 0x0000000304007986 */ /* 0x0201e8000c101504 */
[----:B0-----:R-:W5:Y:S01]  /*45c70*/  LDL.LU.64 R4, [R1+0xfa8] ;  /* 0x000fa80001047983 */ /* 0x001f620000300a00 */
[----:B------:R-:W3:Y:S01]  /*45c80*/  LDL.LU R3, [R1+0xfa0] ;  /* 0x000fa00001037983 */ /* 0x000ee20000300800 */
[----:B--2---:R-:W-:-:S02]  /*45c90*/  PRMT R0, R23, 0x7632, R0 ;  /* 0x0000763217007816 */ /* 0x004fc40000000000 */
[----:B---3--:R0:W-:Y:S04]  /*45ca0*/  STG.E.U16 [R2.64], R23 ;  /* 0x0000001702007986 */ /* 0x0081e8000c101504 */
[----:B0-----:R-:W2:Y:S01]  /*45cb0*/  LDL.LU.64 R2, [R1+0xf98] ;  /* 0x000f980001027983 */ /* 0x001ea20000300a00 */
[----:B------:R-:W5:Y:S03]  /*45cc0*/  LDL.LU R23, [R1+0xf90] ;  /* 0x000f900001177983 */ /* 0x000f660000300800 */
[----:B--2---:R0:W-:Y:S01]  /*45cd0*/  STG.E.U16 [R2.64], R0 ;  /* 0x0000000002007986 */ /* 0x0041e2000c101504 */
[----:B-----5:R1:W-:Y:S03]  /*45ce0*/  STG.E.U16 [R4.64], R23 ;  /* 0x0000001704007986 */ /* 0x0203e6000c101504 */
[----:B0-----:R-:W2:Y:S01]  /*45cf0*/  LDL.LU.64 R2, [R1+0xf88] ;  /* 0x000f880001027983 */ /* 0x001ea20000300a00 */
[----:B-1----:R-:W3:Y:S01]  /*45d00*/  LDL.LU.64 R4, [R1+0xf80] ;  /* 0x000f800001047983 */ /* 0x002ee20000300a00 */
[----:B--2---:R-:W-:-:S02]  /*45d10*/  PRMT R3, R23, 0x7632, R3 ;  /* 0x0000763217037816 */ /* 0x004fc40000000003 */
[----:B------:R-:W2:Y:S04]  /*45d20*/  LDL.LU R23, [R1+0xf78] ;  /* 0x000f780001177983 */ /* 0x000ea80000300800 */
[----:B---3--:R0:W-:Y:S04]  /*45d30*/  STG.E.U16 [R4.64], R3 ;  /* 0x0000000304007986 */ /* 0x0081e8000c101504 */
[----:B0-----:R-:W3:Y:S01]  /*45d40*/  LDL.LU.64 R4, [R1+0xf70] ;  /* 0x000f700001047983 */ /* 0x001ee20000300a00 */
[----:B------:R-:W2:Y:S03]  /*45d50*/  LDL.LU R3, [R1+0xf68] ;  /* 0x000f680001037983 */ /* 0x000ea60000300800 */
[----:B--2---:R0:W-:Y:S04]  /*45d60*/  STG.E.U16 [R2.64], R23 ;  /* 0x0000001702007986 */ /* 0x0041e8000c101504 */
[----:B0-----:R-:W2:Y:S01]  /*45d70*/  LDL.LU.64 R2, [R1+0xf60] ;  /* 0x000f600001027983 */ /* 0x001ea20000300a00 */
[----:B------:R-:W-:-:S02]  /*45d80*/  PRMT R0, R23, 0x7632, R0 ;  /* 0x0000763217007816 */ /* 0x000fc40000000000 */
[----:B------:R-:W5:Y:S03]  /*45d90*/  LDL.LU R23, [R1+0xf58] ;  /* 0x000f580001177983 */ /* 0x000f660000300800 */
[----:B--2---:R0:W-:Y:S04]  /*45da0*/  STG.E.U16 [R2.64], R0 ;  /* 0x0000000002007986 */ /* 0x0041e8000c101504 */
[----:B0-----:R-:W3:Y:S04]  /*45db0*/  LDL.LU.64 R2, [R1+0xf50] ;  /* 0x000f500001027983 */ /* 0x001ee80000300a00 */
[----:B---3--:R0:W-:Y:S01]  /*45dc0*/  STG.E.U16 [R4.64], R3 ;  /* 0x0000000304007986 */ /* 0x0081e2000c101504 */
[----:B-----5:R-:W-:-:S03]  /*45dd0*/  PRMT R23, R3, 0x7632, R23 ;  /* 0x0000763203177816 */ /* 0x020fc60000000017 */
[----:B0-----:R-:W2:Y:S01]  /*45de0*/  LDL.LU.64 R4, [R1+0xf48] ;  /* 0x000f480001047983 */ /* 0x001ea20000300a00 */
[----:B------:R-:W3:Y:S01]  /*45df0*/  LDL.LU R3, [R1+0xf40] ;  /* 0x000f400001037983 */ /* 0x000ee20000300800 */
[----:B------:R-:W-:Y:S02]  /*45e00*/  PRMT R0, R8, 0x7632, R0 ;  /* 0x0000763208007816 */ /* 0x000fe40000000000 */
[----:B---3--:R0:W-:Y:S04]  /*45e10*/  STG.E.U16 [R2.64], R23 ;  /* 0x0000001702007986 */ /* 0x0081e8000c101504 */
[----:B0-----:R-:W3:Y:S01]  /*45e20*/  LDL.LU.64 R2, [R1+0xf38] ;  /* 0x000f380001027983 */ /* 0x001ee20000300a00 */
[----:B--2---:R-:W-:Y:S02]  /*45e30*/  STG.E.U16 [R4.64], R8 ;  /* 0x0000000804007986 */ /* 0x004fe4000c101504 */
[----:B------:R0:W-:Y:S02]  /*45e40*/  STG.E.U16 [R6.64], R0 ;  /* 0x0000000006007986 */ /* 0x0001e4000c101504 */
[----:B----4-:R-:W-:Y:S01]  /*45e50*/  STG.E.U16 [R12.64], R9 ;  /* 0x000000090c007986 */ /* 0x010fe2000c101504 */
[----:B------:R-:W2:Y:S01]  /*45e60*/  LDL.LU R23, [R1+0xf30] ;  /* 0x000f300001177983 */ /* 0x000ea20000300800 */
[----:B0-----:R-:W-:-:S02]  /*45e70*/  PRMT R0, R20, 0x7632, R0 ;  /* 0x0000763214007816 */ /* 0x001fc40000000000 */
[----:B---3--:R-:W-:Y:S02]  /*45e80*/  PRMT R3, R9, 0x7632, R3 ;  /* 0x0000763209037816 */ /* 0x008fe40000000003 */
[----:B------:R-:W-:-:S03]  /*45e90*/  PRMT R2, R21, 0x7632, R2 ;  /* 0x0000763215027816 */ /* 0x000fc60000000002 */
[----:B------:R-:W-:Y:S01]  /*45ea0*/  STG.E.U16 [R10.64], R3 ;  /* 0x000000030a007986 */ /* 0x000fe2000c101504 */
[----:B------:R-:W-:Y:S02]  /*45eb0*/  STG.E.U16 [R16.64], R20 ;  /* 0x0000001410007986 */ /* 0x000fe4000c101504 */
[----:B------:R-:W-:Y:S02]  /*45ec0*/  STG.E.U16 [R18.64], R0 ;  /* 0x0000000012007986 */ /* 0x000fe4000c101504 */
[----:B------:R0:W-:Y:S01]  /*45ed0*/  STG.E.U16 [R14.64], R21 ;  /* 0x000000150e007986 */ /* 0x0001e2000c101504 */
[----:B------:R-:W-:Y:S01]  /*45ee0*/  STG.E.U16 [R24.64], R2 ;  /* 0x0000000218007986 */ /* 0x000fe2000c101504 */
[----:B------:R1:W-:Y:S03]  /*45ef0*/  STG.E.U16 [R26.64], R22 ;  /* 0x000000161a007986 */ /* 0x0003e6000c101504 */
[----:B0-----:R-:W3:Y:S01]  /*45f00*/  LDL.LU.64 R20, [R1+0x98] ;  /* 0x0000980001147983 */ /* 0x001ee20000300a00 */
[----:B-1----:R-:W2:Y:S02]  /*45f10*/  LDL.LU R27, [R1+0x318] ;  /* 0x00031800011b7983 */ /* 0x002ea40000300800 */
[----:B------:R-:W4:Y:S02]  /*45f20*/  LDL.LU R25, [R1+0x308] ;  /* 0x0003080001197983 */ /* 0x000f240000300800 */
[----:B------:R-:W5:Y:S02]  /*45f30*/  LDL.LU R4, [R1+0x32c] ;  /* 0x00032c0001047983 */ /* 0x000f640000300800 */
[----:B-----5:R0:W-:Y:S04]  /*45f40*/  STL [R1+0xf08], R4 ;  /* 0x000f080401007387 */ /* 0x0201e80000100800 */
[----:B0-----:R-:W5:Y:S01]  /*45f50*/  LDL.LU R4, [R1+0x33c] ;  /* 0x00033c0001047983 */ /* 0x001f620000300800 */
[----:B------:R-:W2:Y:S03]  /*45f60*/  LDL.LU.64 R6, [R1+0x48] ;  /* 0x0000480001067983 */ /* 0x000ea60000300a00 */
[----:B--2---:R0:W-:Y:S04]  /*45f70*/  STL [R1+0xed8], R6 ;  /* 0x000ed80601007387 */ /* 0x0041e80000100800 */
[----:B0-----:R-:W2:Y:S01]  /*45f80*/  LDL.LU R6, [R1+0x31c] ;  /* 0x00031c0001067983 */ /* 0x001ea20000300800 */
[----:B------:R-:W-:Y:S03]  /*45f90*/  STL [R1+0xec8], R7 ;  /* 0x000ec80701007387 */ /* 0x000fe60000100800 */
[----:B--2---:R0:W-:Y:S04]  /*45fa0*/  STL.64 [R1+0xee8], R6 ;  /* 0x000ee80601007387 */ /* 0x0041e80000100a00 */
[----:B0-----:R-:W2:Y:S04]  /*45fb0*/  LDL.LU.64 R6, [R1+0x60] ;  /* 0x0000600001067983 */ /* 0x001ea80000300a00 */
[----:B--2---:R0:W-:Y:S04]  /*45fc0*/  STL.64 [R1+0xef0], R6 ;  /* 0x000ef00601007387 */ /* 0x0041e80000100a00 */
[----:B0-----:R-:W2:Y:S04]  /*45fd0*/  LDL.LU.64 R6, [R1+0x68] ;  /* 0x0000680001067983 */ /* 0x001ea80000300a00 */
[----:B--2---:R-:W-:Y:S01]  /*45fe0*/  STL [R1+0xef8], R7 ;  /* 0x000ef80701007387 */ /* 0x004fe20000100800 */
[----:B------:R0:W-:Y:S03]  /*45ff0*/  STL.64 [R1+0xf18], R6 ;  /* 0x000f180601007387 */ /* 0x0001e60000100a00 */
[----:B0-----:R-:W2:Y:S01]  /*46000*/  LDL.LU.64 R6, [R1+0x80] ;  /* 0x0000800001067983 */ /* 0x001ea20000300a00 */
[----:B------:R-:W-:-:S03]  /*46010*/  PRMT R0, R22, 0x7632, R0 ;  /* 0x0000763216007816 */ /* 0x000fc60000000000 */
[----:B--2---:R0:W-:Y:S04]  /*46020*/  STL.64 [R1+0xf20], R6 ;  /* 0x000f200601007387 */ /* 0x0041e80000100a00 */
[----:B0-----:R-:W2:Y:S04]  /*46030*/  LDL.LU.64 R6, [R1+0x88] ;  /* 0x0000880001067983 */ /* 0x001ea80000300a00 */
[----:B------:R-:W-:Y:S04]  /*46040*/  STG.E.U16 [R28.64], R0 ;  /* 0x000000001c007986 */ /* 0x000fe8000c101504 */
[----:B--2---:R0:W-:Y:S04]  /*46050*/  STL.64 [R1+0xf28], R6 ;  /* 0x000f280601007387 */ /* 0x0041e80000100a00 */
[----:B0-----:R-:W2:Y:S01]  /*46060*/  LDL.LU.64 R6, [R1+0x90] ;  /* 0x0000900001067983 */ /* 0x001ea20000300a00 */
[----:B------:R-:W2:Y:S02]  /*46070*/  LDL.LU R28, [R1+0x30c] ;  /* 0x00030c00011c7983 */ /* 0x000ea40000300800 */
[----:B------:R-:W2:Y:S02]  /*46080*/  LDL.LU.64 R12, [R1+0x40] ;  /* 0x00004000010c7983 */ /* 0x000ea40000300a00 */
[----:B--2---:R0:W-:Y:S04]  /*46090*/  STL.64 [R1+0xed0], R12 ;  /* 0x000ed00c01007387 */ /* 0x0041e80000100a00 */
[----:B0-----:R-:W2:Y:S04]  /*460a0*/  LDL.LU.64 R12, [R1+0x50] ;  /* 0x00005000010c7983 */ /* 0x001ea80000300a00 */
[----:B--2---:R0:W-:Y:S04]  /*460b0*/  STL.64 [R1+0xee0], R12 ;  /* 0x000ee00c01007387 */ /* 0x0041e80000100a00 */
[----:B0-----:R-:W2:Y:S04]  /*460c0*/  LDL.LU.64 R12, [R1+0x58] ;  /* 0x00005800010c7983 */ /* 0x001ea80000300a00 */
[----:B--2---:R0:W-:Y:S04]  /*460d0*/  STL.64 [R1+0xf00], R12 ;  /* 0x000f000c01007387 */ /* 0x0041e80000100a00 */
[----:B0-----:R-:W2:Y:S01]  /*460e0*/  LDL.LU.64 R12, [R1+0x70] ;  /* 0x00007000010c7983 */ /* 0x001ea20000300a00 */
[----:B------:R-:W-:Y:S01]  /*460f0*/  PRMT R23, R27, 0x7632, R23 ;  /* 0x000076321b177816 */ /* 0x000fe20000000017 */
[----:B---3--:R-:W-:Y:S04]  /*46100*/  STG.E.U16 [R20.64], R27 ;  /* 0x0000001b14007986 */ /* 0x008fe8000c101504 */
[----:B------:R-:W-:Y:S04]  /*46110*/  STG.E.U16 [R6.64], R23 ;  /* 0x0000001706007986 */ /* 0x000fe8000c101504 */
[----:B--2---:R0:W-:Y:S04]  /*46120*/  STL.64 [R1+0xf10], R12 ;  /* 0x000f100c01007387 */ /* 0x0041e80000100a00 */
[----:B0-----:R-:W5:Y:S01]  /*46130*/  LDL.LU.64 R12, [R1+0x78] ;  /* 0x00007800010c7983 */ /* 0x001f620000300a00 */
[----:B------:R-:W2:Y:S02]  /*46140*/  LDL.LU.64 R8, [R1+0x38] ;  /* 0x0000380001087983 */ /* 0x000ea40000300a00 */
[----:B------:R-:W2:Y:S02]  /*46150*/  LDL.LU R24, [R1+0x2f0] ;  /* 0x0002f00001187983 */ /* 0x000ea40000300800 */
[----:B------:R-:W3:Y:S01]  /*46160*/  LDL.LU.64 R10, [R1+0x30] ;  /* 0x00003000010a7983 */ /* 0x000ee20000300a00 */
[----:B------:R-:W2:Y:S01]  /*46170*/  LDL.LU.64 R16, [R1+0x28] ;  /* 0x0000280001107983 */ /* 0x000ea20000300a00 */
[----:B------:R-:W2:Y:S02]  /*46180*/  LDL.LU R5, [R1+0x2e0] ;  /* 0x0002e00001057983 */ /* 0x000ea40000300800 */
[----:B------:R-:W2:Y:S02]  /*46190*/  LDL.LU.64 R18, [R1+0x20] ;  /* 0x0000200001127983 */ /* 0x000ea40000300a00 */
[----:B------:R-:W2:Y:S01]  /*461a0*/  LDL.LU R22, [R1+0x2d0] ;  /* 0x0002d00001167983 */ /* 0x000ea20000300800 */
[----:B------:R-:W2:Y:S01]  /*461b0*/  LDL.LU R29, [R1+0x2c0] ;  /* 0x0002c000011d7983 */ /* 0x000ea20000300800 */
[----:B------:R-:W2:Y:S02]  /*461c0*/  LDL.LU.64 R14, [R1+0x18] ;  /* 0x00001800010e7983 */ /* 0x000ea40000300a00 */
[----:B------:R-:W2:Y:S02]  /*461d0*/  LDL.LU.64 R20, [R1+0x10] ;  /* 0x0000100001147983 */ /* 0x000ea40000300a00 */
[----:B------:R-:W2:Y:S01]  /*461e0*/  LDL.LU.64 R26, [R1+0x8] ;  /* 0x00000800011a7983 */ /* 0x000ea20000300a00 */
[----:B------:R-:W2:Y:S01]  /*461f0*/  LDL.LU.64 R2, [R1] ;  /* 0x0000000001027983 */ /* 0x000ea20000300a00 */
[----:B------:R-:W2:Y:S02]  /*46200*/  LDL.LU.64 R6, [R1+0xf28] ;  /* 0x000f280001067983 */ /* 0x000ea40000300a00 */
[----:B------:R-:W3:Y:S01]  /*46210*/  LDL.LU R23, [R1+0x2f4] ;  /* 0x0002f40001177983 */ /* 0x000ee20000300800 */
[----:B----4-:R-:W-:Y:S01]  /*46220*/  PRMT R0, R25, 0x7632, R0 ;  /* 0x0000763219007816 */ /* 0x010fe20000000000 */
[----:B--2---:R0:W-:Y:S04]  /*46230*/  STG.E.U16 [R6.64], R25 ;  /* 0x0000001906007986 */ /* 0x0041e8000c101504 */
[----:B0-----:R-:W2:Y:S04]  /*46240*/  LDL.LU.64 R6, [R1+0xf20] ;  /* 0x000f200001067983 */ /* 0x001ea80000300a00 */
[----:B--2---:R0:W-:Y:S01]  /*46250*/  STG.E.U16 [R6.64], R0 ;  /* 0x0000000006007986 */ /* 0x0041e2000c101504 */
[----:B-----5:R1:W-:Y:S03]  /*46260*/  STG.E.U16 [R12.64], R4 ;  /* 0x000000040c007986 */ /* 0x0203e6000c101504 */
[----:B0-----:R-:W2:Y:S01]  /*46270*/  LDL.LU.64 R6, [R1+0xf18] ;  /* 0x000f180001067983 */ /* 0x001ea20000300a00 */
[----:B------:R-:W4:Y:S02]  /*46280*/  LDL.LU R25, [R1+0x2e4] ;  /* 0x0002e40001197983 */ /* 0x000f240000300800 */
[----:B-1----:R-:W5:Y:S01]  /*46290*/  LDL.LU.64 R12, [R1+0xf10] ;  /* 0x000f1000010c7983 */ /* 0x002f620000300a00 */
[----:B--2---:R-:W-:-:S02]  /*462a0*/  PRMT R7, R4, 0x7632, R7 ;  /* 0x0000763204077816 */ /* 0x004fc40000000007 */
[----:B------:R-:W2:Y:S04]  /*462b0*/  LDL.LU R4, [R1+0xf08] ;  /* 0x000f080001047983 */ /* 0x000ea80000300800 */
[----:B-----5:R0:W-:Y:S04]  /*462c0*/  STG.E.U16 [R12.64], R7 ;  /* 0x000000070c007986 */ /* 0x0201e8000c101504 */
[----:B0-----:R-:W5:Y:S01]  /*462d0*/  LDL.LU.64 R12, [R1+0xf00] ;  /* 0x000f0000010c7983 */ /* 0x001f620000300a00 */
[----:B------:R-:W2:Y:S03]  /*462e0*/  LDL.LU R7, [R1+0xef8] ;  /* 0x000ef80001077983 */ /* 0x000ea60000300800 */
[----:B--2---:R0:W-:Y:S04]  /*462f0*/  STG.E.U16 [R6.64], R4 ;  /* 0x0000000406007986 */ /* 0x0041e8000c101504 */
[----:B0-----:R-:W2:Y:S01]  /*46300*/  LDL.LU.64 R6, [R1+0xef0] ;  /* 0x000ef00001067983 */ /* 0x001ea20000300a00 */
[----:B------:R-:W-:-:S05]  /*46310*/  PRMT R0, R4, 0x7632, R0 ;  /* 0x0000763204007816 */ /* 0x000fca0000000000 */
[----:B--2---:R0:W-:Y:S04]  /*46320*/  STG.E.U16 [R6.64], R0 ;  /* 0x0000000006007986 */ /* 0x0041e8000c101504 */
[----:B0-----:R-:W5:Y:S01]  /*46330*/  LDL.LU.64 R6, [R1+0xee8] ;  /* 0x000ee80001067983 */ /* 0x001f620000300a00 */
[----:B------:R-:W2:Y:S03]  /*46340*/  LDL.LU R4, [R1+0x2d4] ;  /* 0x0002d40001047983 */ /* 0x000ea60000300800 */
[----:B-----5:R0:W-:Y:S04]  /*46350*/  STG.E.U16 [R12.64], R6 ;  /* 0x000000060c007986 */ /* 0x0201e8000c101504 */
[----:B0-----:R-:W5:Y:S01]  /*46360*/  LDL.LU.64 R12, [R1+0xee0] ;  /* 0x000ee000010c7983 */ /* 0x001f620000300a00 */
[----:B------:R-:W-:-:S02]  /*46370*/  PRMT R7, R6, 0x7632, R7 ;  /* 0x0000763206077816 */ /* 0x000fc40000000007 */
[----:B------:R-:W2:Y:S03]  /*46380*/  LDL.LU R6, [R1+0xed8] ;  /* 0x000ed80001067983 */ /* 0x000ea60000300800 */
[----:B-----5:R0:W-:Y:S04]  /*46390*/  STG.E.U16 [R12.64], R7 ;  /* 0x000000070c007986 */ /* 0x0201e8000c101504 */
[----:B0-----:R-:W5:Y:S01]  /*463a0*/  LDL.LU.64 R12, [R1+0xed0] ;  /* 0x000ed000010c7983 */ /* 0x001f620000300a00 */
[----:B------:R-:W2:Y:S01]  /*463b0*/  LDL.LU R7, [R1+0xec8] ;  /* 0x000ec80001077983 */ /* 0x000ea20000300800 */
[----:B------:R-:W-:Y:S02]  /*463c0*/  PRMT R0, R28, 0x7632, R0 ;  /* 0x000076321c007816 */ /* 0x000fe40000000000 */
[----:B--2---:R0:W-:Y:S04]  /*463d0*/  STG.E.U16 [R6.64], R28 ;  /* 0x0000001c06007986 */ /* 0x0041e8000c101504 */
[----:B0-----:R-:W2:Y:S01]  /*463e0*/  LDL.LU.64 R6, [R1+0xec0] ;  /* 0x000ec00001067983 */ /* 0x001ea20000300a00 */
[----:B------:R-:W2:Y:S02]  /*463f0*/  LDL.LU R28, [R1+0xeb8] ;  /* 0x000eb800011c7983 */ /* 0x000ea40000300800 */
[----:B-----5:R0:W-:Y:S02]  /*46400*/  STG.E.U16 [R12.64], R0 ;  /* 0x000000000c007986 */ /* 0x0201e4000c101504 */
[----:B------:R1:W-:Y:S01]  /*46410*/  STG.E.U16 [R8.64], R24 ;  /* 0x0000001808007986 */ /* 0x0003e2000c101504 */
[----:B0-----:R-:W5:Y:S01]  /*46420*/  LDL.LU.64 R12, [R1+0xeb0] ;  /* 0x000eb000010c7983 */ /* 0x001f620000300a00 */
[----:B-1----:R-:W4:Y:S01]  /*46430*/  LDL.LU.64 R8, [R1+0xea8] ;  /* 0x000ea80001087983 */ /* 0x002f220000300a00 */
[----:B--2---:R-:W-:-:S02]  /*46440*/  PRMT R28, R24, 0x7632, R28 ;  /* 0x00007632181c7816 */ /* 0x004fc4000000001c */
[----:B------:R-:W2:Y:S04]  /*46450*/  LDL.LU R24, [R1+0xea0] ;  /* 0x000ea00001187983 */ /* 0x000ea80000300800 */
[----:B---3--:R0:W-:Y:S04]  /*46460*/  STG.E.U16 [R10.64], R28 ;  /* 0x0000001c0a007986 */ /* 0x0081e8000c101504 */
[----:B0-----:R-:W3:Y:S01]  /*46470*/  LDL.LU.64 R10, [R1+0xe98] ;  /* 0x000e9800010a7983 */ /* 0x001ee20000300a00 */
[----:B------:R-:W2:Y:S01]  /*46480*/  LDL.LU R28, [R1+0xe90] ;  /* 0x000e9000011c7983 */ /* 0x000ea20000300800 */
[----:B------:R-:W-:Y:S01]  /*46490*/  PRMT R0, R5, 0x7632, R0 ;  /* 0x0000763205007816 */ /* 0x000fe20000000000 */
[----:B------:R0:W-:Y:S04]  /*464a0*/  STG.E.U16 [R16.64], R5 ;  /* 0x0000000510007986 */ /* 0x0001e8000c101504 */
[----:B------:R1:W-:Y:S01]  /*464b0*/  STG.E.U16 [R18.64], R0 ;  /* 0x0000000012007986 */ /* 0x0003e2000c101504 */
[----:B------:R4:W-:Y:S03]  /*464c0*/  STG.E.U16 [R14.64], R22 ;  /* 0x000000160e007986 */ /* 0x0009e6000c101504 */
[----:B0-----:R-:W3:Y:S04]  /*464d0*/  LDL.LU.64 R16, [R1+0xe88] ;  /* 0x000e880001107983 */ /* 0x001ee80000300a00 */
[----:B-1----:R-:W3:Y:S01]  /*464e0*/  LDL.LU.64 R18, [R1+0xe80] ;  /* 0x000e800001127983 */ /* 0x002ee20000300a00 */
[----:B------:R-:W3:Y:S02]  /*464f0*/  LDL.LU R5, [R1+0x2d8] ;  /* 0x0002d80001057983 */ /* 0x000ee40000300800 */
[----:B----4-:R-:W4:Y:S01]  /*46500*/  LDL.LU.64 R14, [R1+0xe78] ;  /* 0x000e7800010e7983 */ /* 0x010f220000300a00 */
[----:B------:R-:W-:-:S02]  /*46510*/  PRMT R0, R29, 0x7632, R0 ;  /* 0x000076321d007816 */ /* 0x000fc40000000000 */
[----:B--2---:R-:W-:Y:S02]  /*46520*/  PRMT R28, R22, 0x7632, R28 ;  /* 0x00007632161c7816 */ /* 0x004fe4000000001c */
[----:B------:R-:W2:Y:S04]  /*46530*/  LDL.LU R22, [R1+0xe70] ;  /* 0x000e700001167983 */ /* 0x000ea80000300800 */
[----:B------:R0:W-:Y:S01]  /*46540*/  STG.E.U16 [R20.64], R28 ;  /* 0x0000001c14007986 */ /* 0x0001e2000c101504 */
[----:B------:R1:W-:Y:S03]  /*46550*/  STG.E.U16 [R26.64], R29 ;  /* 0x0000001d1a007986 */ /* 0x0003e6000c101504 */
[----:B0-----:R-:W2:Y:S01]  /*46560*/  LDL.LU.64 R20, [R1+0xe68] ;  /* 0x000e680001147983 */ /* 0x001ea20000300a00 */
[----:B------:R-:W2:Y:S02]  /*46570*/  LDL.LU R28, [R1+0xe60] ;  /* 0x000e6000011c7983 */ /* 0x000ea40000300800 */
[----:B-1----:R-:W2:Y:S02]  /*46580*/  LDL.LU.64 R26, [R1+0xe58] ;  /* 0x000e5800011a7983 */ /* 0x002ea40000300a00 */
[----:B------:R-:W3:Y:S01]  /*46590*/  LDL.LU R29, [R1+0xe54] ;  /* 0x000e5400011d7983 */ /* 0x000ee20000300800 */
[----:B------:R0:W-:Y:S04]  /*465a0*/  STG.E.U16 [R2.64], R0 ;  /* 0x0000000002007986 */ /* 0x0001e8000c101504 */
[----:B0-----:R-:W4:Y:S01]  /*465b0*/  LDL.LU.64 R2, [R1+0x178] ;  /* 0x0001780001027983 */ /* 0x001f220000300a00 */
[----:B--2---:R-:W-:-:S03]  /*465c0*/  PRMT R27, R23, 0x7632, R27 ;  /* 0x00007632171b7816 */ /* 0x004fc6000000001b */
[----:B---3--:R0:W-:Y:S04]  /*465d0*/  STG.E.U16 [R28.64], R23 ;  /* 0x000000171c007986 */ /* 0x0081e8000c101504 */
[----:B0-----:R-:W2:Y:S01]  /*465e0*/  LDL.LU R23, [R1+0xe50] ;  /* 0x000e500001177983 */ /* 0x001ea20000300800 */
[----:B------:R-:W3:Y:S02]  /*465f0*/  LDL.LU R29, [R1+0x2f8] ;  /* 0x0002f800011d7983 */ /* 0x000ee40000300800 */
[----:B------:R-:W3:Y:S01]  /*46600*/  LDL.LU R28, [R1+0x2e8] ;  /* 0x0002e800011c7983 */ /* 0x000ee20000300800 */
[----:B--2---:R0:W-:Y:S04]  /*46610*/  STG.E.U16 [R22.64], R27 ;  /* 0x0000001b16007986 */ /* 0x0041e8000c101504 */
[----:B0-----:R-:W2:Y:S01]  /*46620*/  LDL.LU R27, [R1+0xe4c] ;  /* 0x000e4c00011b7983 */ /* 0x001ea20000300800 */
[----:B------:R-:W-:Y:S01]  /*46630*/  PRMT R0, R25, 0x7632, R0 ;  /* 0x0000763219007816 */ /* 0x000fe20000000000 */
[----:B------:R-:W3:Y:S02]  /*46640*/  LDL.LU R23, [R1+0x2c4] ;  /* 0x0002c40001177983 */ /* 0x000ee40000300800 */
[----:B--2---:R0:W-:Y:S04]  /*46650*/  STG.E.U16 [R26.64], R25 ;  /* 0x000000191a007986 */ /* 0x0041e8000c101504 */
[----:B0-----:R-:W2:Y:S01]  /*46660*/  LDL.LU R25, [R1+0xe48] ;  /* 0x000e480001197983 */ /* 0x001ea20000300800 */
[----:B------:R-:W3:Y:S01]  /*46670*/  LDL.LU R27, [R1+0x2c8] ;  /* 0x0002c800011b7983 */ /* 0x000ee20000300800 */
[----:B------:R-:W-:-:S02]  /*46680*/  PRMT R22, R4, 0x7632, R22 ;  /* 0x0000763204167816 */ /* 0x000fc40000000016 */
[----:B--2---:R0:W-:Y:S04]  /*46690*/  STG.E.U16 [R24.64], R0 ;  /* 0x0000000018007986 */ /* 0x0041e8000c101504 */
[----:B0-----:R-:W2:Y:S01]  /*466a0*/  LDL.LU.64 R24, [R1+0x170] ;  /* 0x0001700001187983 */ /* 0x001ea20000300a00 */
[----:B------:R0:W-:Y:S01]  /*466b0*/  STG.E.U16 [R20.64], R4 ;  /* 0x0000000414007986 */ /* 0x0001e2000c101504 */
[----:B---3--:R-:W-:Y:S02]  /*466c0*/  PRMT R0, R23, 0x7632, R0 ;  /* 0x0000763217007816 */ /* 0x008fe40000000000 */
[----:B0-----:R-:W0:Y:S01]  /*466d0*/  S2R R4, SR_TID.X ;  /* 0x0000000000047919 */ /* 0x001e220000002100 */
[----:B----4-:R-:W-:Y:S02]  /*466e0*/  STG.E.U16 [R14.64], R22 ;  /* 0x000000160e007986 */ /* 0x010fe4000c101504 */
[----:B------:R-:W-:Y:S02]  /*466f0*/  STG.E.U16 [R18.64], R23 ;  /* 0x0000001712007986 */ /* 0x000fe4000c101504 */
[----:B------:R1:W-:Y:S01]  /*46700*/  STG.E.U16 [R16.64], R0 ;  /* 0x0000000010007986 */ /* 0x0003e2000c101504 */
[----:B------:R3:W-:Y:S01]  /*46710*/  STG.E.U16 [R10.64], R29 ;  /* 0x0000001d0a007986 */ /* 0x0007e2000c101504 */
[----:B-1----:R-:W-:-:S03]  /*46720*/  PRMT R0, R29, 0x7632, R0 ;  /* 0x000076321d007816 */ /* 0x002fc60000000000 */
[----:B---3--:R-:W1:Y:S01]  /*46730*/  S2R R29, SR_TID.X ;  /* 0x00000000001d7919 */ /* 0x008e620000002100 */
[C---:B0-----:R-:W-:Y:S01]  /*46740*/  LOP3.LUT R23, R4.reuse, 0xff, RZ, 0xc0, !PT ;  /* 0x000000ff04177812 */ /* 0x041fe200078ec0ff */
[----:B------:R-:W-:-:S05]  /*46750*/  IMAD.SHL.U32 R4, R4, 0x800, RZ ;  /* 0x0000080004047824 */ /* 0x000fca00078e00ff */
[----:B------:R-:W-:-:S04]  /*46760*/  LOP3.LUT R4, R4, 0x3000, RZ, 0xc0, !PT ;  /* 0x0000300004047812 */ /* 0x000fc800078ec0ff */
[----:B------:R-:W-:-:S05]  /*46770*/  LEA R4, R23, R4, 0x4 ;  /* 0x0000000417047211 */ /* 0x000fca00078e20ff */
[----:B------:R1:W0:Y:S02]  /*46780*/  LDS.128 R16, [R4] ;  /* 0x0000000004107984 */ /* 0x0002240000000c00 */
[C---:B-1----:R-:W-:Y:S01]  /*46790*/  LOP3.LUT R4, R29.reuse, 0xff, RZ, 0xc0, !PT ;  /* 0x000000ff1d047812 */ /* 0x042fe200078ec0ff */
[----:B------:R-:W-:-:S04]  /*467a0*/  SHF.L.U32 R29, R29, 0xb, RZ ;  /* 0x0000000b1d1d7819 */ /* 0x000fc800000006ff */
[----:B------:R-:W-:-:S04]  /*467b0*/  LOP3.LUT R29, R29, 0x3000, RZ, 0xc0, !PT ;  /* 0x000030001d1d7812 */ /* 0x000fc800078ec0ff */
[----:B------:R-:W-:Y:S02]  /*467c0*/  LEA R29, R4, R29, 0x4 ;  /* 0x0000001d041d7211 */ /* 0x000fe400078e20ff */
[----:B------:R-:W1:Y:S02]  /*467d0*/  S2R R4, SR_TID.X ;  /* 0x0000000000047919 */ /* 0x000e640000002100 */
[----:B------:R-:W-:Y:S02]  /*467e0*/  LOP3.LUT R29, R29, 0x20, RZ, 0x3c, !PT ;  /* 0x000000201d1d7812 */ /* 0x000fe400078e3cff */
[C---:B-1----:R-:W-:Y:S01]  /*467f0*/  LOP3.LUT R23, R4.reuse, 0xff, RZ, 0xc0, !PT ;  /* 0x000000ff04177812 */ /* 0x042fe200078ec0ff */
[----:B------:R-:W-:-:S05]  /*46800*/  IMAD.SHL.U32 R4, R4, 0x800, RZ ;  /* 0x0000080004047824 */ /* 0x000fca00078e00ff */
[----:B------:R-:W-:-:S04]  /*46810*/  LOP3.LUT R4, R4, 0x3000, RZ, 0xc0, !PT ;  /* 0x0000300004047812 */ /* 0x000fc800078ec0ff */
[----:B------:R-:W-:-:S04]  /*46820*/  LEA R4, R23, R4, 0x4 ;  /* 0x0000000417047211 */ /* 0x000fc800078e20ff */
[----:B------:R-:W-:Y:S01]  /*46830*/  LOP3.LUT R4, R4, 0x40, RZ, 0x3c, !PT ;  /* 0x0000004004047812 */ /* 0x000fe200078e3cff */
[----:B0-----:R-:W-:Y:S01]  /*46840*/  STL.64 [R1+0xe18], R16 ;  /* 0x000e181001007387 */ /* 0x001fe20000100a00 */
[----:B------:R-:W-:Y:S03]  /*46850*/  STL.64 [R1+0xde8], R18 ;  /* 0x000de81201007387 */ /* 0x000fe60000100a00 */
[----:B--2---:R0:W-:Y:S01]  /*46860*/  STG.E.U16 [R24.64], R0 ;  /* 0x0000000018007986 */ /* 0x0041e2000c101504 */
[----:B------:R-:W-:Y:S02]  /*46870*/  STG.E.U16 [R8.64], R28 ;  /* 0x0000001c08007986 */ /* 0x000fe4000c101504 */
[----:B------:R-:W1:Y:S01]  /*46880*/  LDS.128 R8, [R29] ;  /* 0x000000001d087984 */ /* 0x000e620000000c00 */
[----:B0-----:R-:W-:-:S05]  /*46890*/  PRMT R0, R28, 0x7632, R0 ;  /* 0x000076321c007816 */ /* 0x001fca0000000000 */
[----:B-----5:R-:W-:Y:S02]  /*468a0*/  STG.E.U16 [R12.64], R0 ;  /* 0x000000000c007986 */ /* 0x020fe4000c101504 */
[----:B------:R-:W0:Y:S02]  /*468b0*/  LDS.128 R12, [R4] ;  /* 0x00000000040c7984 */ /* 0x000e240000000c00 */
[----:B-1----:R-:W-:Y:S02]  /*468c0*/  STL.64 [R1+0xe08], R8 ;  /* 0x000e080801007387 */ /* 0x002fe40000100a00 */
[----:B------:R-:W-:Y:S02]  /*468d0*/  STL.64 [R1+0xde0], R10 ;  /* 0x000de00a01007387 */ /* 0x000fe40000100a00 */
[----:B------:R-:W2:Y:S01]  /*468e0*/  LDL.LU R24, [R1+0x2fc] ;  /* 0x0002fc0001187983 */ /* 0x000ea20000300800 */
[----:B0-----:R-:W-:Y:S01]  /*468f0*/  STL.64 [R1+0xe00], R12 ;  /* 0x000e000c01007387 */ /* 0x001fe20000100a00 */
[----:B------:R0:W-:Y:S02]  /*46900*/  STL.64 [R1+0xdd8], R14 ;  /* 0x000dd80e01007387 */ /* 0x0001e40000100a00 */
[----:B------:R-:W3:Y:S02]  /*46910*/  LDL.LU.64 R18, [R1+0x248] ;  /* 0x0002480001127983 */ /* 0x000ee40000300a00 */
[----:B------:R-:W4:Y:S01]  /*46920*/  LDL.LU.64 R28, [R1+0x240] ;  /* 0x00024000011c7983 */ /* 0x000f220000300a00 */
[----:B0-----:R-:W5:Y:S01]  /*46930*/  LDL.LU.64 R14, [R1+0x230] ;  /* 0x00023000010e7983 */ /* 0x001f620000300a00 */
[----:B------:R-:W-:-:S03]  /*46940*/  PRMT R0, R5, 0x7632, R0 ;  /* 0x0000763205007816 */ /* 0x000fc60000000000 */
[----:B------:R-:W-:Y:S04]  /*46950*/  STG.E.U16 [R2.64], R5 ;  /* 0x0000000502007986 */ /* 0x000fe8000c101504 */
[----:B------:R-:W-:Y:S04]  /*46960*/  STG.E.U16 [R6.64], R0 ;  /* 0x0000000006007986 */ /* 0x000fe8000c101504 */
[----:B-----5:R0:W-:Y:S04]  /*46970*/  STL.64 [R1+0xe40], R14 ;  /* 0x000e400e01007387 */ /* 0x0201e80000100a00 */
[----:B0-----:R-:W2:Y:S01]  /*46980*/  LDL.LU.64 R14, [R1+0x238] ;  /* 0x00023800010e7983 */ /* 0x001ea20000300a00 */
[----:B------:R-:W5:Y:S02]  /*46990*/  LDL.LU.64 R10, [R1+0x228] ;  /* 0x00022800010a7983 */ /* 0x000f640000300a00 */
[----:B------:R-:W2:Y:S02]  /*469a0*/  LDL.LU R25, [R1+0x2ec] ;  /* 0x0002ec0001197983 */ /* 0x000ea40000300800 */
[----:B------:R-:W2:Y:S02]  /*469b0*/  LDL.LU R7, [R1+0x2cc] ;  /* 0x0002cc0001077983 */ /* 0x000ea40000300800 */
[----:B--2---:R0:W-:Y:S04]  /*469c0*/  STL [R1+0xe28], R7 ;  /* 0x000e280701007387 */ /* 0x0041e80000100800 */
[----:B0-----:R-:W2:Y:S01]  /*469d0*/  LDL.LU R7, [R1+0x2dc] ;  /* 0x0002dc0001077983 */ /* 0x001ea20000300800 */
[----:B------:R-:W2:Y:S03]  /*469e0*/  LDL.LU.64 R16, [R1+0x208] ;  /* 0x0002080001107983 */ /* 0x000ea60000300a00 */
[----:B--2---:R0:W-:Y:S04]  /*469f0*/  STL.64 [R1+0xe20], R16 ;  /* 0x000e201001007387 */ /* 0x0041e80000100a00 */
[----:B0-----:R-:W2:Y:S04]  /*46a00*/  LDL.LU.64 R16, [R1+0x210] ;  /* 0x0002100001107983 */ /* 0x001ea80000300a00 */
[----:B------:R-:W0:Y:S04]  /*46a10*/  S2R R5, SR_TID.X ;  /* 0x0000000000057919 */ /* 0x000e280000002100 */
[----:B--2---:R1:W-:Y:S04]  /*46a20*/  STL.64 [R1+0xe30], R16 ;  /* 0x000e301001007387 */ /* 0x0043e80000100a00 */
[----:B-1----:R-:W2:Y:S01]  /*46a30*/  LDL.LU.64 R16, [R1+0x218] ;  /* 0x0002180001107983 */ /* 0x002ea20000300a00 */
[C---:B0-----:R-:W-:Y:S01]  /*46a40*/  LOP3.LUT R2, R5.reuse, 0xff, RZ, 0xc0, !PT ;  /* 0x000000ff05027812 */ /* 0x041fe200078ec0ff */
[----:B------:R-:W-:-:S04]  /*46a50*/  SHF.L.U32 R5, R5, 0xb, RZ ;  /* 0x0000000b05057819 */ /* 0x000fc800000006ff */
[----:B------:R-:W-:-:S04]  /*46a60*/  LOP3.LUT R5, R5, 0x3000, RZ, 0xc0, !PT ;  /* 0x0000300005057812 */ /* 0x000fc800078ec0ff */
[----:B------:R-:W-:-:S04]  /*46a70*/  LEA R5, R2, R5, 0x4 ;  /* 0x0000000502057211 */ /* 0x000fc800078e20ff */
[----:B------:R-:W-:-:S05]  /*46a80*/  LOP3.LUT R5, R5, 0x60, RZ, 0x3c, !PT ;  /* 0x0000006005057812 */ /* 0x000fca00078e3cff */
[----:B------:R-:W0:Y:S04]  /*46a90*/  LDS.128 R20, [R5] ;  /* 0x0000000005147984 */ /* 0x000e280000000c00 */
[----:B--2---:R1:W-:Y:S04]  /*46aa0*/  STL.64 [R1+0xe38], R16 ;  /* 0x000e381001007387 */ /* 0x0043e80000100a00 */
[----:B-1----:R-:W2:Y:S01]  /*46ab0*/  LDL.LU.64 R16, [R1+0x220] ;  /* 0x0002200001107983 */ /* 0x002ea20000300a00 */
[----:B------:R-:W2:Y:S02]  /*46ac0*/  LDL.LU.64 R2, [R1+0x200] ;  /* 0x0002000001027983 */ /* 0x000ea40000300a00 */
[----:B------:R-:W2:Y:S02]  /*46ad0*/  LDL.LU.64 R8, [R1+0x1f0] ;  /* 0x0001f00001087983 */ /* 0x000ea40000300a00 */
[----:B--2---:R1:W-:Y:S04]  /*46ae0*/  STL.64 [R1+0xe10], R8 ;  /* 0x000e100801007387 */ /* 0x0043e80000100a00 */
[----:B-1----:R-:W2:Y:S01]  /*46af0*/  LDL.LU.64 R8, [R1+0x1f8] ;  /* 0x0001f80001087983 */ /* 0x002ea20000300a00 */
[----:B------:R-:W2:Y:S02]  /*46b00*/  LDL.LU.64 R12, [R1+0x1e8] ;  /* 0x0001e800010c7983 */ /* 0x000ea40000300a00 */
[----:B0-----:R0:W-:Y:S02]  /*46b10*/  STL.64 [R1+0xdf0], R20 ;  /* 0x000df01401007387 */ /* 0x0011e40000100a00 */
[----:B0-----:R-:W2:Y:S01]  /*46b20*/  LDL.LU.64 R20, [R1+0x1d8] ;  /* 0x0001d80001147983 */ /* 0x001ea20000300a00 */
[----:B------:R-:W-:-:S03]  /*46b30*/  PRMT R6, R27, 0x7632, R6 ;  /* 0x000076321b067816 */ /* 0x000fc60000000006 */
[----:B---3--:R-:W-:Y:S04]  /*46b40*/  STG.E.U16 [R18.64], R27 ;  /* 0x0000001b12007986 */ /* 0x008fe8000c101504 */
[----:B----4-:R-:W-:Y:S01]  /*46b50*/  STG.E.U16 [R28.64], R6 ;  /* 0x000000061c007986 */ /* 0x010fe2000c101504 */
[----:B------:R-:W-:Y:S03]  /*46b60*/  STG.E.U16 [R14.64], R24 ;  /* 0x000000180e007986 */ /* 0x000fe6000c101504 */
[----:B--2---:R0:W-:Y:S04]  /*46b70*/  STL.64 [R1+0xdf8], R20 ;  /* 0x000df81401007387 */ /* 0x0041e80000100a00 */
[----:B0-----:R-:W2:Y:S01]  /*46b80*/  LDL.LU.64 R20, [R1+0x1e0] ;  /* 0x0001e00001147983 */ /* 0x001ea20000300a00 */
[----:B------:R-:W3:Y:S02]  /*46b90*/  LDL.LU.64 R4, [R1+0x1d0] ;  /* 0x0001d00001047983 */ /* 0x000ee40000300a00 */
[----:B------:R0:W-:Y:S02]  /*46ba0*/  STL.64 [R1+0xdc0], R22 ;  /* 0x000dc01601007387 */ /* 0x0001e40000100a00 */
[----:B------:R-:W4:Y:S01]  /*46bb0*/  LDL.LU.64 R18, [R1+0x1c8] ;  /* 0x0001c80001127983 */ /* 0x000f220000300a00 */
[----:B0-----:R-:W2:Y:S01]  /*46bc0*/  LDL.LU.64 R22, [R1+0x1c0] ;  /* 0x0001c00001167983 */ /* 0x001ea20000300a00 */
[----:B------:R-:W2:Y:S02]  /*46bd0*/  LDL.LU.64 R26, [R1+0x1b8] ;  /* 0x0001b800011a7983 */ /* 0x000ea40000300a00 */
[----:B------:R-:W2:Y:S02]  /*46be0*/  LDL.LU.64 R28, [R1+0x1b0] ;  /* 0x0001b000011c7983 */ /* 0x000ea40000300a00 */
[----:B------:R-:W2:Y:S01]  /*46bf0*/  LDL.LU.64 R14, [R1+0xe40] ;  /* 0x000e4000010e7983 */ /* 0x000ea20000300a00 */
[----:B------:R-:W-:-:S02]  /*46c00*/  PRMT R0, R24, 0x7632, R0 ;  /* 0x0000763218007816 */ /* 0x000fc40000000000 */
[----:B------:R-:W-:-:S03]  /*46c10*/  PRMT R6, R25, 0x7632, R6 ;  /* 0x0000763219067816 */ /* 0x000fc60000000006 */
[----:B--2---:R0:W-:Y:S01]  /*46c20*/  STG.E.U16 [R14.64], R0 ;  /* 0x000000000e007986 */ /* 0x0041e2000c101504 */
[----:B-----5:R1:W-:Y:S02]  /*46c30*/  STG.E.U16 [R10.64], R25 ;  /* 0x000000190a007986 */ /* 0x0203e4000c101504 */
[----:B------:R2:W-:Y:S01]  /*46c40*/  STG.E.U16 [R16.64], R6 ;  /* 0x0000000610007986 */ /* 0x0005e2000c101504 */
[----:B0-----:R-:W5:Y:S01]  /*46c50*/  LDL.LU.64 R14, [R1+0x250] ;  /* 0x00025000010e7983 */ /* 0x001f620000300a00 */
[----:B-1----:R-:W3:Y:S02]  /*46c60*/  LDL.LU.64 R10, [R1+0x270] ;  /* 0x00027000010a7983 */ /* 0x002ee40000300a00 */
[----:B------:R-:W3:Y:S02]  /*46c70*/  LDL.LU.64 R24, [R1+0x268] ;  /* 0x0002680001187983 */ /* 0x000ee40000300a00 */
[----:B--2---:R-:W2:Y:S01]  /*46c80*/  LDL.LU.64 R16, [R1+0xe38] ;  /* 0x000e380001107983 */ /* 0x004ea20000300a00 */
[----:B------:R-:W-:Y:S01]  /*46c90*/  PRMT R0, R7, 0x7632, R0 ;  /* 0x0000763207007816 */ /* 0x000fe20000000000 */
[----:B--2---:R0:W-:Y:S04]  /*46ca0*/  STG.E.U16 [R16.64], R7 ;  /* 0x0000000710007986 */ /* 0x0041e8000c101504 */
[----:B0-----:R-:W2:Y:S01]  /*46cb0*/  LDL.LU.64 R16, [R1+0xe30] ;  /* 0x000e300001107983 */ /* 0x001ea20000300a00 */
[----:B------:R-:W3:Y:S03]  /*46cc0*/  LDL.LU R7, [R1+0xe28] ;  /* 0x000e280001077983 */ /* 0x000ee60000300800 */
[----:B--2---:R0:W-:Y:S04]  /*46cd0*/  STG.E.U16 [R16.64], R0 ;  /* 0x0000000010007986 */ /* 0x0041e8000c101504 */
[----:B0-----:R-:W2:Y:S01]  /*46ce0*/  LDL.LU.64 R16, [R1+0xe20] ;  /* 0x000e200001107983 */ /* 0x001ea20000300a00 */
[----:B---3--:R-:W-:-:S03]  /*46cf0*/  PRMT R6, R7, 0x7632, R6 ;  /* 0x0000763207067816 */ /* 0x008fc60000000006 */
[----:B--2---:R0:W-:Y:S04]  /*46d00*/  STG.E.U16 [R16.64], R7 ;  /* 0x0000000710007986 */ /* 0x0041e8000c101504 */
[----:B0-----:R-:W2:Y:S01]  /*46d10*/  LDL.LU.64 R16, [R1+0xe18] ;  /* 0x000e180001107983 */ /* 0x001ea20000300a00 */
[----:B------:R0:W-:Y:S03]  /*46d20*/  STG.E.U16 [R2.64], R6 ;  /* 0x0000000602007986 */ /* 0x0001e6000c101504 */
[----:B0-----:R-:W3:Y:S04]  /*46d30*/  LDL.LU.64 R2, [R1+0x260] ;  /* 0x0002600001027983 */ /* 0x001ee80000300a00 */
[----:B--2---:R0:W-:Y:S04]  /*46d40*/  STG.E.U16 [R8.64], R16 ;  /* 0x0000001008007986 */ /* 0x0041e8000c101504 */
[----:B0-----:R-:W2:Y:S01]  /*46d50*/  LDL.LU.64 R8, [R1+0xe10] ;  /* 0x000e100001087983 */ /* 0x001ea20000300a00 */
[----:B------:R-:W-:-:S05]  /*46d60*/  PRMT R0, R16, 0x7632, R0 ;  /* 0x0000763210007816 */ /* 0x000fca0000000000 */
[----:B--2---:R0:W-:Y:S04]  /*46d70*/  STG.E.U16 [R8.64], R0 ;  /* 0x0000000008007986 */ /* 0x0041e8000c101504 */
[----:B0-----:R-:W2:Y:S02]  /*46d80*/  LDL.LU.64 R8, [R1+0xe08] ;  /* 0x000e080001087983 */ /* 0x001ea40000300a00 */
[----:B--2---:R-:W-:Y:S02]  /*46d90*/  PRMT R6, R8, 0x7632, R6 ;  /* 0x0000763208067816 */ /* 0x004fe40000000006 */
[----:B------:R0:W-:Y:S04]  /*46da0*/  STG.E.U16 [R12.64], R8 ;  /* 0x000000080c007986 */ /* 0x0001e8000c101504 */
[----:B------:R1:W-:Y:S04]  /*46db0*/  STG.E.U16 [R20.64], R6 ;  /* 0x0000000614007986 */ /* 0x0003e8000c101504 */
[----:B0-----:R-:W2:Y:S04]  /*46dc0*/  LDL.LU.64 R12, [R1+0xe00] ;  /* 0x000e0000010c7983 */ /* 0x001ea80000300a00 */
[----:B-1----:R-:W2:Y:S04]  /*46dd0*/  LDL.LU.64 R20, [R1+0xdf8] ;  /* 0x000df80001147983 */ /* 0x002ea80000300a00 */
[----:B--2---:R0:W-:Y:S04]  /*46de0*/  STG.E.U16 [R20.64], R12 ;  /* 0x0000000c14007986 */ /* 0x0041e8000c101504 */
[----:B0-----:R-:W2:Y:S01]  /*46df0*/  LDL.LU.64 R20, [R1+0xdf0] ;  /* 0x000df00001147983 */ /* 0x001ea20000300a00 */
[----:B------:R-:W-:-:S05]  /*46e00*/  PRMT R0, R12, 0x7632, R0 ;  /* 0x000076320c007816 */ /* 0x000fca0000000000 */
[----:B------:R0:W-:Y:S02]  /*46e10*/  STG.E.U16 [R4.64], R0 ;  /* 0x0000000004007986 */ /* 0x0001e4000c101504 */
[----:B0-----:R-:W-:Y:S02]  /*46e20*/  PRMT R0, R17, 0x7632, R0 ;  /* 0x0000763211007816 */ /* 0x001fe40000000000 */
[----:B------:R-:W3:Y:S01]  /*46e30*/  LDL.LU.64 R4, [R1+0x278] ;  /* 0x0002780001047983 */ /* 0x000ee20000300a00 */
[----:B--2---:R-:W-:-:S03]  /*46e40*/  PRMT R6, R20, 0x7632, R6 ;  /* 0x0000763214067816 */ /* 0x004fc60000000006 */
[----:B----4-:R0:W-:Y:S04]  /*46e50*/  STG.E.U16 [R18.64], R20 ;  /* 0x0000001412007986 */ /* 0x0101e8000c101504 */
[----:B------:R-:W-:Y:S01]  /*46e60*/  STG.E.U16 [R22.64], R6 ;  /* 0x0000000616007986 */ /* 0x000fe2000c101504 */
[----:B------:R1:W-:Y:S02]  /*46e70*/  STG.E.U16 [R26.64], R17 ;  /* 0x000000111a007986 */ /* 0x0003e4000c101504 */
[----:B------:R2:W-:Y:S02]  /*46e80*/  STG.E.U16 [R28.64], R0 ;  /* 0x000000001c007986 */ /* 0x0005e4000c101504 */
[----:B-----5:R-:W-:Y:S01]  /*46e90*/  STG.E.U16 [R14.64], R9 ;  /* 0x000000090e007986 */ /* 0x020fe2000c101504 */
[----:B0-----:R-:W4:Y:S04]  /*46ea0*/  LDL.LU.64 R18, [R1+0xde8] ;  /* 0x000de80001127983 */ /* 0x001f280000300a00 */
[----:B-1----:R-:W5:Y:S01]  /*46eb0*/  LDL.LU.64 R26, [R1+0x298] ;  /* 0x00029800011a7983 */ /* 0x002f620000300a00 */
[----:B--2---:R-:W-:Y:S01]  /*46ec0*/  PRMT R0, R9, 0x7632, R0 ;  /* 0x0000763209007816 */ /* 0x004fe20000000000 */
[----:B------:R-:W4:Y:S04]  /*46ed0*/  LDL.LU.64 R28, [R1+0x290] ;  /* 0x00029000011c7983 */ /* 0x000f280000300a00 */
[----:B------:R0:W-:Y:S04]  /*46ee0*/  STG.E.U16 [R10.64], R0 ;  /* 0x000000000a007986 */ /* 0x0001e8000c101504 */
[----:B0-----:R-:W2:Y:S01]  /*46ef0*/  LDL.LU.64 R10, [R1+0x288] ;  /* 0x00028800010a7983 */ /* 0x001ea20000300a00 */
[----:B------:R-:W2:Y:S02]  /*46f00*/  LDL.LU.64 R14, [R1+0x2a0] ;  /* 0x0002a000010e7983 */ /* 0x000ea40000300a00 */
[----:B------:R-:W2:Y:S02]  /*46f10*/  LDL.LU.64 R22, [R1+0x2a8] ;  /* 0x0002a80001167983 */ /* 0x000ea40000300a00 */
[----:B--2---:R0:W-:Y:S04]  /*46f20*/  STL.64 [R1+0xdc8], R22 ;  /* 0x000dc81601007387 */ /* 0x0041e80000100a00 */
[----:B0-----:R-:W2:Y:S01]  /*46f30*/  LDL.LU.64 R22, [R1+0x2b0] ;  /* 0x0002b00001167983 */ /* 0x001ea20000300a00 */
[----:B------:R-:W-:Y:S01]  /*46f40*/  PRMT R6, R13, 0x7632, R6 ;  /* 0x000076320d067816 */ /* 0x000fe20000000006 */
[----:B------:R-:W-:Y:S02]  /*46f50*/  STG.E.U16 [R24.64], R13 ;  /* 0x0000000d18007986 */ /* 0x000fe4000c101504 */
[----:B--2---:R0:W-:Y:S04]  /*46f60*/  STL.64 [R1+0xdd0], R22 ;  /* 0x000dd01601007387 */ /* 0x0041e80000100a00 */
[----:B0-----:R-:W2:Y:S01]  /*46f70*/  LDL.LU.64 R22, [R1+0x2b8] ;  /* 0x0002b80001167983 */ /* 0x001ea20000300a00 */
[----:B------:R0:W-:Y:S03]  /*46f80*/  STL [R1+0xda0], R12 ;  /* 0x000da00c01007387 */ /* 0x0001e60000100800 */
[----:B0-----:R-:W2:Y:S04]  /*46f90*/  LDL.LU.64 R12, [R1+0x1a0] ;  /* 0x0001a000010c7983 */ /* 0x001ea80000300a00 */
[----:B--2---:R0:W-:Y:S04]  /*46fa0*/  STL.64 [R1+0xda8], R12 ;  /* 0x000da80c01007387 */ /* 0x0041e80000100a00 */
[----:B0-----:R-:W2:Y:S04]  /*46fb0*/  LDL.LU.64 R12, [R1+0x1a8] ;  /* 0x0001a800010c7983 */ /* 0x001ea80000300a00 */
[----:B--2---:R0:W-:Y:S04]  /*46fc0*/  STL.64 [R1+0xdb0], R12 ;  /* 0x000db00c01007387 */ /* 0x0041e80000100a00 */
[----:B0-----:R-:W2:Y:S04]  /*46fd0*/  LDL.LU.64 R12, [R1+0x258] ;  /* 0x00025800010c7983 */ /* 0x001ea80000300a00 */
[----:B---3--:R0:W-:Y:S01]  /*46fe0*/  STG.E.U16 [R2.64], R6 ;  /* 0x0000000602007986 */ /* 0x0081e2000c101504 */
[----:B------:R-:W-:Y:S01]  /*46ff0*/  STG.E.U16 [R4.64], R21 ;  /* 0x0000001504007986 */ /* 0x000fe2000c101504 */
[----:B------:R-:W-:-:S05]  /*47000*/  PRMT R0, R21, 0x7632, R0 ;  /* 0x0000763215007816 */ /* 0x000fca0000000000 */
[----:B-----5:R-:W-:Y:S01]  /*47010*/  STG.E.U16 [R26.64], R0 ;  /* 0x000000001a007986 */ /* 0x020fe2000c101504 */
[----:B----4-:R-:W-:Y:S01]  /*47020*/  STG.E.U16 [R28.64], R18 ;  /* 0x000000121c007986 */ /* 0x010fe2000c101504 */
[----:B0-----:R-:W-:-:S05]  /*47030*/  PRMT R6, R18, 0x7632, R6 ;  /* 0x0000763212067816 */ /* 0x001fca0000000006 */
[----:B------:R-:W-:Y:S04]  /*47040*/  STG.E.U16 [R10.64], R6 ;  /* 0x000000060a007986 */ /* 0x000fe8000c101504 */
[----:B--2---:R0:W-:Y:S04]  /*47050*/  STL.64 [R1+0xdb8], R12 ;  /* 0x000db80c01007387 */ /* 0x0041e80000100a00 */
[----:B0-----:R-:W2:Y:S01]  /*47060*/  LDL.LU.64 R12, [R1+0x280] ;  /* 0x00028000010c7983 */ /* 0x001ea20000300a00 */
[----:B------:R-:W3:Y:S02]  /*47070*/  LDL.LU.64 R2, [R1+0x198] ;  /* 0x0001980001027983 */ /* 0x000ee40000300a00 */
[----:B------:R-:W4:Y:S02]  /*47080*/  LDL.LU.64 R4, [R1+0x190] ;  /* 0x0001900001047983 */ /* 0x000f240000300a00 */
[----:B------:R-:W5:Y:S01]  /*47090*/  LDL.LU.64 R20, [R1+0x180] ;  /* 0x0001800001147983 */ /* 0x000f620000300a00 */
[----:B------:R-:W2:Y:S01]  /*470a0*/  LDL.LU R8, [R1+0x43c] ;  /* 0x00043c0001087983 */ /* 0x000ea20000300800 */
[----:B------:R-:W2:Y:S02]  /*470b0*/  LDL.LU R7, [R1+0x438] ;  /* 0x0004380001077983 */ /* 0x000ea40000300800 */
[----:B------:R-:W2:Y:S02]  /*470c0*/  LDL.LU R24, [R1+0x434] ;  /* 0x0004340001187983 */ /* 0x000ea40000300800 */
[----:B------:R-:W2:Y:S01]  /*470d0*/  LDL.LU R16, [R1+0x430] ;  /* 0x0004300001107983 */ /* 0x000ea20000300800 */
[----:B------:R-:W2:Y:S01]  /*470e0*/  LDL.LU R25, [R1+0x450] ;  /* 0x0004500001197983 */ /* 0x000ea20000300800 */
[----:B------:R-:W2:Y:S02]  /*470f0*/  LDL.LU R26, [R1+0x454] ;  /* 0x00045400011a7983 */ /* 0x000ea40000300800 */
[----:B------:R-:W2:Y:S02]  /*47100*/  LDL.LU R28, [R1+0x458] ;  /* 0x00045800011c7983 */ /* 0x000ea40000300800 */
[----:B------:R-:W2:Y:S01]  /*47110*/  LDL.LU R29, [R1+0x45c] ;  /* 0x00045c00011d7983 */ /* 0x000ea20000300800 */
[----:B------:R-:W2:Y:S02]  /*47120*/  LDL.LU.64 R10, [R1+0xde0] ;  /* 0x000de000010a7983 */ /* 0x000ea40000300a00 */
[----:B--2---:R-:W-:-:S02]  /*47130*/  PRMT R0, R10, 0x7632, R0 ;  /* 0x000076320a007816 */ /* 0x004fc40000000000 */
[----:B------:R0:W-:Y:S04]  /*47140*/  STG.E.U16 [R14.64], R10 ;  /* 0x0000000a0e007986 */ /* 0x0001e8000c101504 */
[----:B------:R1:W-:Y:S04]  /*47150*/  STG.E.U16 [R22.64], R0 ;  /* 0x0000000016007986 */ /* 0x0003e8000c101504 */
[----:B0-----:R-:W2:Y:S04]  /*47160*/  LDL.LU.64 R14, [R1+0xdd8] ;  /* 0x000dd800010e7983 */ /* 0x001ea80000300a00 */
[----:B-1----:R-:W2:Y:S04]  /*47170*/  LDL.LU.64 R22, [R1+0xdd0] ;  /* 0x000dd00001167983 */ /* 0x002ea80000300a00 */
[----:B--2---:R0:W-:Y:S04]  /*47180*/  STG.E.U16 [R22.64], R14 ;  /* 0x0000000e16007986 */ /* 0x0041e8000c101504 */
[----:B0-----:R-:W2:Y:S01]  /*47190*/  LDL.LU.64 R22, [R1+0xdc8] ;  /* 0x000dc80001167983 */ /* 0x001ea20000300a00 */
[----:B------:R-:W-:-:S05]  /*471a0*/  PRMT R6, R14, 0x7632, R6 ;  /* 0x000076320e067816 */ /* 0x000fca0000000006 */
[----:B--2---:R0:W-:Y:S04]  /*471b0*/  STG.E.U16 [R22.64], R6 ;  /* 0x0000000616007986 */ /* 0x0041e8000c101504 */
[----:B0-----:R-:W2:Y:S01]  /*471c0*/  LDL.LU.64 R22, [R1+0xdc0] ;  /* 0x000dc00001167983 */ /* 0x001ea20000300a00 */
[----:B------:R-:W3:Y:S03]  /*471d0*/  LDL.LU R27, [R1+0x470] ;  /* 0x00047000011b7983 */ /* 0x000ee60000300800 */
[----:B--2---:R0:W-:Y:S04]  /*471e0*/  STG.E.U16 [R12.64], R22 ;  /* 0x000000160c007986 */ /* 0x0041e8000c101504 */
[----:B0-----:R-:W2:Y:S01]  /*471f0*/  LDL.LU.64 R12, [R1+0xdb8] ;  /* 0x000db800010c7983 */ /* 0x001ea20000300a00 */
[----:B------:R-:W-:-:S05]  /*47200*/  PRMT R0, R22, 0x7632, R0 ;  /* 0x0000763216007816 */ /* 0x000fca0000000000 */
[----:B--2---:R0:W-:Y:S04]  /*47210*/  STG.E.U16 [R12.64], R0 ;  /* 0x000000000c007986 */ /* 0x0041e8000c101504 */
[----:B0-----:R-:W2:Y:S01]  /*47220*/  LDL.LU.64 R12, [R1+0xdb0] ;  /* 0x000db000010c7983 */ /* 0x001ea20000300a00 */
[----:B------:R-:W-:-:S03]  /*47230*/  PRMT R6, R19, 0x7632, R6 ;  /* 0x0000763213067816 */ /* 0x000fc60000000006 */
[----:B--2---:R0:W-:Y:S04]  /*47240*/  STG.E.U16 [R12.64], R19 ;  /* 0x000000130c007986 */ /* 0x0041e8000c101504 */
[----:B0-----:R-:W2:Y:S01]  /*47250*/  LDL.LU.64 R12, [R1+0xda8] ;  /* 0x000da800010c7983 */ /* 0x001ea20000300a00 */
[----:B------:R-:W3:Y:S01]  /*47260*/  LDL.LU.64 R18, [R1+0x188] ;  /* 0x0001880001127983 */ /* 0x000ee20000300a00 */
[----:B------:R-:W-:Y:S02]  /*47270*/  PRMT R10, R11, 0x7632, R10 ;  /* 0x000076320b0a7816 */ /* 0x000fe4000000000a */
[----:B--2---:R0:W-:Y:S01]  /*47280*/  STG.E.U16 [R12.64], R6 ;  /* 0x000000060c007986 */ /* 0x0041e2000c101504 */
[----:B---3--:R1:W-:Y:S02]  /*47290*/  STG.E.U16 [R2.64], R11 ;  /* 0x0000000b02007986 */ /* 0x0083e4000c101504 */
[----:B----4-:R2:W-:Y:S01]  /*472a0*/  STG.E.U16 [R4.64], R10 ;  /* 0x0000000a04007986 */ /* 0x0105e2000c101504 */
[----:B0-----:R-:W3:Y:S01]  /*472b0*/  LDL.LU R12, [R1+0xda0] ;  /* 0x000da000010c7983 */ /* 0x001ee20000300800 */
[----:B-1----:R-:W4:Y:S02]  /*472c0*/  LDL.LU.64 R2, [R1+0xd98] ;  /* 0x000d980001027983 */ /* 0x002f240000300a00 */
[----:B--2---:R-:W2:Y:S01]  /*472d0*/  LDL.LU.64 R4, [R1+0xd90] ;  /* 0x000d900001047983 */ /* 0x004ea20000300a00 */
[----:B------:R-:W-:-:S02]  /*472e0*/  FSEL R0, R24, -INF , P0 ;  /* 0xff80000018007808 */ /* 0x000fc40000000000 */
[----:B------:R-:W0:Y:S01]  /*472f0*/  S2R R24, SR_TID.X ;  /* 0x0000000000187919 */ /* 0x000e220000002100 */
[----:B------:R-:W-:-:S03]  /*47300*/  PRMT R14, R23, 0x7632, R14 ;  /* 0x00007632170e7816 */ /* 0x000fc6000000000e */
[----:B------:R-:W-:Y:S01]  /*47310*/  STG.E.U16 [R18.64], R15 ;  /* 0x0000000f12007986 */ /* 0x000fe2000c101504 */
[----:B------:R-:W-:Y:S02]  /*47320*/  FSEL R8, R8, -INF , P2 ;  /* 0xff80000008087808 */ /* 0x000fe40001000000 */
[----:B------:R-:W-:Y:S02]  /*47330*/  FSEL R7, R7, -INF , P1 ;  /* 0xff80000007077808 */ /* 0x000fe40000800000 */
[----:B------:R-:W-:Y:S01]  /*47340*/  FSEL R9, R16, -INF , P3 ;  /* 0xff80000010097808 */ /* 0x000fe20001800000 */
[----:B------:R-:W-:Y:S02]  /*47350*/  FFMA R6, R8, 0.69314718246459960938, R25 ;  /* 0x3f31721808067823 */ /* 0x000fe40000000019 */
[----:B------:R-:W-:Y:S02]  /*47360*/  FFMA R7, R7, 0.69314718246459960938, R26 ;  /* 0x3f31721807077823 */ /* 0x000fe4000000001a */
[----:B------:R-:W-:-:S02]  /*47370*/  FFMA R8, R0, 0.69314718246459960938, R28 ;  /* 0x3f31721800087823 */ /* 0x000fc4000000001c */
[----:B------:R-:W-:Y:S02]  /*47380*/  FFMA R9, R9, 0.69314718246459960938, R29 ;  /* 0x3f31721809097823 */ /* 0x000fe4000000001d */
[----:B------:R-:W1:Y:S01]  /*47390*/  S2R R29, SR_TID.X ;  /* 0x00000000001d7919 */ /* 0x000e620000002100 */
[----:B0-----:R-:W-:-:S05]  /*473a0*/  IMAD.SHL.U32 R13, R24, 0x2, RZ ;  /* 0x00000002180d7824 */ /* 0x001fca00078e00ff */
[----:B------:R-:W-:Y:S01]  /*473b0*/  LOP3.LUT R10, R13, 0x1f8, RZ, 0xc0, !PT ;  /* 0x000001f80d0a7812 */ /* 0x000fe200078ec0ff */
[----:B------:R-:W0:Y:S01]  /*473c0*/  S2R R28, SR_CTAID.Y ;  /* 0x00000000001c7919 */ /* 0x000e220000002600 */
[----:B-1----:R-:W-:-:S03]  /*473d0*/  LOP3.LUT R26, R29, 0xff, RZ, 0xc0, !PT ;  /* 0x000000ff1d1a7812 */ /* 0x002fc600078ec0ff */
[----:B------:R-:W1:Y:S01]  /*473e0*/  S2R R29, SR_CTAID.X ;  /* 0x00000000001d7919 */ /* 0x000e620000002500 */
[----:B0-----:R-:W-:Y:S01]  /*473f0*/  IMAD R0, R28, c[0x0][0x1cc], RZ ;  /* 0x000073001c007a24 */ /* 0x001fe200078e02ff */
[----:B-1----:R-:W-:-:S05]  /*47400*/  LEA R29, R29, R26, 0x8 ;  /* 0x0000001a1d1d7211 */ /* 0x002fca00078e40ff */
[----:B------:R-:W-:Y:S01]  /*47410*/  IMAD.HI R11, R29, 0x4, RZ ;  /* 0x000000041d0b7827 */ /* 0x000fe200078e02ff */
[----:B---3--:R-:W-:-:S05]  /*47420*/  PRMT R12, R15, 0x7632, R12 ;  /* 0x000076320f0c7816 */ /* 0x008fca000000000c */
[----:B-----5:R-:W-:Y:S01]  /*47430*/  STG.E.U16 [R20.64], R12 ;  /* 0x0000000c14007986 */ /* 0x020fe2000c101504 */
[----:B--2---:R0:W-:Y:S02]  /*47440*/  STG.E.U16 [R4.64], R23 ;  /* 0x0000001704007986 */ /* 0x0041e4000c101504 */
[----:B----4-:R1:W-:Y:S02]  /*47450*/  STG.E.U16 [R2.64], R14 ;  /* 0x0000000e02007986 */ /* 0x0103e4000c101504 */
[----:B------:R-:W-:Y:S06]  /*47460*/  BAR.SYNC.DEFER_BLOCKING 0x0 ;  /* 0x0000000000007b1d */ /* 0x000fec0000010000 */
[----:B------:R-:W-:Y:S04]  /*47470*/  STS.64 [R10], R6 ;  /* 0x000000060a007388 */ /* 0x000fe80000000a00 */
[----:B------:R-:W-:Y:S01]  /*47480*/  STS.64 [R10+0x200], R8 ;  /* 0x000200080a007388 */ /* 0x000fe20000000a00 */
[----:B------:R-:W-:Y:S06]  /*47490*/  BAR.SYNC.DEFER_BLOCKING 0x0 ;  /* 0x0000000000007b1d */ /* 0x000fec0000010000 */
[----:B------:R-:W2:Y:S01]  /*474a0*/  LDS R13, [R27] ;  /* 0x000000001b0d7984 */ /* 0x000ea20000000800 */
[----:B0-----:R-:W-:-:S02]  /*474b0*/  SHF.L.U32 R5, R29, 0x2, RZ ;  /* 0x000000021d057819 */ /* 0x001fc400000006ff */
[C---:B------:R-:W-:Y:S01]  /*474c0*/  SHF.L.U32 R4, R0.reuse, 0x2, RZ ;  /* 0x0000000200047819 */ /* 0x040fe200000006ff */
[----:B------:R-:W-:-:S03]  /*474d0*/  IMAD.HI R0, R0, 0x4, RZ ;  /* 0x0000000400007827 */ /* 0x000fc600078e02ff */
[----:B-1----:R-:W-:-:S04]  /*474e0*/  IADD3 R2, P0, P1, R5, c[0x0][0x180], R4 ;  /* 0x0000600005027a10 */ /* 0x002fc8000791e004 */
[----:B------:R-:W-:-:S05]  /*474f0*/  IADD3.X R3, R11, c[0x0][0x184], R0, P0, P1 ;  /* 0x000061000b037a10 */ /* 0x000fca00007e2400 */
[----:B--2---:R-:W-:Y:S01]  /*47500*/  STG.E [R2.64], R13 ;  /* 0x0000000d02007986 */ /* 0x004fe2000c101904 */
[----:B------:R-:W-:Y:S05]  /*47510*/  EXIT ;  /* 0x000000000000794d */ /* 0x000fea0003800000 */
.L_x_3:
[----:B------:R-:W-:-:S00]  /*47520*/  BRA `(.L_x_3) ;  /* 0xfffffff000007947 */ /* 0x000fc0000383ffff */
[----:B------:R-:W-:-:S00]  /*47530*/  NOP ;  /* 0x0000000000007918 */ /* 0x000fc00000000000 */
        /* <DEDUP_REMOVED lines=12> */
.L_x_4:


//--------------------- .nv.global.init           --------------------------
	.section	.nv.global.init,"aw",@progbits
.nv.global.init:
	.type		_$_str,@object
	.size		_$_str,(.L_0 - _$_str)
_$_str:
        /*0000*/ 	.byte	0x5f, 0x5f, 0x43, 0x55, 0x44, 0x41, 0x5f, 0x46, 0x54, 0x5a, 0x00
.L_0:


//--------------------- .nv.shared.attn_fwd       --------------------------
	.section	.nv.shared.attn_fwd,"aw",@nobits
	.sectionflags	@""
	.align	16
